//
// Generated by NVIDIA NVVM Compiler
//
// Compiler Build ID: CL-36424714
// Cuda compilation tools, release 13.0, V13.0.88
// Based on NVVM 20.0.0
//

.version 9.0
.target sm_100
.address_size 64

	// .globl	_Z36voxel_furthest_point_sampling_kernelILj2048EEviiiPKfS1_PfPi
// _ZZ36voxel_furthest_point_sampling_kernelILj2048EEviiiPKfS1_PfPiE5dists has been demoted
// _ZZ36voxel_furthest_point_sampling_kernelILj2048EEviiiPKfS1_PfPiE7dists_i has been demoted
// _ZZ36voxel_furthest_point_sampling_kernelILj1024EEviiiPKfS1_PfPiE5dists has been demoted
// _ZZ36voxel_furthest_point_sampling_kernelILj1024EEviiiPKfS1_PfPiE7dists_i has been demoted
// _ZZ36voxel_furthest_point_sampling_kernelILj512EEviiiPKfS1_PfPiE5dists has been demoted
// _ZZ36voxel_furthest_point_sampling_kernelILj512EEviiiPKfS1_PfPiE7dists_i has been demoted
// _ZZ36voxel_furthest_point_sampling_kernelILj256EEviiiPKfS1_PfPiE5dists has been demoted
// _ZZ36voxel_furthest_point_sampling_kernelILj256EEviiiPKfS1_PfPiE7dists_i has been demoted
// _ZZ36voxel_furthest_point_sampling_kernelILj128EEviiiPKfS1_PfPiE5dists has been demoted
// _ZZ36voxel_furthest_point_sampling_kernelILj128EEviiiPKfS1_PfPiE7dists_i has been demoted
// _ZZ36voxel_furthest_point_sampling_kernelILj64EEviiiPKfS1_PfPiE5dists has been demoted
// _ZZ36voxel_furthest_point_sampling_kernelILj64EEviiiPKfS1_PfPiE7dists_i has been demoted
// _ZZ36voxel_furthest_point_sampling_kernelILj32EEviiiPKfS1_PfPiE5dists has been demoted
// _ZZ36voxel_furthest_point_sampling_kernelILj32EEviiiPKfS1_PfPiE7dists_i has been demoted
// _ZZ36voxel_furthest_point_sampling_kernelILj16EEviiiPKfS1_PfPiE5dists has been demoted
// _ZZ36voxel_furthest_point_sampling_kernelILj16EEviiiPKfS1_PfPiE7dists_i has been demoted
// _ZZ36voxel_furthest_point_sampling_kernelILj8EEviiiPKfS1_PfPiE5dists has been demoted
// _ZZ36voxel_furthest_point_sampling_kernelILj8EEviiiPKfS1_PfPiE7dists_i has been demoted
// _ZZ36voxel_furthest_point_sampling_kernelILj4EEviiiPKfS1_PfPiE5dists has been demoted
// _ZZ36voxel_furthest_point_sampling_kernelILj4EEviiiPKfS1_PfPiE7dists_i has been demoted
// _ZZ36voxel_furthest_point_sampling_kernelILj2EEviiiPKfS1_PfPiE5dists has been demoted
// _ZZ36voxel_furthest_point_sampling_kernelILj2EEviiiPKfS1_PfPiE7dists_i has been demoted
// _ZZ36voxel_furthest_point_sampling_kernelILj1EEviiiPKfS1_PfPiE7dists_i has been demoted

.visible .entry _Z36voxel_furthest_point_sampling_kernelILj2048EEviiiPKfS1_PfPi(
	.param .u32 _Z36voxel_furthest_point_sampling_kernelILj2048EEviiiPKfS1_PfPi_param_0,
	.param .u32 _Z36voxel_furthest_point_sampling_kernelILj2048EEviiiPKfS1_PfPi_param_1,
	.param .u32 _Z36voxel_furthest_point_sampling_kernelILj2048EEviiiPKfS1_PfPi_param_2,
	.param .u64 .ptr .align 1 _Z36voxel_furthest_point_sampling_kernelILj2048EEviiiPKfS1_PfPi_param_3,
	.param .u64 .ptr .align 1 _Z36voxel_furthest_point_sampling_kernelILj2048EEviiiPKfS1_PfPi_param_4,
	.param .u64 .ptr .align 1 _Z36voxel_furthest_point_sampling_kernelILj2048EEviiiPKfS1_PfPi_param_5,
	.param .u64 .ptr .align 1 _Z36voxel_furthest_point_sampling_kernelILj2048EEviiiPKfS1_PfPi_param_6
)
{
	.reg .pred 	%p<39>;
	.reg .b32 	%r<121>;
	.reg .b32 	%f<154>;
	.reg .b64 	%rd<44>;
	// demoted variable
	.shared .align 4 .b8 _ZZ36voxel_furthest_point_sampling_kernelILj2048EEviiiPKfS1_PfPiE5dists[8192];
	// demoted variable
	.shared .align 4 .b8 _ZZ36voxel_furthest_point_sampling_kernelILj2048EEviiiPKfS1_PfPiE7dists_i[8192];
	ld.param.u32 	%r29, [_Z36voxel_furthest_point_sampling_kernelILj2048EEviiiPKfS1_PfPi_param_2];
	ld.param.u64 	%rd4, [_Z36voxel_furthest_point_sampling_kernelILj2048EEviiiPKfS1_PfPi_param_3];
	ld.param.u64 	%rd5, [_Z36voxel_furthest_point_sampling_kernelILj2048EEviiiPKfS1_PfPi_param_4];
	ld.param.u64 	%rd7, [_Z36voxel_furthest_point_sampling_kernelILj2048EEviiiPKfS1_PfPi_param_6];
	setp.lt.s32 	%p1, %r29, 1;
	@%p1 bra 	$L__BB0_36;
	ld.param.u32 	%r106, [_Z36voxel_furthest_point_sampling_kernelILj2048EEviiiPKfS1_PfPi_param_1];
	cvta.to.global.u64 	%rd8, %rd4;
	cvta.to.global.u64 	%rd9, %rd7;
	cvta.to.global.u64 	%rd10, %rd5;
	mov.u32 	%r30, %ctaid.x;
	mul.lo.s32 	%r31, %r106, %r30;
	mul.lo.s32 	%r32, %r31, 3;
	mul.wide.s32 	%rd11, %r32, 4;
	add.s64 	%rd1, %rd10, %rd11;
	mul.lo.s32 	%r33, %r29, %r30;
	mul.wide.u32 	%rd12, %r33, 4;
	add.s64 	%rd2, %rd9, %rd12;
	mov.u32 	%r1, %tid.x;
	ld.global.nc.f32 	%f1, [%rd8];
	ld.global.nc.f32 	%f2, [%rd8+4];
	ld.global.nc.f32 	%f3, [%rd8+8];
	setp.ne.s32 	%p2, %r1, 0;
	@%p2 bra 	$L__BB0_3;
	mov.b32 	%r34, 0;
	st.global.u32 	[%rd2], %r34;
$L__BB0_3:
	bar.sync 	0;
	setp.eq.s32 	%p3, %r29, 1;
	@%p3 bra 	$L__BB0_36;
	ld.param.u32 	%r107, [_Z36voxel_furthest_point_sampling_kernelILj2048EEviiiPKfS1_PfPi_param_1];
	shl.b32 	%r37, %r1, 2;
	mov.u32 	%r38, _ZZ36voxel_furthest_point_sampling_kernelILj2048EEviiiPKfS1_PfPiE5dists;
	add.s32 	%r2, %r38, %r37;
	mov.u32 	%r39, _ZZ36voxel_furthest_point_sampling_kernelILj2048EEviiiPKfS1_PfPiE7dists_i;
	add.s32 	%r3, %r39, %r37;
	not.b32 	%r40, %r1;
	add.s32 	%r4, %r107, %r40;
	mov.b32 	%r112, 0;
	mov.b32 	%r111, 1;
$L__BB0_5:
	ld.param.u32 	%r108, [_Z36voxel_furthest_point_sampling_kernelILj2048EEviiiPKfS1_PfPi_param_1];
	setp.ge.s32 	%p4, %r1, %r108;
	mul.lo.s32 	%r42, %r112, 3;
	mul.wide.s32 	%rd13, %r42, 4;
	add.s64 	%rd14, %rd1, %rd13;
	ld.global.nc.f32 	%f4, [%rd14];
	ld.global.nc.f32 	%f5, [%rd14+4];
	ld.global.nc.f32 	%f6, [%rd14+8];
	mov.f32 	%f153, 0fBF800000;
	mov.b32 	%r120, 0;
	@%p4 bra 	$L__BB0_13;
	setp.lt.u32 	%p5, %r4, 6144;
	mov.b32 	%r120, 0;
	mov.f32 	%f153, 0fBF800000;
	mov.u32 	%r118, %r1;
	@%p5 bra 	$L__BB0_9;
	shr.u32 	%r46, %r4, 11;
	add.s32 	%r47, %r46, 1;
	and.b32  	%r48, %r47, 4194300;
	neg.s32 	%r113, %r48;
	mul.lo.s32 	%r49, %r1, 3;
	or.b32  	%r114, %r49, 12288;
	mov.b32 	%r120, 0;
	mov.f32 	%f153, 0fBF800000;
	mov.u32 	%r118, %r1;
$L__BB0_8:
	ld.param.u64 	%rd42, [_Z36voxel_furthest_point_sampling_kernelILj2048EEviiiPKfS1_PfPi_param_5];
	ld.param.u32 	%r109, [_Z36voxel_furthest_point_sampling_kernelILj2048EEviiiPKfS1_PfPi_param_1];
	add.s32 	%r50, %r114, -12288;
	mul.wide.u32 	%rd15, %r50, 4;
	add.s64 	%rd16, %rd1, %rd15;
	ld.global.nc.f32 	%f19, [%rd16];
	ld.global.nc.f32 	%f20, [%rd16+4];
	ld.global.nc.f32 	%f21, [%rd16+8];
	sub.f32 	%f22, %f19, %f4;
	mul.f32 	%f23, %f1, %f22;
	sub.f32 	%f24, %f20, %f5;
	mul.f32 	%f25, %f2, %f24;
	mul.f32 	%f26, %f24, %f25;
	fma.rn.f32 	%f27, %f22, %f23, %f26;
	sub.f32 	%f28, %f21, %f6;
	mul.f32 	%f29, %f3, %f28;
	fma.rn.f32 	%f30, %f28, %f29, %f27;
	cvt.u64.u32 	%rd17, %r118;
	mul.lo.s32 	%r52, %r109, %r30;
	cvt.s64.s32 	%rd18, %r52;
	add.s64 	%rd19, %rd17, %rd18;
	cvta.to.global.u64 	%rd20, %rd42;
	shl.b64 	%rd21, %rd19, 2;
	add.s64 	%rd22, %rd20, %rd21;
	ld.global.f32 	%f31, [%rd22];
	min.f32 	%f32, %f30, %f31;
	st.global.f32 	[%rd22], %f32;
	setp.gt.f32 	%p6, %f32, %f153;
	selp.b32 	%r53, %r118, %r120, %p6;
	selp.f32 	%f33, %f32, %f153, %p6;
	add.s32 	%r54, %r114, -6144;
	mul.wide.u32 	%rd23, %r54, 4;
	add.s64 	%rd24, %rd1, %rd23;
	ld.global.nc.f32 	%f34, [%rd24];
	ld.global.nc.f32 	%f35, [%rd24+4];
	ld.global.nc.f32 	%f36, [%rd24+8];
	sub.f32 	%f37, %f34, %f4;
	mul.f32 	%f38, %f1, %f37;
	sub.f32 	%f39, %f35, %f5;
	mul.f32 	%f40, %f2, %f39;
	mul.f32 	%f41, %f39, %f40;
	fma.rn.f32 	%f42, %f37, %f38, %f41;
	sub.f32 	%f43, %f36, %f6;
	mul.f32 	%f44, %f3, %f43;
	fma.rn.f32 	%f45, %f43, %f44, %f42;
	ld.global.f32 	%f46, [%rd22+8192];
	min.f32 	%f47, %f45, %f46;
	st.global.f32 	[%rd22+8192], %f47;
	setp.gt.f32 	%p7, %f47, %f33;
	add.s32 	%r55, %r118, 2048;
	selp.b32 	%r56, %r55, %r53, %p7;
	selp.f32 	%f48, %f47, %f33, %p7;
	add.s32 	%r57, %r114, 6144;
	mul.wide.u32 	%rd25, %r114, 4;
	add.s64 	%rd26, %rd1, %rd25;
	ld.global.nc.f32 	%f49, [%rd26];
	ld.global.nc.f32 	%f50, [%rd26+4];
	ld.global.nc.f32 	%f51, [%rd26+8];
	sub.f32 	%f52, %f49, %f4;
	mul.f32 	%f53, %f1, %f52;
	sub.f32 	%f54, %f50, %f5;
	mul.f32 	%f55, %f2, %f54;
	mul.f32 	%f56, %f54, %f55;
	fma.rn.f32 	%f57, %f52, %f53, %f56;
	sub.f32 	%f58, %f51, %f6;
	mul.f32 	%f59, %f3, %f58;
	fma.rn.f32 	%f60, %f58, %f59, %f57;
	ld.global.f32 	%f61, [%rd22+16384];
	min.f32 	%f62, %f60, %f61;
	st.global.f32 	[%rd22+16384], %f62;
	setp.gt.f32 	%p8, %f62, %f48;
	add.s32 	%r58, %r118, 4096;
	selp.b32 	%r59, %r58, %r56, %p8;
	selp.f32 	%f63, %f62, %f48, %p8;
	mul.wide.u32 	%rd27, %r57, 4;
	add.s64 	%rd28, %rd1, %rd27;
	ld.global.nc.f32 	%f64, [%rd28];
	ld.global.nc.f32 	%f65, [%rd28+4];
	ld.global.nc.f32 	%f66, [%rd28+8];
	sub.f32 	%f67, %f64, %f4;
	mul.f32 	%f68, %f1, %f67;
	sub.f32 	%f69, %f65, %f5;
	mul.f32 	%f70, %f2, %f69;
	mul.f32 	%f71, %f69, %f70;
	fma.rn.f32 	%f72, %f67, %f68, %f71;
	sub.f32 	%f73, %f66, %f6;
	mul.f32 	%f74, %f3, %f73;
	fma.rn.f32 	%f75, %f73, %f74, %f72;
	ld.global.f32 	%f76, [%rd22+24576];
	min.f32 	%f77, %f75, %f76;
	st.global.f32 	[%rd22+24576], %f77;
	setp.gt.f32 	%p9, %f77, %f63;
	add.s32 	%r60, %r118, 6144;
	selp.b32 	%r120, %r60, %r59, %p9;
	selp.f32 	%f153, %f77, %f63, %p9;
	add.s32 	%r118, %r118, 8192;
	add.s32 	%r114, %r114, 24576;
	add.s32 	%r113, %r113, 4;
	setp.ne.s32 	%p10, %r113, 0;
	@%p10 bra 	$L__BB0_8;
$L__BB0_9:
	shr.u32 	%r61, %r4, 11;
	add.s32 	%r62, %r61, 1;
	and.b32  	%r63, %r62, 3;
	setp.eq.s32 	%p11, %r63, 0;
	@%p11 bra 	$L__BB0_13;
	ld.param.u64 	%rd43, [_Z36voxel_furthest_point_sampling_kernelILj2048EEviiiPKfS1_PfPi_param_5];
	ld.param.u32 	%r110, [_Z36voxel_furthest_point_sampling_kernelILj2048EEviiiPKfS1_PfPi_param_1];
	setp.eq.s32 	%p12, %r63, 1;
	mul.lo.s32 	%r21, %r118, 3;
	mul.wide.u32 	%rd29, %r21, 4;
	add.s64 	%rd30, %rd1, %rd29;
	ld.global.nc.f32 	%f78, [%rd30];
	ld.global.nc.f32 	%f79, [%rd30+4];
	ld.global.nc.f32 	%f80, [%rd30+8];
	sub.f32 	%f81, %f78, %f4;
	mul.f32 	%f82, %f1, %f81;
	sub.f32 	%f83, %f79, %f5;
	mul.f32 	%f84, %f2, %f83;
	mul.f32 	%f85, %f83, %f84;
	fma.rn.f32 	%f86, %f81, %f82, %f85;
	sub.f32 	%f87, %f80, %f6;
	mul.f32 	%f88, %f3, %f87;
	fma.rn.f32 	%f89, %f87, %f88, %f86;
	cvt.u64.u32 	%rd31, %r118;
	mul.lo.s32 	%r68, %r110, %r30;
	cvt.s64.s32 	%rd32, %r68;
	add.s64 	%rd33, %rd31, %rd32;
	cvta.to.global.u64 	%rd34, %rd43;
	shl.b64 	%rd35, %rd33, 2;
	add.s64 	%rd3, %rd34, %rd35;
	ld.global.f32 	%f90, [%rd3];
	min.f32 	%f91, %f89, %f90;
	st.global.f32 	[%rd3], %f91;
	setp.gt.f32 	%p13, %f91, %f153;
	selp.b32 	%r120, %r118, %r120, %p13;
	selp.f32 	%f153, %f91, %f153, %p13;
	@%p12 bra 	$L__BB0_13;
	setp.eq.s32 	%p14, %r63, 2;
	add.s32 	%r72, %r118, 2048;
	add.s32 	%r73, %r21, 6144;
	mul.wide.u32 	%rd36, %r73, 4;
	add.s64 	%rd37, %rd1, %rd36;
	ld.global.nc.f32 	%f92, [%rd37];
	ld.global.nc.f32 	%f93, [%rd37+4];
	ld.global.nc.f32 	%f94, [%rd37+8];
	sub.f32 	%f95, %f92, %f4;
	mul.f32 	%f96, %f1, %f95;
	sub.f32 	%f97, %f93, %f5;
	mul.f32 	%f98, %f2, %f97;
	mul.f32 	%f99, %f97, %f98;
	fma.rn.f32 	%f100, %f95, %f96, %f99;
	sub.f32 	%f101, %f94, %f6;
	mul.f32 	%f102, %f3, %f101;
	fma.rn.f32 	%f103, %f101, %f102, %f100;
	ld.global.f32 	%f104, [%rd3+8192];
	min.f32 	%f105, %f103, %f104;
	st.global.f32 	[%rd3+8192], %f105;
	setp.gt.f32 	%p15, %f105, %f153;
	selp.b32 	%r120, %r72, %r120, %p15;
	selp.f32 	%f153, %f105, %f153, %p15;
	@%p14 bra 	$L__BB0_13;
	add.s32 	%r74, %r118, 4096;
	add.s32 	%r75, %r21, 12288;
	mul.wide.u32 	%rd38, %r75, 4;
	add.s64 	%rd39, %rd1, %rd38;
	ld.global.nc.f32 	%f106, [%rd39];
	ld.global.nc.f32 	%f107, [%rd39+4];
	ld.global.nc.f32 	%f108, [%rd39+8];
	sub.f32 	%f109, %f106, %f4;
	mul.f32 	%f110, %f1, %f109;
	sub.f32 	%f111, %f107, %f5;
	mul.f32 	%f112, %f2, %f111;
	mul.f32 	%f113, %f111, %f112;
	fma.rn.f32 	%f114, %f109, %f110, %f113;
	sub.f32 	%f115, %f108, %f6;
	mul.f32 	%f116, %f3, %f115;
	fma.rn.f32 	%f117, %f115, %f116, %f114;
	ld.global.f32 	%f118, [%rd3+16384];
	min.f32 	%f119, %f117, %f118;
	st.global.f32 	[%rd3+16384], %f119;
	setp.gt.f32 	%p16, %f119, %f153;
	selp.b32 	%r120, %r74, %r120, %p16;
	selp.f32 	%f153, %f119, %f153, %p16;
$L__BB0_13:
	setp.gt.u32 	%p17, %r1, 511;
	st.shared.f32 	[%r2], %f153;
	st.shared.u32 	[%r3], %r120;
	bar.sync 	0;
	@%p17 bra 	$L__BB0_15;
	ld.shared.f32 	%f120, [%r2];
	ld.shared.f32 	%f121, [%r2+2048];
	ld.shared.u32 	%r76, [%r3];
	ld.shared.u32 	%r77, [%r3+2048];
	max.f32 	%f122, %f120, %f121;
	st.shared.f32 	[%r2], %f122;
	setp.gt.f32 	%p18, %f121, %f120;
	selp.b32 	%r78, %r77, %r76, %p18;
	st.shared.u32 	[%r3], %r78;
$L__BB0_15:
	setp.gt.u32 	%p19, %r1, 255;
	bar.sync 	0;
	@%p19 bra 	$L__BB0_17;
	ld.shared.f32 	%f123, [%r2];
	ld.shared.f32 	%f124, [%r2+1024];
	ld.shared.u32 	%r79, [%r3];
	ld.shared.u32 	%r80, [%r3+1024];
	max.f32 	%f125, %f123, %f124;
	st.shared.f32 	[%r2], %f125;
	setp.gt.f32 	%p20, %f124, %f123;
	selp.b32 	%r81, %r80, %r79, %p20;
	st.shared.u32 	[%r3], %r81;
$L__BB0_17:
	setp.gt.u32 	%p21, %r1, 127;
	bar.sync 	0;
	@%p21 bra 	$L__BB0_19;
	ld.shared.f32 	%f126, [%r2];
	ld.shared.f32 	%f127, [%r2+512];
	ld.shared.u32 	%r82, [%r3];
	ld.shared.u32 	%r83, [%r3+512];
	max.f32 	%f128, %f126, %f127;
	st.shared.f32 	[%r2], %f128;
	setp.gt.f32 	%p22, %f127, %f126;
	selp.b32 	%r84, %r83, %r82, %p22;
	st.shared.u32 	[%r3], %r84;
$L__BB0_19:
	setp.gt.u32 	%p23, %r1, 63;
	bar.sync 	0;
	@%p23 bra 	$L__BB0_21;
	ld.shared.f32 	%f129, [%r2];
	ld.shared.f32 	%f130, [%r2+256];
	ld.shared.u32 	%r85, [%r3];
	ld.shared.u32 	%r86, [%r3+256];
	max.f32 	%f131, %f129, %f130;
	st.shared.f32 	[%r2], %f131;
	setp.gt.f32 	%p24, %f130, %f129;
	selp.b32 	%r87, %r86, %r85, %p24;
	st.shared.u32 	[%r3], %r87;
$L__BB0_21:
	setp.gt.u32 	%p25, %r1, 31;
	bar.sync 	0;
	@%p25 bra 	$L__BB0_23;
	ld.shared.f32 	%f132, [%r2];
	ld.shared.f32 	%f133, [%r2+128];
	ld.shared.u32 	%r88, [%r3];
	ld.shared.u32 	%r89, [%r3+128];
	max.f32 	%f134, %f132, %f133;
	st.shared.f32 	[%r2], %f134;
	setp.gt.f32 	%p26, %f133, %f132;
	selp.b32 	%r90, %r89, %r88, %p26;
	st.shared.u32 	[%r3], %r90;
$L__BB0_23:
	setp.gt.u32 	%p27, %r1, 15;
	bar.sync 	0;
	@%p27 bra 	$L__BB0_25;
	ld.shared.f32 	%f135, [%r2];
	ld.shared.f32 	%f136, [%r2+64];
	ld.shared.u32 	%r91, [%r3];
	ld.shared.u32 	%r92, [%r3+64];
	max.f32 	%f137, %f135, %f136;
	st.shared.f32 	[%r2], %f137;
	setp.gt.f32 	%p28, %f136, %f135;
	selp.b32 	%r93, %r92, %r91, %p28;
	st.shared.u32 	[%r3], %r93;
$L__BB0_25:
	setp.gt.u32 	%p29, %r1, 7;
	bar.sync 	0;
	@%p29 bra 	$L__BB0_27;
	ld.shared.f32 	%f138, [%r2];
	ld.shared.f32 	%f139, [%r2+32];
	ld.shared.u32 	%r94, [%r3];
	ld.shared.u32 	%r95, [%r3+32];
	max.f32 	%f140, %f138, %f139;
	st.shared.f32 	[%r2], %f140;
	setp.gt.f32 	%p30, %f139, %f138;
	selp.b32 	%r96, %r95, %r94, %p30;
	st.shared.u32 	[%r3], %r96;
$L__BB0_27:
	setp.gt.u32 	%p31, %r1, 3;
	bar.sync 	0;
	@%p31 bra 	$L__BB0_29;
	ld.shared.f32 	%f141, [%r2];
	ld.shared.f32 	%f142, [%r2+16];
	ld.shared.u32 	%r97, [%r3];
	ld.shared.u32 	%r98, [%r3+16];
	max.f32 	%f143, %f141, %f142;
	st.shared.f32 	[%r2], %f143;
	setp.gt.f32 	%p32, %f142, %f141;
	selp.b32 	%r99, %r98, %r97, %p32;
	st.shared.u32 	[%r3], %r99;
$L__BB0_29:
	setp.gt.u32 	%p33, %r1, 1;
	bar.sync 	0;
	@%p33 bra 	$L__BB0_31;
	ld.shared.f32 	%f144, [%r2];
	ld.shared.f32 	%f145, [%r2+8];
	ld.shared.u32 	%r100, [%r3];
	ld.shared.u32 	%r101, [%r3+8];
	max.f32 	%f146, %f144, %f145;
	st.shared.f32 	[%r2], %f146;
	setp.gt.f32 	%p34, %f145, %f144;
	selp.b32 	%r102, %r101, %r100, %p34;
	st.shared.u32 	[%r3], %r102;
$L__BB0_31:
	setp.ne.s32 	%p35, %r1, 0;
	bar.sync 	0;
	@%p35 bra 	$L__BB0_33;
	ld.shared.f32 	%f147, [_ZZ36voxel_furthest_point_sampling_kernelILj2048EEviiiPKfS1_PfPiE5dists];
	ld.shared.f32 	%f148, [_ZZ36voxel_furthest_point_sampling_kernelILj2048EEviiiPKfS1_PfPiE5dists+4];
	ld.shared.u32 	%r103, [_ZZ36voxel_furthest_point_sampling_kernelILj2048EEviiiPKfS1_PfPiE7dists_i];
	ld.shared.u32 	%r104, [_ZZ36voxel_furthest_point_sampling_kernelILj2048EEviiiPKfS1_PfPiE7dists_i+4];
	max.f32 	%f149, %f147, %f148;
	st.shared.f32 	[_ZZ36voxel_furthest_point_sampling_kernelILj2048EEviiiPKfS1_PfPiE5dists], %f149;
	setp.gt.f32 	%p36, %f148, %f147;
	selp.b32 	%r105, %r104, %r103, %p36;
	st.shared.u32 	[_ZZ36voxel_furthest_point_sampling_kernelILj2048EEviiiPKfS1_PfPiE7dists_i], %r105;
$L__BB0_33:
	setp.ne.s32 	%p37, %r1, 0;
	bar.sync 	0;
	ld.shared.u32 	%r112, [_ZZ36voxel_furthest_point_sampling_kernelILj2048EEviiiPKfS1_PfPiE7dists_i];
	@%p37 bra 	$L__BB0_35;
	mul.wide.u32 	%rd40, %r111, 4;
	add.s64 	%rd41, %rd2, %rd40;
	st.global.u32 	[%rd41], %r112;
$L__BB0_35:
	add.s32 	%r111, %r111, 1;
	setp.ne.s32 	%p38, %r111, %r29;
	@%p38 bra 	$L__BB0_5;
$L__BB0_36:
	ret;

}
	// .globl	_Z36voxel_furthest_point_sampling_kernelILj1024EEviiiPKfS1_PfPi
.visible .entry _Z36voxel_furthest_point_sampling_kernelILj1024EEviiiPKfS1_PfPi(
	.param .u32 _Z36voxel_furthest_point_sampling_kernelILj1024EEviiiPKfS1_PfPi_param_0,
	.param .u32 _Z36voxel_furthest_point_sampling_kernelILj1024EEviiiPKfS1_PfPi_param_1,
	.param .u32 _Z36voxel_furthest_point_sampling_kernelILj1024EEviiiPKfS1_PfPi_param_2,
	.param .u64 .ptr .align 1 _Z36voxel_furthest_point_sampling_kernelILj1024EEviiiPKfS1_PfPi_param_3,
	.param .u64 .ptr .align 1 _Z36voxel_furthest_point_sampling_kernelILj1024EEviiiPKfS1_PfPi_param_4,
	.param .u64 .ptr .align 1 _Z36voxel_furthest_point_sampling_kernelILj1024EEviiiPKfS1_PfPi_param_5,
	.param .u64 .ptr .align 1 _Z36voxel_furthest_point_sampling_kernelILj1024EEviiiPKfS1_PfPi_param_6
)
{
	.reg .pred 	%p<39>;
	.reg .b32 	%r<120>;
	.reg .b32 	%f<154>;
	.reg .b64 	%rd<44>;
	// demoted variable
	.shared .align 4 .b8 _ZZ36voxel_furthest_point_sampling_kernelILj1024EEviiiPKfS1_PfPiE5dists[4096];
	// demoted variable
	.shared .align 4 .b8 _ZZ36voxel_furthest_point_sampling_kernelILj1024EEviiiPKfS1_PfPiE7dists_i[4096];
	ld.param.u32 	%r29, [_Z36voxel_furthest_point_sampling_kernelILj1024EEviiiPKfS1_PfPi_param_2];
	ld.param.u64 	%rd4, [_Z36voxel_furthest_point_sampling_kernelILj1024EEviiiPKfS1_PfPi_param_3];
	ld.param.u64 	%rd5, [_Z36voxel_furthest_point_sampling_kernelILj1024EEviiiPKfS1_PfPi_param_4];
	ld.param.u64 	%rd7, [_Z36voxel_furthest_point_sampling_kernelILj1024EEviiiPKfS1_PfPi_param_6];
	setp.lt.s32 	%p1, %r29, 1;
	@%p1 bra 	$L__BB1_36;
	ld.param.u32 	%r105, [_Z36voxel_furthest_point_sampling_kernelILj1024EEviiiPKfS1_PfPi_param_1];
	cvta.to.global.u64 	%rd8, %rd4;
	cvta.to.global.u64 	%rd9, %rd7;
	cvta.to.global.u64 	%rd10, %rd5;
	mov.u32 	%r30, %ctaid.x;
	mul.lo.s32 	%r31, %r105, %r30;
	mul.lo.s32 	%r32, %r31, 3;
	mul.wide.s32 	%rd11, %r32, 4;
	add.s64 	%rd1, %rd10, %rd11;
	mul.lo.s32 	%r33, %r29, %r30;
	mul.wide.u32 	%rd12, %r33, 4;
	add.s64 	%rd2, %rd9, %rd12;
	mov.u32 	%r1, %tid.x;
	ld.global.nc.f32 	%f1, [%rd8];
	ld.global.nc.f32 	%f2, [%rd8+4];
	ld.global.nc.f32 	%f3, [%rd8+8];
	setp.ne.s32 	%p2, %r1, 0;
	@%p2 bra 	$L__BB1_3;
	mov.b32 	%r34, 0;
	st.global.u32 	[%rd2], %r34;
$L__BB1_3:
	bar.sync 	0;
	setp.eq.s32 	%p3, %r29, 1;
	@%p3 bra 	$L__BB1_36;
	ld.param.u32 	%r106, [_Z36voxel_furthest_point_sampling_kernelILj1024EEviiiPKfS1_PfPi_param_1];
	shl.b32 	%r37, %r1, 2;
	mov.u32 	%r38, _ZZ36voxel_furthest_point_sampling_kernelILj1024EEviiiPKfS1_PfPiE5dists;
	add.s32 	%r2, %r38, %r37;
	mov.u32 	%r39, _ZZ36voxel_furthest_point_sampling_kernelILj1024EEviiiPKfS1_PfPiE7dists_i;
	add.s32 	%r3, %r39, %r37;
	not.b32 	%r40, %r1;
	add.s32 	%r4, %r106, %r40;
	mov.b32 	%r111, 0;
	mov.b32 	%r110, 1;
$L__BB1_5:
	ld.param.u32 	%r107, [_Z36voxel_furthest_point_sampling_kernelILj1024EEviiiPKfS1_PfPi_param_1];
	setp.ge.s32 	%p4, %r1, %r107;
	mul.lo.s32 	%r42, %r111, 3;
	mul.wide.s32 	%rd13, %r42, 4;
	add.s64 	%rd14, %rd1, %rd13;
	ld.global.nc.f32 	%f4, [%rd14];
	ld.global.nc.f32 	%f5, [%rd14+4];
	ld.global.nc.f32 	%f6, [%rd14+8];
	mov.f32 	%f153, 0fBF800000;
	mov.b32 	%r119, 0;
	@%p4 bra 	$L__BB1_13;
	setp.lt.u32 	%p5, %r4, 3072;
	mov.b32 	%r119, 0;
	mov.f32 	%f153, 0fBF800000;
	mov.u32 	%r117, %r1;
	@%p5 bra 	$L__BB1_9;
	shr.u32 	%r46, %r4, 10;
	add.s32 	%r47, %r46, 1;
	and.b32  	%r48, %r47, 8388604;
	neg.s32 	%r112, %r48;
	mad.lo.s32 	%r113, %r1, 3, 6144;
	mov.b32 	%r119, 0;
	mov.f32 	%f153, 0fBF800000;
	mov.u32 	%r117, %r1;
$L__BB1_8:
	ld.param.u64 	%rd42, [_Z36voxel_furthest_point_sampling_kernelILj1024EEviiiPKfS1_PfPi_param_5];
	ld.param.u32 	%r108, [_Z36voxel_furthest_point_sampling_kernelILj1024EEviiiPKfS1_PfPi_param_1];
	add.s32 	%r49, %r113, -6144;
	mul.wide.u32 	%rd15, %r49, 4;
	add.s64 	%rd16, %rd1, %rd15;
	ld.global.nc.f32 	%f19, [%rd16];
	ld.global.nc.f32 	%f20, [%rd16+4];
	ld.global.nc.f32 	%f21, [%rd16+8];
	sub.f32 	%f22, %f19, %f4;
	mul.f32 	%f23, %f1, %f22;
	sub.f32 	%f24, %f20, %f5;
	mul.f32 	%f25, %f2, %f24;
	mul.f32 	%f26, %f24, %f25;
	fma.rn.f32 	%f27, %f22, %f23, %f26;
	sub.f32 	%f28, %f21, %f6;
	mul.f32 	%f29, %f3, %f28;
	fma.rn.f32 	%f30, %f28, %f29, %f27;
	cvt.u64.u32 	%rd17, %r117;
	mul.lo.s32 	%r51, %r108, %r30;
	cvt.s64.s32 	%rd18, %r51;
	add.s64 	%rd19, %rd17, %rd18;
	cvta.to.global.u64 	%rd20, %rd42;
	shl.b64 	%rd21, %rd19, 2;
	add.s64 	%rd22, %rd20, %rd21;
	ld.global.f32 	%f31, [%rd22];
	min.f32 	%f32, %f30, %f31;
	st.global.f32 	[%rd22], %f32;
	setp.gt.f32 	%p6, %f32, %f153;
	selp.b32 	%r52, %r117, %r119, %p6;
	selp.f32 	%f33, %f32, %f153, %p6;
	add.s32 	%r53, %r113, -3072;
	mul.wide.u32 	%rd23, %r53, 4;
	add.s64 	%rd24, %rd1, %rd23;
	ld.global.nc.f32 	%f34, [%rd24];
	ld.global.nc.f32 	%f35, [%rd24+4];
	ld.global.nc.f32 	%f36, [%rd24+8];
	sub.f32 	%f37, %f34, %f4;
	mul.f32 	%f38, %f1, %f37;
	sub.f32 	%f39, %f35, %f5;
	mul.f32 	%f40, %f2, %f39;
	mul.f32 	%f41, %f39, %f40;
	fma.rn.f32 	%f42, %f37, %f38, %f41;
	sub.f32 	%f43, %f36, %f6;
	mul.f32 	%f44, %f3, %f43;
	fma.rn.f32 	%f45, %f43, %f44, %f42;
	ld.global.f32 	%f46, [%rd22+4096];
	min.f32 	%f47, %f45, %f46;
	st.global.f32 	[%rd22+4096], %f47;
	setp.gt.f32 	%p7, %f47, %f33;
	add.s32 	%r54, %r117, 1024;
	selp.b32 	%r55, %r54, %r52, %p7;
	selp.f32 	%f48, %f47, %f33, %p7;
	add.s32 	%r56, %r113, 3072;
	mul.wide.u32 	%rd25, %r113, 4;
	add.s64 	%rd26, %rd1, %rd25;
	ld.global.nc.f32 	%f49, [%rd26];
	ld.global.nc.f32 	%f50, [%rd26+4];
	ld.global.nc.f32 	%f51, [%rd26+8];
	sub.f32 	%f52, %f49, %f4;
	mul.f32 	%f53, %f1, %f52;
	sub.f32 	%f54, %f50, %f5;
	mul.f32 	%f55, %f2, %f54;
	mul.f32 	%f56, %f54, %f55;
	fma.rn.f32 	%f57, %f52, %f53, %f56;
	sub.f32 	%f58, %f51, %f6;
	mul.f32 	%f59, %f3, %f58;
	fma.rn.f32 	%f60, %f58, %f59, %f57;
	ld.global.f32 	%f61, [%rd22+8192];
	min.f32 	%f62, %f60, %f61;
	st.global.f32 	[%rd22+8192], %f62;
	setp.gt.f32 	%p8, %f62, %f48;
	add.s32 	%r57, %r117, 2048;
	selp.b32 	%r58, %r57, %r55, %p8;
	selp.f32 	%f63, %f62, %f48, %p8;
	mul.wide.u32 	%rd27, %r56, 4;
	add.s64 	%rd28, %rd1, %rd27;
	ld.global.nc.f32 	%f64, [%rd28];
	ld.global.nc.f32 	%f65, [%rd28+4];
	ld.global.nc.f32 	%f66, [%rd28+8];
	sub.f32 	%f67, %f64, %f4;
	mul.f32 	%f68, %f1, %f67;
	sub.f32 	%f69, %f65, %f5;
	mul.f32 	%f70, %f2, %f69;
	mul.f32 	%f71, %f69, %f70;
	fma.rn.f32 	%f72, %f67, %f68, %f71;
	sub.f32 	%f73, %f66, %f6;
	mul.f32 	%f74, %f3, %f73;
	fma.rn.f32 	%f75, %f73, %f74, %f72;
	ld.global.f32 	%f76, [%rd22+12288];
	min.f32 	%f77, %f75, %f76;
	st.global.f32 	[%rd22+12288], %f77;
	setp.gt.f32 	%p9, %f77, %f63;
	add.s32 	%r59, %r117, 3072;
	selp.b32 	%r119, %r59, %r58, %p9;
	selp.f32 	%f153, %f77, %f63, %p9;
	add.s32 	%r117, %r117, 4096;
	add.s32 	%r113, %r113, 12288;
	add.s32 	%r112, %r112, 4;
	setp.ne.s32 	%p10, %r112, 0;
	@%p10 bra 	$L__BB1_8;
$L__BB1_9:
	shr.u32 	%r60, %r4, 10;
	add.s32 	%r61, %r60, 1;
	and.b32  	%r62, %r61, 3;
	setp.eq.s32 	%p11, %r62, 0;
	@%p11 bra 	$L__BB1_13;
	ld.param.u64 	%rd43, [_Z36voxel_furthest_point_sampling_kernelILj1024EEviiiPKfS1_PfPi_param_5];
	ld.param.u32 	%r109, [_Z36voxel_furthest_point_sampling_kernelILj1024EEviiiPKfS1_PfPi_param_1];
	setp.eq.s32 	%p12, %r62, 1;
	mul.lo.s32 	%r21, %r117, 3;
	mul.wide.u32 	%rd29, %r21, 4;
	add.s64 	%rd30, %rd1, %rd29;
	ld.global.nc.f32 	%f78, [%rd30];
	ld.global.nc.f32 	%f79, [%rd30+4];
	ld.global.nc.f32 	%f80, [%rd30+8];
	sub.f32 	%f81, %f78, %f4;
	mul.f32 	%f82, %f1, %f81;
	sub.f32 	%f83, %f79, %f5;
	mul.f32 	%f84, %f2, %f83;
	mul.f32 	%f85, %f83, %f84;
	fma.rn.f32 	%f86, %f81, %f82, %f85;
	sub.f32 	%f87, %f80, %f6;
	mul.f32 	%f88, %f3, %f87;
	fma.rn.f32 	%f89, %f87, %f88, %f86;
	cvt.u64.u32 	%rd31, %r117;
	mul.lo.s32 	%r67, %r109, %r30;
	cvt.s64.s32 	%rd32, %r67;
	add.s64 	%rd33, %rd31, %rd32;
	cvta.to.global.u64 	%rd34, %rd43;
	shl.b64 	%rd35, %rd33, 2;
	add.s64 	%rd3, %rd34, %rd35;
	ld.global.f32 	%f90, [%rd3];
	min.f32 	%f91, %f89, %f90;
	st.global.f32 	[%rd3], %f91;
	setp.gt.f32 	%p13, %f91, %f153;
	selp.b32 	%r119, %r117, %r119, %p13;
	selp.f32 	%f153, %f91, %f153, %p13;
	@%p12 bra 	$L__BB1_13;
	setp.eq.s32 	%p14, %r62, 2;
	add.s32 	%r71, %r117, 1024;
	add.s32 	%r72, %r21, 3072;
	mul.wide.u32 	%rd36, %r72, 4;
	add.s64 	%rd37, %rd1, %rd36;
	ld.global.nc.f32 	%f92, [%rd37];
	ld.global.nc.f32 	%f93, [%rd37+4];
	ld.global.nc.f32 	%f94, [%rd37+8];
	sub.f32 	%f95, %f92, %f4;
	mul.f32 	%f96, %f1, %f95;
	sub.f32 	%f97, %f93, %f5;
	mul.f32 	%f98, %f2, %f97;
	mul.f32 	%f99, %f97, %f98;
	fma.rn.f32 	%f100, %f95, %f96, %f99;
	sub.f32 	%f101, %f94, %f6;
	mul.f32 	%f102, %f3, %f101;
	fma.rn.f32 	%f103, %f101, %f102, %f100;
	ld.global.f32 	%f104, [%rd3+4096];
	min.f32 	%f105, %f103, %f104;
	st.global.f32 	[%rd3+4096], %f105;
	setp.gt.f32 	%p15, %f105, %f153;
	selp.b32 	%r119, %r71, %r119, %p15;
	selp.f32 	%f153, %f105, %f153, %p15;
	@%p14 bra 	$L__BB1_13;
	add.s32 	%r73, %r117, 2048;
	add.s32 	%r74, %r21, 6144;
	mul.wide.u32 	%rd38, %r74, 4;
	add.s64 	%rd39, %rd1, %rd38;
	ld.global.nc.f32 	%f106, [%rd39];
	ld.global.nc.f32 	%f107, [%rd39+4];
	ld.global.nc.f32 	%f108, [%rd39+8];
	sub.f32 	%f109, %f106, %f4;
	mul.f32 	%f110, %f1, %f109;
	sub.f32 	%f111, %f107, %f5;
	mul.f32 	%f112, %f2, %f111;
	mul.f32 	%f113, %f111, %f112;
	fma.rn.f32 	%f114, %f109, %f110, %f113;
	sub.f32 	%f115, %f108, %f6;
	mul.f32 	%f116, %f3, %f115;
	fma.rn.f32 	%f117, %f115, %f116, %f114;
	ld.global.f32 	%f118, [%rd3+8192];
	min.f32 	%f119, %f117, %f118;
	st.global.f32 	[%rd3+8192], %f119;
	setp.gt.f32 	%p16, %f119, %f153;
	selp.b32 	%r119, %r73, %r119, %p16;
	selp.f32 	%f153, %f119, %f153, %p16;
$L__BB1_13:
	setp.gt.u32 	%p17, %r1, 511;
	st.shared.f32 	[%r2], %f153;
	st.shared.u32 	[%r3], %r119;
	bar.sync 	0;
	@%p17 bra 	$L__BB1_15;
	ld.shared.f32 	%f120, [%r2];
	ld.shared.f32 	%f121, [%r2+2048];
	ld.shared.u32 	%r75, [%r3];
	ld.shared.u32 	%r76, [%r3+2048];
	max.f32 	%f122, %f120, %f121;
	st.shared.f32 	[%r2], %f122;
	setp.gt.f32 	%p18, %f121, %f120;
	selp.b32 	%r77, %r76, %r75, %p18;
	st.shared.u32 	[%r3], %r77;
$L__BB1_15:
	setp.gt.u32 	%p19, %r1, 255;
	bar.sync 	0;
	@%p19 bra 	$L__BB1_17;
	ld.shared.f32 	%f123, [%r2];
	ld.shared.f32 	%f124, [%r2+1024];
	ld.shared.u32 	%r78, [%r3];
	ld.shared.u32 	%r79, [%r3+1024];
	max.f32 	%f125, %f123, %f124;
	st.shared.f32 	[%r2], %f125;
	setp.gt.f32 	%p20, %f124, %f123;
	selp.b32 	%r80, %r79, %r78, %p20;
	st.shared.u32 	[%r3], %r80;
$L__BB1_17:
	setp.gt.u32 	%p21, %r1, 127;
	bar.sync 	0;
	@%p21 bra 	$L__BB1_19;
	ld.shared.f32 	%f126, [%r2];
	ld.shared.f32 	%f127, [%r2+512];
	ld.shared.u32 	%r81, [%r3];
	ld.shared.u32 	%r82, [%r3+512];
	max.f32 	%f128, %f126, %f127;
	st.shared.f32 	[%r2], %f128;
	setp.gt.f32 	%p22, %f127, %f126;
	selp.b32 	%r83, %r82, %r81, %p22;
	st.shared.u32 	[%r3], %r83;
$L__BB1_19:
	setp.gt.u32 	%p23, %r1, 63;
	bar.sync 	0;
	@%p23 bra 	$L__BB1_21;
	ld.shared.f32 	%f129, [%r2];
	ld.shared.f32 	%f130, [%r2+256];
	ld.shared.u32 	%r84, [%r3];
	ld.shared.u32 	%r85, [%r3+256];
	max.f32 	%f131, %f129, %f130;
	st.shared.f32 	[%r2], %f131;
	setp.gt.f32 	%p24, %f130, %f129;
	selp.b32 	%r86, %r85, %r84, %p24;
	st.shared.u32 	[%r3], %r86;
$L__BB1_21:
	setp.gt.u32 	%p25, %r1, 31;
	bar.sync 	0;
	@%p25 bra 	$L__BB1_23;
	ld.shared.f32 	%f132, [%r2];
	ld.shared.f32 	%f133, [%r2+128];
	ld.shared.u32 	%r87, [%r3];
	ld.shared.u32 	%r88, [%r3+128];
	max.f32 	%f134, %f132, %f133;
	st.shared.f32 	[%r2], %f134;
	setp.gt.f32 	%p26, %f133, %f132;
	selp.b32 	%r89, %r88, %r87, %p26;
	st.shared.u32 	[%r3], %r89;
$L__BB1_23:
	setp.gt.u32 	%p27, %r1, 15;
	bar.sync 	0;
	@%p27 bra 	$L__BB1_25;
	ld.shared.f32 	%f135, [%r2];
	ld.shared.f32 	%f136, [%r2+64];
	ld.shared.u32 	%r90, [%r3];
	ld.shared.u32 	%r91, [%r3+64];
	max.f32 	%f137, %f135, %f136;
	st.shared.f32 	[%r2], %f137;
	setp.gt.f32 	%p28, %f136, %f135;
	selp.b32 	%r92, %r91, %r90, %p28;
	st.shared.u32 	[%r3], %r92;
$L__BB1_25:
	setp.gt.u32 	%p29, %r1, 7;
	bar.sync 	0;
	@%p29 bra 	$L__BB1_27;
	ld.shared.f32 	%f138, [%r2];
	ld.shared.f32 	%f139, [%r2+32];
	ld.shared.u32 	%r93, [%r3];
	ld.shared.u32 	%r94, [%r3+32];
	max.f32 	%f140, %f138, %f139;
	st.shared.f32 	[%r2], %f140;
	setp.gt.f32 	%p30, %f139, %f138;
	selp.b32 	%r95, %r94, %r93, %p30;
	st.shared.u32 	[%r3], %r95;
$L__BB1_27:
	setp.gt.u32 	%p31, %r1, 3;
	bar.sync 	0;
	@%p31 bra 	$L__BB1_29;
	ld.shared.f32 	%f141, [%r2];
	ld.shared.f32 	%f142, [%r2+16];
	ld.shared.u32 	%r96, [%r3];
	ld.shared.u32 	%r97, [%r3+16];
	max.f32 	%f143, %f141, %f142;
	st.shared.f32 	[%r2], %f143;
	setp.gt.f32 	%p32, %f142, %f141;
	selp.b32 	%r98, %r97, %r96, %p32;
	st.shared.u32 	[%r3], %r98;
$L__BB1_29:
	setp.gt.u32 	%p33, %r1, 1;
	bar.sync 	0;
	@%p33 bra 	$L__BB1_31;
	ld.shared.f32 	%f144, [%r2];
	ld.shared.f32 	%f145, [%r2+8];
	ld.shared.u32 	%r99, [%r3];
	ld.shared.u32 	%r100, [%r3+8];
	max.f32 	%f146, %f144, %f145;
	st.shared.f32 	[%r2], %f146;
	setp.gt.f32 	%p34, %f145, %f144;
	selp.b32 	%r101, %r100, %r99, %p34;
	st.shared.u32 	[%r3], %r101;
$L__BB1_31:
	setp.ne.s32 	%p35, %r1, 0;
	bar.sync 	0;
	@%p35 bra 	$L__BB1_33;
	ld.shared.f32 	%f147, [_ZZ36voxel_furthest_point_sampling_kernelILj1024EEviiiPKfS1_PfPiE5dists];
	ld.shared.f32 	%f148, [_ZZ36voxel_furthest_point_sampling_kernelILj1024EEviiiPKfS1_PfPiE5dists+4];
	ld.shared.u32 	%r102, [_ZZ36voxel_furthest_point_sampling_kernelILj1024EEviiiPKfS1_PfPiE7dists_i];
	ld.shared.u32 	%r103, [_ZZ36voxel_furthest_point_sampling_kernelILj1024EEviiiPKfS1_PfPiE7dists_i+4];
	max.f32 	%f149, %f147, %f148;
	st.shared.f32 	[_ZZ36voxel_furthest_point_sampling_kernelILj1024EEviiiPKfS1_PfPiE5dists], %f149;
	setp.gt.f32 	%p36, %f148, %f147;
	selp.b32 	%r104, %r103, %r102, %p36;
	st.shared.u32 	[_ZZ36voxel_furthest_point_sampling_kernelILj1024EEviiiPKfS1_PfPiE7dists_i], %r104;
$L__BB1_33:
	setp.ne.s32 	%p37, %r1, 0;
	bar.sync 	0;
	ld.shared.u32 	%r111, [_ZZ36voxel_furthest_point_sampling_kernelILj1024EEviiiPKfS1_PfPiE7dists_i];
	@%p37 bra 	$L__BB1_35;
	mul.wide.u32 	%rd40, %r110, 4;
	add.s64 	%rd41, %rd2, %rd40;
	st.global.u32 	[%rd41], %r111;
$L__BB1_35:
	add.s32 	%r110, %r110, 1;
	setp.ne.s32 	%p38, %r110, %r29;
	@%p38 bra 	$L__BB1_5;
$L__BB1_36:
	ret;

}
	// .globl	_Z36voxel_furthest_point_sampling_kernelILj512EEviiiPKfS1_PfPi
.visible .entry _Z36voxel_furthest_point_sampling_kernelILj512EEviiiPKfS1_PfPi(
	.param .u32 _Z36voxel_furthest_point_sampling_kernelILj512EEviiiPKfS1_PfPi_param_0,
	.param .u32 _Z36voxel_furthest_point_sampling_kernelILj512EEviiiPKfS1_PfPi_param_1,
	.param .u32 _Z36voxel_furthest_point_sampling_kernelILj512EEviiiPKfS1_PfPi_param_2,
	.param .u64 .ptr .align 1 _Z36voxel_furthest_point_sampling_kernelILj512EEviiiPKfS1_PfPi_param_3,
	.param .u64 .ptr .align 1 _Z36voxel_furthest_point_sampling_kernelILj512EEviiiPKfS1_PfPi_param_4,
	.param .u64 .ptr .align 1 _Z36voxel_furthest_point_sampling_kernelILj512EEviiiPKfS1_PfPi_param_5,
	.param .u64 .ptr .align 1 _Z36voxel_furthest_point_sampling_kernelILj512EEviiiPKfS1_PfPi_param_6
)
{
	.reg .pred 	%p<37>;
	.reg .b32 	%r<117>;
	.reg .b32 	%f<151>;
	.reg .b64 	%rd<44>;
	// demoted variable
	.shared .align 4 .b8 _ZZ36voxel_furthest_point_sampling_kernelILj512EEviiiPKfS1_PfPiE5dists[2048];
	// demoted variable
	.shared .align 4 .b8 _ZZ36voxel_furthest_point_sampling_kernelILj512EEviiiPKfS1_PfPiE7dists_i[2048];
	ld.param.u32 	%r29, [_Z36voxel_furthest_point_sampling_kernelILj512EEviiiPKfS1_PfPi_param_2];
	ld.param.u64 	%rd4, [_Z36voxel_furthest_point_sampling_kernelILj512EEviiiPKfS1_PfPi_param_3];
	ld.param.u64 	%rd5, [_Z36voxel_furthest_point_sampling_kernelILj512EEviiiPKfS1_PfPi_param_4];
	ld.param.u64 	%rd7, [_Z36voxel_furthest_point_sampling_kernelILj512EEviiiPKfS1_PfPi_param_6];
	setp.lt.s32 	%p1, %r29, 1;
	@%p1 bra 	$L__BB2_34;
	ld.param.u32 	%r102, [_Z36voxel_furthest_point_sampling_kernelILj512EEviiiPKfS1_PfPi_param_1];
	cvta.to.global.u64 	%rd8, %rd4;
	cvta.to.global.u64 	%rd9, %rd7;
	cvta.to.global.u64 	%rd10, %rd5;
	mov.u32 	%r30, %ctaid.x;
	mul.lo.s32 	%r31, %r102, %r30;
	mul.lo.s32 	%r32, %r31, 3;
	mul.wide.s32 	%rd11, %r32, 4;
	add.s64 	%rd1, %rd10, %rd11;
	mul.lo.s32 	%r33, %r29, %r30;
	mul.wide.u32 	%rd12, %r33, 4;
	add.s64 	%rd2, %rd9, %rd12;
	mov.u32 	%r1, %tid.x;
	ld.global.nc.f32 	%f1, [%rd8];
	ld.global.nc.f32 	%f2, [%rd8+4];
	ld.global.nc.f32 	%f3, [%rd8+8];
	setp.ne.s32 	%p2, %r1, 0;
	@%p2 bra 	$L__BB2_3;
	mov.b32 	%r34, 0;
	st.global.u32 	[%rd2], %r34;
$L__BB2_3:
	bar.sync 	0;
	setp.eq.s32 	%p3, %r29, 1;
	@%p3 bra 	$L__BB2_34;
	ld.param.u32 	%r103, [_Z36voxel_furthest_point_sampling_kernelILj512EEviiiPKfS1_PfPi_param_1];
	shl.b32 	%r37, %r1, 2;
	mov.u32 	%r38, _ZZ36voxel_furthest_point_sampling_kernelILj512EEviiiPKfS1_PfPiE5dists;
	add.s32 	%r2, %r38, %r37;
	mov.u32 	%r39, _ZZ36voxel_furthest_point_sampling_kernelILj512EEviiiPKfS1_PfPiE7dists_i;
	add.s32 	%r3, %r39, %r37;
	not.b32 	%r40, %r1;
	add.s32 	%r4, %r103, %r40;
	mov.b32 	%r108, 0;
	mov.b32 	%r107, 1;
$L__BB2_5:
	ld.param.u32 	%r104, [_Z36voxel_furthest_point_sampling_kernelILj512EEviiiPKfS1_PfPi_param_1];
	setp.ge.s32 	%p4, %r1, %r104;
	mul.lo.s32 	%r42, %r108, 3;
	mul.wide.s32 	%rd13, %r42, 4;
	add.s64 	%rd14, %rd1, %rd13;
	ld.global.nc.f32 	%f4, [%rd14];
	ld.global.nc.f32 	%f5, [%rd14+4];
	ld.global.nc.f32 	%f6, [%rd14+8];
	mov.f32 	%f150, 0fBF800000;
	mov.b32 	%r116, 0;
	@%p4 bra 	$L__BB2_13;
	setp.lt.u32 	%p5, %r4, 1536;
	mov.b32 	%r116, 0;
	mov.f32 	%f150, 0fBF800000;
	mov.u32 	%r114, %r1;
	@%p5 bra 	$L__BB2_9;
	shr.u32 	%r46, %r4, 9;
	add.s32 	%r47, %r46, 1;
	and.b32  	%r48, %r47, 16777212;
	neg.s32 	%r109, %r48;
	mad.lo.s32 	%r110, %r1, 3, 3072;
	mov.b32 	%r116, 0;
	mov.f32 	%f150, 0fBF800000;
	mov.u32 	%r114, %r1;
$L__BB2_8:
	ld.param.u64 	%rd42, [_Z36voxel_furthest_point_sampling_kernelILj512EEviiiPKfS1_PfPi_param_5];
	ld.param.u32 	%r105, [_Z36voxel_furthest_point_sampling_kernelILj512EEviiiPKfS1_PfPi_param_1];
	add.s32 	%r49, %r110, -3072;
	mul.wide.u32 	%rd15, %r49, 4;
	add.s64 	%rd16, %rd1, %rd15;
	ld.global.nc.f32 	%f19, [%rd16];
	ld.global.nc.f32 	%f20, [%rd16+4];
	ld.global.nc.f32 	%f21, [%rd16+8];
	sub.f32 	%f22, %f19, %f4;
	mul.f32 	%f23, %f1, %f22;
	sub.f32 	%f24, %f20, %f5;
	mul.f32 	%f25, %f2, %f24;
	mul.f32 	%f26, %f24, %f25;
	fma.rn.f32 	%f27, %f22, %f23, %f26;
	sub.f32 	%f28, %f21, %f6;
	mul.f32 	%f29, %f3, %f28;
	fma.rn.f32 	%f30, %f28, %f29, %f27;
	cvt.u64.u32 	%rd17, %r114;
	mul.lo.s32 	%r51, %r105, %r30;
	cvt.s64.s32 	%rd18, %r51;
	add.s64 	%rd19, %rd17, %rd18;
	cvta.to.global.u64 	%rd20, %rd42;
	shl.b64 	%rd21, %rd19, 2;
	add.s64 	%rd22, %rd20, %rd21;
	ld.global.f32 	%f31, [%rd22];
	min.f32 	%f32, %f30, %f31;
	st.global.f32 	[%rd22], %f32;
	setp.gt.f32 	%p6, %f32, %f150;
	selp.b32 	%r52, %r114, %r116, %p6;
	selp.f32 	%f33, %f32, %f150, %p6;
	add.s32 	%r53, %r110, -1536;
	mul.wide.u32 	%rd23, %r53, 4;
	add.s64 	%rd24, %rd1, %rd23;
	ld.global.nc.f32 	%f34, [%rd24];
	ld.global.nc.f32 	%f35, [%rd24+4];
	ld.global.nc.f32 	%f36, [%rd24+8];
	sub.f32 	%f37, %f34, %f4;
	mul.f32 	%f38, %f1, %f37;
	sub.f32 	%f39, %f35, %f5;
	mul.f32 	%f40, %f2, %f39;
	mul.f32 	%f41, %f39, %f40;
	fma.rn.f32 	%f42, %f37, %f38, %f41;
	sub.f32 	%f43, %f36, %f6;
	mul.f32 	%f44, %f3, %f43;
	fma.rn.f32 	%f45, %f43, %f44, %f42;
	ld.global.f32 	%f46, [%rd22+2048];
	min.f32 	%f47, %f45, %f46;
	st.global.f32 	[%rd22+2048], %f47;
	setp.gt.f32 	%p7, %f47, %f33;
	add.s32 	%r54, %r114, 512;
	selp.b32 	%r55, %r54, %r52, %p7;
	selp.f32 	%f48, %f47, %f33, %p7;
	add.s32 	%r56, %r110, 1536;
	mul.wide.u32 	%rd25, %r110, 4;
	add.s64 	%rd26, %rd1, %rd25;
	ld.global.nc.f32 	%f49, [%rd26];
	ld.global.nc.f32 	%f50, [%rd26+4];
	ld.global.nc.f32 	%f51, [%rd26+8];
	sub.f32 	%f52, %f49, %f4;
	mul.f32 	%f53, %f1, %f52;
	sub.f32 	%f54, %f50, %f5;
	mul.f32 	%f55, %f2, %f54;
	mul.f32 	%f56, %f54, %f55;
	fma.rn.f32 	%f57, %f52, %f53, %f56;
	sub.f32 	%f58, %f51, %f6;
	mul.f32 	%f59, %f3, %f58;
	fma.rn.f32 	%f60, %f58, %f59, %f57;
	ld.global.f32 	%f61, [%rd22+4096];
	min.f32 	%f62, %f60, %f61;
	st.global.f32 	[%rd22+4096], %f62;
	setp.gt.f32 	%p8, %f62, %f48;
	add.s32 	%r57, %r114, 1024;
	selp.b32 	%r58, %r57, %r55, %p8;
	selp.f32 	%f63, %f62, %f48, %p8;
	mul.wide.u32 	%rd27, %r56, 4;
	add.s64 	%rd28, %rd1, %rd27;
	ld.global.nc.f32 	%f64, [%rd28];
	ld.global.nc.f32 	%f65, [%rd28+4];
	ld.global.nc.f32 	%f66, [%rd28+8];
	sub.f32 	%f67, %f64, %f4;
	mul.f32 	%f68, %f1, %f67;
	sub.f32 	%f69, %f65, %f5;
	mul.f32 	%f70, %f2, %f69;
	mul.f32 	%f71, %f69, %f70;
	fma.rn.f32 	%f72, %f67, %f68, %f71;
	sub.f32 	%f73, %f66, %f6;
	mul.f32 	%f74, %f3, %f73;
	fma.rn.f32 	%f75, %f73, %f74, %f72;
	ld.global.f32 	%f76, [%rd22+6144];
	min.f32 	%f77, %f75, %f76;
	st.global.f32 	[%rd22+6144], %f77;
	setp.gt.f32 	%p9, %f77, %f63;
	add.s32 	%r59, %r114, 1536;
	selp.b32 	%r116, %r59, %r58, %p9;
	selp.f32 	%f150, %f77, %f63, %p9;
	add.s32 	%r114, %r114, 2048;
	add.s32 	%r110, %r110, 6144;
	add.s32 	%r109, %r109, 4;
	setp.ne.s32 	%p10, %r109, 0;
	@%p10 bra 	$L__BB2_8;
$L__BB2_9:
	shr.u32 	%r60, %r4, 9;
	add.s32 	%r61, %r60, 1;
	and.b32  	%r62, %r61, 3;
	setp.eq.s32 	%p11, %r62, 0;
	@%p11 bra 	$L__BB2_13;
	ld.param.u64 	%rd43, [_Z36voxel_furthest_point_sampling_kernelILj512EEviiiPKfS1_PfPi_param_5];
	ld.param.u32 	%r106, [_Z36voxel_furthest_point_sampling_kernelILj512EEviiiPKfS1_PfPi_param_1];
	setp.eq.s32 	%p12, %r62, 1;
	mul.lo.s32 	%r21, %r114, 3;
	mul.wide.u32 	%rd29, %r21, 4;
	add.s64 	%rd30, %rd1, %rd29;
	ld.global.nc.f32 	%f78, [%rd30];
	ld.global.nc.f32 	%f79, [%rd30+4];
	ld.global.nc.f32 	%f80, [%rd30+8];
	sub.f32 	%f81, %f78, %f4;
	mul.f32 	%f82, %f1, %f81;
	sub.f32 	%f83, %f79, %f5;
	mul.f32 	%f84, %f2, %f83;
	mul.f32 	%f85, %f83, %f84;
	fma.rn.f32 	%f86, %f81, %f82, %f85;
	sub.f32 	%f87, %f80, %f6;
	mul.f32 	%f88, %f3, %f87;
	fma.rn.f32 	%f89, %f87, %f88, %f86;
	cvt.u64.u32 	%rd31, %r114;
	mul.lo.s32 	%r67, %r106, %r30;
	cvt.s64.s32 	%rd32, %r67;
	add.s64 	%rd33, %rd31, %rd32;
	cvta.to.global.u64 	%rd34, %rd43;
	shl.b64 	%rd35, %rd33, 2;
	add.s64 	%rd3, %rd34, %rd35;
	ld.global.f32 	%f90, [%rd3];
	min.f32 	%f91, %f89, %f90;
	st.global.f32 	[%rd3], %f91;
	setp.gt.f32 	%p13, %f91, %f150;
	selp.b32 	%r116, %r114, %r116, %p13;
	selp.f32 	%f150, %f91, %f150, %p13;
	@%p12 bra 	$L__BB2_13;
	setp.eq.s32 	%p14, %r62, 2;
	add.s32 	%r71, %r114, 512;
	add.s32 	%r72, %r21, 1536;
	mul.wide.u32 	%rd36, %r72, 4;
	add.s64 	%rd37, %rd1, %rd36;
	ld.global.nc.f32 	%f92, [%rd37];
	ld.global.nc.f32 	%f93, [%rd37+4];
	ld.global.nc.f32 	%f94, [%rd37+8];
	sub.f32 	%f95, %f92, %f4;
	mul.f32 	%f96, %f1, %f95;
	sub.f32 	%f97, %f93, %f5;
	mul.f32 	%f98, %f2, %f97;
	mul.f32 	%f99, %f97, %f98;
	fma.rn.f32 	%f100, %f95, %f96, %f99;
	sub.f32 	%f101, %f94, %f6;
	mul.f32 	%f102, %f3, %f101;
	fma.rn.f32 	%f103, %f101, %f102, %f100;
	ld.global.f32 	%f104, [%rd3+2048];
	min.f32 	%f105, %f103, %f104;
	st.global.f32 	[%rd3+2048], %f105;
	setp.gt.f32 	%p15, %f105, %f150;
	selp.b32 	%r116, %r71, %r116, %p15;
	selp.f32 	%f150, %f105, %f150, %p15;
	@%p14 bra 	$L__BB2_13;
	add.s32 	%r73, %r114, 1024;
	add.s32 	%r74, %r21, 3072;
	mul.wide.u32 	%rd38, %r74, 4;
	add.s64 	%rd39, %rd1, %rd38;
	ld.global.nc.f32 	%f106, [%rd39];
	ld.global.nc.f32 	%f107, [%rd39+4];
	ld.global.nc.f32 	%f108, [%rd39+8];
	sub.f32 	%f109, %f106, %f4;
	mul.f32 	%f110, %f1, %f109;
	sub.f32 	%f111, %f107, %f5;
	mul.f32 	%f112, %f2, %f111;
	mul.f32 	%f113, %f111, %f112;
	fma.rn.f32 	%f114, %f109, %f110, %f113;
	sub.f32 	%f115, %f108, %f6;
	mul.f32 	%f116, %f3, %f115;
	fma.rn.f32 	%f117, %f115, %f116, %f114;
	ld.global.f32 	%f118, [%rd3+4096];
	min.f32 	%f119, %f117, %f118;
	st.global.f32 	[%rd3+4096], %f119;
	setp.gt.f32 	%p16, %f119, %f150;
	selp.b32 	%r116, %r73, %r116, %p16;
	selp.f32 	%f150, %f119, %f150, %p16;
$L__BB2_13:
	setp.gt.u32 	%p17, %r1, 255;
	st.shared.f32 	[%r2], %f150;
	st.shared.u32 	[%r3], %r116;
	bar.sync 	0;
	@%p17 bra 	$L__BB2_15;
	ld.shared.f32 	%f120, [%r2];
	ld.shared.f32 	%f121, [%r2+1024];
	ld.shared.u32 	%r75, [%r3];
	ld.shared.u32 	%r76, [%r3+1024];
	max.f32 	%f122, %f120, %f121;
	st.shared.f32 	[%r2], %f122;
	setp.gt.f32 	%p18, %f121, %f120;
	selp.b32 	%r77, %r76, %r75, %p18;
	st.shared.u32 	[%r3], %r77;
$L__BB2_15:
	setp.gt.u32 	%p19, %r1, 127;
	bar.sync 	0;
	@%p19 bra 	$L__BB2_17;
	ld.shared.f32 	%f123, [%r2];
	ld.shared.f32 	%f124, [%r2+512];
	ld.shared.u32 	%r78, [%r3];
	ld.shared.u32 	%r79, [%r3+512];
	max.f32 	%f125, %f123, %f124;
	st.shared.f32 	[%r2], %f125;
	setp.gt.f32 	%p20, %f124, %f123;
	selp.b32 	%r80, %r79, %r78, %p20;
	st.shared.u32 	[%r3], %r80;
$L__BB2_17:
	setp.gt.u32 	%p21, %r1, 63;
	bar.sync 	0;
	@%p21 bra 	$L__BB2_19;
	ld.shared.f32 	%f126, [%r2];
	ld.shared.f32 	%f127, [%r2+256];
	ld.shared.u32 	%r81, [%r3];
	ld.shared.u32 	%r82, [%r3+256];
	max.f32 	%f128, %f126, %f127;
	st.shared.f32 	[%r2], %f128;
	setp.gt.f32 	%p22, %f127, %f126;
	selp.b32 	%r83, %r82, %r81, %p22;
	st.shared.u32 	[%r3], %r83;
$L__BB2_19:
	setp.gt.u32 	%p23, %r1, 31;
	bar.sync 	0;
	@%p23 bra 	$L__BB2_21;
	ld.shared.f32 	%f129, [%r2];
	ld.shared.f32 	%f130, [%r2+128];
	ld.shared.u32 	%r84, [%r3];
	ld.shared.u32 	%r85, [%r3+128];
	max.f32 	%f131, %f129, %f130;
	st.shared.f32 	[%r2], %f131;
	setp.gt.f32 	%p24, %f130, %f129;
	selp.b32 	%r86, %r85, %r84, %p24;
	st.shared.u32 	[%r3], %r86;
$L__BB2_21:
	setp.gt.u32 	%p25, %r1, 15;
	bar.sync 	0;
	@%p25 bra 	$L__BB2_23;
	ld.shared.f32 	%f132, [%r2];
	ld.shared.f32 	%f133, [%r2+64];
	ld.shared.u32 	%r87, [%r3];
	ld.shared.u32 	%r88, [%r3+64];
	max.f32 	%f134, %f132, %f133;
	st.shared.f32 	[%r2], %f134;
	setp.gt.f32 	%p26, %f133, %f132;
	selp.b32 	%r89, %r88, %r87, %p26;
	st.shared.u32 	[%r3], %r89;
$L__BB2_23:
	setp.gt.u32 	%p27, %r1, 7;
	bar.sync 	0;
	@%p27 bra 	$L__BB2_25;
	ld.shared.f32 	%f135, [%r2];
	ld.shared.f32 	%f136, [%r2+32];
	ld.shared.u32 	%r90, [%r3];
	ld.shared.u32 	%r91, [%r3+32];
	max.f32 	%f137, %f135, %f136;
	st.shared.f32 	[%r2], %f137;
	setp.gt.f32 	%p28, %f136, %f135;
	selp.b32 	%r92, %r91, %r90, %p28;
	st.shared.u32 	[%r3], %r92;
$L__BB2_25:
	setp.gt.u32 	%p29, %r1, 3;
	bar.sync 	0;
	@%p29 bra 	$L__BB2_27;
	ld.shared.f32 	%f138, [%r2];
	ld.shared.f32 	%f139, [%r2+16];
	ld.shared.u32 	%r93, [%r3];
	ld.shared.u32 	%r94, [%r3+16];
	max.f32 	%f140, %f138, %f139;
	st.shared.f32 	[%r2], %f140;
	setp.gt.f32 	%p30, %f139, %f138;
	selp.b32 	%r95, %r94, %r93, %p30;
	st.shared.u32 	[%r3], %r95;
$L__BB2_27:
	setp.gt.u32 	%p31, %r1, 1;
	bar.sync 	0;
	@%p31 bra 	$L__BB2_29;
	ld.shared.f32 	%f141, [%r2];
	ld.shared.f32 	%f142, [%r2+8];
	ld.shared.u32 	%r96, [%r3];
	ld.shared.u32 	%r97, [%r3+8];
	max.f32 	%f143, %f141, %f142;
	st.shared.f32 	[%r2], %f143;
	setp.gt.f32 	%p32, %f142, %f141;
	selp.b32 	%r98, %r97, %r96, %p32;
	st.shared.u32 	[%r3], %r98;
$L__BB2_29:
	setp.ne.s32 	%p33, %r1, 0;
	bar.sync 	0;
	@%p33 bra 	$L__BB2_31;
	ld.shared.f32 	%f144, [_ZZ36voxel_furthest_point_sampling_kernelILj512EEviiiPKfS1_PfPiE5dists];
	ld.shared.f32 	%f145, [_ZZ36voxel_furthest_point_sampling_kernelILj512EEviiiPKfS1_PfPiE5dists+4];
	ld.shared.u32 	%r99, [_ZZ36voxel_furthest_point_sampling_kernelILj512EEviiiPKfS1_PfPiE7dists_i];
	ld.shared.u32 	%r100, [_ZZ36voxel_furthest_point_sampling_kernelILj512EEviiiPKfS1_PfPiE7dists_i+4];
	max.f32 	%f146, %f144, %f145;
	st.shared.f32 	[_ZZ36voxel_furthest_point_sampling_kernelILj512EEviiiPKfS1_PfPiE5dists], %f146;
	setp.gt.f32 	%p34, %f145, %f144;
	selp.b32 	%r101, %r100, %r99, %p34;
	st.shared.u32 	[_ZZ36voxel_furthest_point_sampling_kernelILj512EEviiiPKfS1_PfPiE7dists_i], %r101;
$L__BB2_31:
	setp.ne.s32 	%p35, %r1, 0;
	bar.sync 	0;
	ld.shared.u32 	%r108, [_ZZ36voxel_furthest_point_sampling_kernelILj512EEviiiPKfS1_PfPiE7dists_i];
	@%p35 bra 	$L__BB2_33;
	mul.wide.u32 	%rd40, %r107, 4;
	add.s64 	%rd41, %rd2, %rd40;
	st.global.u32 	[%rd41], %r108;
$L__BB2_33:
	add.s32 	%r107, %r107, 1;
	setp.ne.s32 	%p36, %r107, %r29;
	@%p36 bra 	$L__BB2_5;
$L__BB2_34:
	ret;

}
	// .globl	_Z36voxel_furthest_point_sampling_kernelILj256EEviiiPKfS1_PfPi
.visible .entry _Z36voxel_furthest_point_sampling_kernelILj256EEviiiPKfS1_PfPi(
	.param .u32 _Z36voxel_furthest_point_sampling_kernelILj256EEviiiPKfS1_PfPi_param_0,
	.param .u32 _Z36voxel_furthest_point_sampling_kernelILj256EEviiiPKfS1_PfPi_param_1,
	.param .u32 _Z36voxel_furthest_point_sampling_kernelILj256EEviiiPKfS1_PfPi_param_2,
	.param .u64 .ptr .align 1 _Z36voxel_furthest_point_sampling_kernelILj256EEviiiPKfS1_PfPi_param_3,
	.param .u64 .ptr .align 1 _Z36voxel_furthest_point_sampling_kernelILj256EEviiiPKfS1_PfPi_param_4,
	.param .u64 .ptr .align 1 _Z36voxel_furthest_point_sampling_kernelILj256EEviiiPKfS1_PfPi_param_5,
	.param .u64 .ptr .align 1 _Z36voxel_furthest_point_sampling_kernelILj256EEviiiPKfS1_PfPi_param_6
)
{
	.reg .pred 	%p<35>;
	.reg .b32 	%r<114>;
	.reg .b32 	%f<148>;
	.reg .b64 	%rd<44>;
	// demoted variable
	.shared .align 4 .b8 _ZZ36voxel_furthest_point_sampling_kernelILj256EEviiiPKfS1_PfPiE5dists[1024];
	// demoted variable
	.shared .align 4 .b8 _ZZ36voxel_furthest_point_sampling_kernelILj256EEviiiPKfS1_PfPiE7dists_i[1024];
	ld.param.u32 	%r29, [_Z36voxel_furthest_point_sampling_kernelILj256EEviiiPKfS1_PfPi_param_2];
	ld.param.u64 	%rd4, [_Z36voxel_furthest_point_sampling_kernelILj256EEviiiPKfS1_PfPi_param_3];
	ld.param.u64 	%rd5, [_Z36voxel_furthest_point_sampling_kernelILj256EEviiiPKfS1_PfPi_param_4];
	ld.param.u64 	%rd7, [_Z36voxel_furthest_point_sampling_kernelILj256EEviiiPKfS1_PfPi_param_6];
	setp.lt.s32 	%p1, %r29, 1;
	@%p1 bra 	$L__BB3_32;
	ld.param.u32 	%r99, [_Z36voxel_furthest_point_sampling_kernelILj256EEviiiPKfS1_PfPi_param_1];
	cvta.to.global.u64 	%rd8, %rd4;
	cvta.to.global.u64 	%rd9, %rd7;
	cvta.to.global.u64 	%rd10, %rd5;
	mov.u32 	%r30, %ctaid.x;
	mul.lo.s32 	%r31, %r99, %r30;
	mul.lo.s32 	%r32, %r31, 3;
	mul.wide.s32 	%rd11, %r32, 4;
	add.s64 	%rd1, %rd10, %rd11;
	mul.lo.s32 	%r33, %r29, %r30;
	mul.wide.u32 	%rd12, %r33, 4;
	add.s64 	%rd2, %rd9, %rd12;
	mov.u32 	%r1, %tid.x;
	ld.global.nc.f32 	%f1, [%rd8];
	ld.global.nc.f32 	%f2, [%rd8+4];
	ld.global.nc.f32 	%f3, [%rd8+8];
	setp.ne.s32 	%p2, %r1, 0;
	@%p2 bra 	$L__BB3_3;
	mov.b32 	%r34, 0;
	st.global.u32 	[%rd2], %r34;
$L__BB3_3:
	bar.sync 	0;
	setp.eq.s32 	%p3, %r29, 1;
	@%p3 bra 	$L__BB3_32;
	ld.param.u32 	%r100, [_Z36voxel_furthest_point_sampling_kernelILj256EEviiiPKfS1_PfPi_param_1];
	shl.b32 	%r37, %r1, 2;
	mov.u32 	%r38, _ZZ36voxel_furthest_point_sampling_kernelILj256EEviiiPKfS1_PfPiE5dists;
	add.s32 	%r2, %r38, %r37;
	mov.u32 	%r39, _ZZ36voxel_furthest_point_sampling_kernelILj256EEviiiPKfS1_PfPiE7dists_i;
	add.s32 	%r3, %r39, %r37;
	not.b32 	%r40, %r1;
	add.s32 	%r4, %r100, %r40;
	mov.b32 	%r105, 0;
	mov.b32 	%r104, 1;
$L__BB3_5:
	ld.param.u32 	%r101, [_Z36voxel_furthest_point_sampling_kernelILj256EEviiiPKfS1_PfPi_param_1];
	setp.ge.s32 	%p4, %r1, %r101;
	mul.lo.s32 	%r42, %r105, 3;
	mul.wide.s32 	%rd13, %r42, 4;
	add.s64 	%rd14, %rd1, %rd13;
	ld.global.nc.f32 	%f4, [%rd14];
	ld.global.nc.f32 	%f5, [%rd14+4];
	ld.global.nc.f32 	%f6, [%rd14+8];
	mov.f32 	%f147, 0fBF800000;
	mov.b32 	%r113, 0;
	@%p4 bra 	$L__BB3_13;
	setp.lt.u32 	%p5, %r4, 768;
	mov.b32 	%r113, 0;
	mov.f32 	%f147, 0fBF800000;
	mov.u32 	%r111, %r1;
	@%p5 bra 	$L__BB3_9;
	shr.u32 	%r46, %r4, 8;
	add.s32 	%r47, %r46, 1;
	and.b32  	%r48, %r47, 33554428;
	neg.s32 	%r106, %r48;
	mad.lo.s32 	%r107, %r1, 3, 1536;
	mov.b32 	%r113, 0;
	mov.f32 	%f147, 0fBF800000;
	mov.u32 	%r111, %r1;
$L__BB3_8:
	ld.param.u64 	%rd42, [_Z36voxel_furthest_point_sampling_kernelILj256EEviiiPKfS1_PfPi_param_5];
	ld.param.u32 	%r102, [_Z36voxel_furthest_point_sampling_kernelILj256EEviiiPKfS1_PfPi_param_1];
	add.s32 	%r49, %r107, -1536;
	mul.wide.u32 	%rd15, %r49, 4;
	add.s64 	%rd16, %rd1, %rd15;
	ld.global.nc.f32 	%f19, [%rd16];
	ld.global.nc.f32 	%f20, [%rd16+4];
	ld.global.nc.f32 	%f21, [%rd16+8];
	sub.f32 	%f22, %f19, %f4;
	mul.f32 	%f23, %f1, %f22;
	sub.f32 	%f24, %f20, %f5;
	mul.f32 	%f25, %f2, %f24;
	mul.f32 	%f26, %f24, %f25;
	fma.rn.f32 	%f27, %f22, %f23, %f26;
	sub.f32 	%f28, %f21, %f6;
	mul.f32 	%f29, %f3, %f28;
	fma.rn.f32 	%f30, %f28, %f29, %f27;
	cvt.u64.u32 	%rd17, %r111;
	mul.lo.s32 	%r51, %r102, %r30;
	cvt.s64.s32 	%rd18, %r51;
	add.s64 	%rd19, %rd17, %rd18;
	cvta.to.global.u64 	%rd20, %rd42;
	shl.b64 	%rd21, %rd19, 2;
	add.s64 	%rd22, %rd20, %rd21;
	ld.global.f32 	%f31, [%rd22];
	min.f32 	%f32, %f30, %f31;
	st.global.f32 	[%rd22], %f32;
	setp.gt.f32 	%p6, %f32, %f147;
	selp.b32 	%r52, %r111, %r113, %p6;
	selp.f32 	%f33, %f32, %f147, %p6;
	add.s32 	%r53, %r107, -768;
	mul.wide.u32 	%rd23, %r53, 4;
	add.s64 	%rd24, %rd1, %rd23;
	ld.global.nc.f32 	%f34, [%rd24];
	ld.global.nc.f32 	%f35, [%rd24+4];
	ld.global.nc.f32 	%f36, [%rd24+8];
	sub.f32 	%f37, %f34, %f4;
	mul.f32 	%f38, %f1, %f37;
	sub.f32 	%f39, %f35, %f5;
	mul.f32 	%f40, %f2, %f39;
	mul.f32 	%f41, %f39, %f40;
	fma.rn.f32 	%f42, %f37, %f38, %f41;
	sub.f32 	%f43, %f36, %f6;
	mul.f32 	%f44, %f3, %f43;
	fma.rn.f32 	%f45, %f43, %f44, %f42;
	ld.global.f32 	%f46, [%rd22+1024];
	min.f32 	%f47, %f45, %f46;
	st.global.f32 	[%rd22+1024], %f47;
	setp.gt.f32 	%p7, %f47, %f33;
	add.s32 	%r54, %r111, 256;
	selp.b32 	%r55, %r54, %r52, %p7;
	selp.f32 	%f48, %f47, %f33, %p7;
	add.s32 	%r56, %r107, 768;
	mul.wide.u32 	%rd25, %r107, 4;
	add.s64 	%rd26, %rd1, %rd25;
	ld.global.nc.f32 	%f49, [%rd26];
	ld.global.nc.f32 	%f50, [%rd26+4];
	ld.global.nc.f32 	%f51, [%rd26+8];
	sub.f32 	%f52, %f49, %f4;
	mul.f32 	%f53, %f1, %f52;
	sub.f32 	%f54, %f50, %f5;
	mul.f32 	%f55, %f2, %f54;
	mul.f32 	%f56, %f54, %f55;
	fma.rn.f32 	%f57, %f52, %f53, %f56;
	sub.f32 	%f58, %f51, %f6;
	mul.f32 	%f59, %f3, %f58;
	fma.rn.f32 	%f60, %f58, %f59, %f57;
	ld.global.f32 	%f61, [%rd22+2048];
	min.f32 	%f62, %f60, %f61;
	st.global.f32 	[%rd22+2048], %f62;
	setp.gt.f32 	%p8, %f62, %f48;
	add.s32 	%r57, %r111, 512;
	selp.b32 	%r58, %r57, %r55, %p8;
	selp.f32 	%f63, %f62, %f48, %p8;
	mul.wide.u32 	%rd27, %r56, 4;
	add.s64 	%rd28, %rd1, %rd27;
	ld.global.nc.f32 	%f64, [%rd28];
	ld.global.nc.f32 	%f65, [%rd28+4];
	ld.global.nc.f32 	%f66, [%rd28+8];
	sub.f32 	%f67, %f64, %f4;
	mul.f32 	%f68, %f1, %f67;
	sub.f32 	%f69, %f65, %f5;
	mul.f32 	%f70, %f2, %f69;
	mul.f32 	%f71, %f69, %f70;
	fma.rn.f32 	%f72, %f67, %f68, %f71;
	sub.f32 	%f73, %f66, %f6;
	mul.f32 	%f74, %f3, %f73;
	fma.rn.f32 	%f75, %f73, %f74, %f72;
	ld.global.f32 	%f76, [%rd22+3072];
	min.f32 	%f77, %f75, %f76;
	st.global.f32 	[%rd22+3072], %f77;
	setp.gt.f32 	%p9, %f77, %f63;
	add.s32 	%r59, %r111, 768;
	selp.b32 	%r113, %r59, %r58, %p9;
	selp.f32 	%f147, %f77, %f63, %p9;
	add.s32 	%r111, %r111, 1024;
	add.s32 	%r107, %r107, 3072;
	add.s32 	%r106, %r106, 4;
	setp.ne.s32 	%p10, %r106, 0;
	@%p10 bra 	$L__BB3_8;
$L__BB3_9:
	shr.u32 	%r60, %r4, 8;
	add.s32 	%r61, %r60, 1;
	and.b32  	%r62, %r61, 3;
	setp.eq.s32 	%p11, %r62, 0;
	@%p11 bra 	$L__BB3_13;
	ld.param.u64 	%rd43, [_Z36voxel_furthest_point_sampling_kernelILj256EEviiiPKfS1_PfPi_param_5];
	ld.param.u32 	%r103, [_Z36voxel_furthest_point_sampling_kernelILj256EEviiiPKfS1_PfPi_param_1];
	setp.eq.s32 	%p12, %r62, 1;
	mul.lo.s32 	%r21, %r111, 3;
	mul.wide.u32 	%rd29, %r21, 4;
	add.s64 	%rd30, %rd1, %rd29;
	ld.global.nc.f32 	%f78, [%rd30];
	ld.global.nc.f32 	%f79, [%rd30+4];
	ld.global.nc.f32 	%f80, [%rd30+8];
	sub.f32 	%f81, %f78, %f4;
	mul.f32 	%f82, %f1, %f81;
	sub.f32 	%f83, %f79, %f5;
	mul.f32 	%f84, %f2, %f83;
	mul.f32 	%f85, %f83, %f84;
	fma.rn.f32 	%f86, %f81, %f82, %f85;
	sub.f32 	%f87, %f80, %f6;
	mul.f32 	%f88, %f3, %f87;
	fma.rn.f32 	%f89, %f87, %f88, %f86;
	cvt.u64.u32 	%rd31, %r111;
	mul.lo.s32 	%r67, %r103, %r30;
	cvt.s64.s32 	%rd32, %r67;
	add.s64 	%rd33, %rd31, %rd32;
	cvta.to.global.u64 	%rd34, %rd43;
	shl.b64 	%rd35, %rd33, 2;
	add.s64 	%rd3, %rd34, %rd35;
	ld.global.f32 	%f90, [%rd3];
	min.f32 	%f91, %f89, %f90;
	st.global.f32 	[%rd3], %f91;
	setp.gt.f32 	%p13, %f91, %f147;
	selp.b32 	%r113, %r111, %r113, %p13;
	selp.f32 	%f147, %f91, %f147, %p13;
	@%p12 bra 	$L__BB3_13;
	setp.eq.s32 	%p14, %r62, 2;
	add.s32 	%r71, %r111, 256;
	add.s32 	%r72, %r21, 768;
	mul.wide.u32 	%rd36, %r72, 4;
	add.s64 	%rd37, %rd1, %rd36;
	ld.global.nc.f32 	%f92, [%rd37];
	ld.global.nc.f32 	%f93, [%rd37+4];
	ld.global.nc.f32 	%f94, [%rd37+8];
	sub.f32 	%f95, %f92, %f4;
	mul.f32 	%f96, %f1, %f95;
	sub.f32 	%f97, %f93, %f5;
	mul.f32 	%f98, %f2, %f97;
	mul.f32 	%f99, %f97, %f98;
	fma.rn.f32 	%f100, %f95, %f96, %f99;
	sub.f32 	%f101, %f94, %f6;
	mul.f32 	%f102, %f3, %f101;
	fma.rn.f32 	%f103, %f101, %f102, %f100;
	ld.global.f32 	%f104, [%rd3+1024];
	min.f32 	%f105, %f103, %f104;
	st.global.f32 	[%rd3+1024], %f105;
	setp.gt.f32 	%p15, %f105, %f147;
	selp.b32 	%r113, %r71, %r113, %p15;
	selp.f32 	%f147, %f105, %f147, %p15;
	@%p14 bra 	$L__BB3_13;
	add.s32 	%r73, %r111, 512;
	add.s32 	%r74, %r21, 1536;
	mul.wide.u32 	%rd38, %r74, 4;
	add.s64 	%rd39, %rd1, %rd38;
	ld.global.nc.f32 	%f106, [%rd39];
	ld.global.nc.f32 	%f107, [%rd39+4];
	ld.global.nc.f32 	%f108, [%rd39+8];
	sub.f32 	%f109, %f106, %f4;
	mul.f32 	%f110, %f1, %f109;
	sub.f32 	%f111, %f107, %f5;
	mul.f32 	%f112, %f2, %f111;
	mul.f32 	%f113, %f111, %f112;
	fma.rn.f32 	%f114, %f109, %f110, %f113;
	sub.f32 	%f115, %f108, %f6;
	mul.f32 	%f116, %f3, %f115;
	fma.rn.f32 	%f117, %f115, %f116, %f114;
	ld.global.f32 	%f118, [%rd3+2048];
	min.f32 	%f119, %f117, %f118;
	st.global.f32 	[%rd3+2048], %f119;
	setp.gt.f32 	%p16, %f119, %f147;
	selp.b32 	%r113, %r73, %r113, %p16;
	selp.f32 	%f147, %f119, %f147, %p16;
$L__BB3_13:
	setp.gt.u32 	%p17, %r1, 127;
	st.shared.f32 	[%r2], %f147;
	st.shared.u32 	[%r3], %r113;
	bar.sync 	0;
	@%p17 bra 	$L__BB3_15;
	ld.shared.f32 	%f120, [%r2];
	ld.shared.f32 	%f121, [%r2+512];
	ld.shared.u32 	%r75, [%r3];
	ld.shared.u32 	%r76, [%r3+512];
	max.f32 	%f122, %f120, %f121;
	st.shared.f32 	[%r2], %f122;
	setp.gt.f32 	%p18, %f121, %f120;
	selp.b32 	%r77, %r76, %r75, %p18;
	st.shared.u32 	[%r3], %r77;
$L__BB3_15:
	setp.gt.u32 	%p19, %r1, 63;
	bar.sync 	0;
	@%p19 bra 	$L__BB3_17;
	ld.shared.f32 	%f123, [%r2];
	ld.shared.f32 	%f124, [%r2+256];
	ld.shared.u32 	%r78, [%r3];
	ld.shared.u32 	%r79, [%r3+256];
	max.f32 	%f125, %f123, %f124;
	st.shared.f32 	[%r2], %f125;
	setp.gt.f32 	%p20, %f124, %f123;
	selp.b32 	%r80, %r79, %r78, %p20;
	st.shared.u32 	[%r3], %r80;
$L__BB3_17:
	setp.gt.u32 	%p21, %r1, 31;
	bar.sync 	0;
	@%p21 bra 	$L__BB3_19;
	ld.shared.f32 	%f126, [%r2];
	ld.shared.f32 	%f127, [%r2+128];
	ld.shared.u32 	%r81, [%r3];
	ld.shared.u32 	%r82, [%r3+128];
	max.f32 	%f128, %f126, %f127;
	st.shared.f32 	[%r2], %f128;
	setp.gt.f32 	%p22, %f127, %f126;
	selp.b32 	%r83, %r82, %r81, %p22;
	st.shared.u32 	[%r3], %r83;
$L__BB3_19:
	setp.gt.u32 	%p23, %r1, 15;
	bar.sync 	0;
	@%p23 bra 	$L__BB3_21;
	ld.shared.f32 	%f129, [%r2];
	ld.shared.f32 	%f130, [%r2+64];
	ld.shared.u32 	%r84, [%r3];
	ld.shared.u32 	%r85, [%r3+64];
	max.f32 	%f131, %f129, %f130;
	st.shared.f32 	[%r2], %f131;
	setp.gt.f32 	%p24, %f130, %f129;
	selp.b32 	%r86, %r85, %r84, %p24;
	st.shared.u32 	[%r3], %r86;
$L__BB3_21:
	setp.gt.u32 	%p25, %r1, 7;
	bar.sync 	0;
	@%p25 bra 	$L__BB3_23;
	ld.shared.f32 	%f132, [%r2];
	ld.shared.f32 	%f133, [%r2+32];
	ld.shared.u32 	%r87, [%r3];
	ld.shared.u32 	%r88, [%r3+32];
	max.f32 	%f134, %f132, %f133;
	st.shared.f32 	[%r2], %f134;
	setp.gt.f32 	%p26, %f133, %f132;
	selp.b32 	%r89, %r88, %r87, %p26;
	st.shared.u32 	[%r3], %r89;
$L__BB3_23:
	setp.gt.u32 	%p27, %r1, 3;
	bar.sync 	0;
	@%p27 bra 	$L__BB3_25;
	ld.shared.f32 	%f135, [%r2];
	ld.shared.f32 	%f136, [%r2+16];
	ld.shared.u32 	%r90, [%r3];
	ld.shared.u32 	%r91, [%r3+16];
	max.f32 	%f137, %f135, %f136;
	st.shared.f32 	[%r2], %f137;
	setp.gt.f32 	%p28, %f136, %f135;
	selp.b32 	%r92, %r91, %r90, %p28;
	st.shared.u32 	[%r3], %r92;
$L__BB3_25:
	setp.gt.u32 	%p29, %r1, 1;
	bar.sync 	0;
	@%p29 bra 	$L__BB3_27;
	ld.shared.f32 	%f138, [%r2];
	ld.shared.f32 	%f139, [%r2+8];
	ld.shared.u32 	%r93, [%r3];
	ld.shared.u32 	%r94, [%r3+8];
	max.f32 	%f140, %f138, %f139;
	st.shared.f32 	[%r2], %f140;
	setp.gt.f32 	%p30, %f139, %f138;
	selp.b32 	%r95, %r94, %r93, %p30;
	st.shared.u32 	[%r3], %r95;
$L__BB3_27:
	setp.ne.s32 	%p31, %r1, 0;
	bar.sync 	0;
	@%p31 bra 	$L__BB3_29;
	ld.shared.f32 	%f141, [_ZZ36voxel_furthest_point_sampling_kernelILj256EEviiiPKfS1_PfPiE5dists];
	ld.shared.f32 	%f142, [_ZZ36voxel_furthest_point_sampling_kernelILj256EEviiiPKfS1_PfPiE5dists+4];
	ld.shared.u32 	%r96, [_ZZ36voxel_furthest_point_sampling_kernelILj256EEviiiPKfS1_PfPiE7dists_i];
	ld.shared.u32 	%r97, [_ZZ36voxel_furthest_point_sampling_kernelILj256EEviiiPKfS1_PfPiE7dists_i+4];
	max.f32 	%f143, %f141, %f142;
	st.shared.f32 	[_ZZ36voxel_furthest_point_sampling_kernelILj256EEviiiPKfS1_PfPiE5dists], %f143;
	setp.gt.f32 	%p32, %f142, %f141;
	selp.b32 	%r98, %r97, %r96, %p32;
	st.shared.u32 	[_ZZ36voxel_furthest_point_sampling_kernelILj256EEviiiPKfS1_PfPiE7dists_i], %r98;
$L__BB3_29:
	setp.ne.s32 	%p33, %r1, 0;
	bar.sync 	0;
	ld.shared.u32 	%r105, [_ZZ36voxel_furthest_point_sampling_kernelILj256EEviiiPKfS1_PfPiE7dists_i];
	@%p33 bra 	$L__BB3_31;
	mul.wide.u32 	%rd40, %r104, 4;
	add.s64 	%rd41, %rd2, %rd40;
	st.global.u32 	[%rd41], %r105;
$L__BB3_31:
	add.s32 	%r104, %r104, 1;
	setp.ne.s32 	%p34, %r104, %r29;
	@%p34 bra 	$L__BB3_5;
$L__BB3_32:
	ret;

}
	// .globl	_Z36voxel_furthest_point_sampling_kernelILj128EEviiiPKfS1_PfPi
.visible .entry _Z36voxel_furthest_point_sampling_kernelILj128EEviiiPKfS1_PfPi(
	.param .u32 _Z36voxel_furthest_point_sampling_kernelILj128EEviiiPKfS1_PfPi_param_0,
	.param .u32 _Z36voxel_furthest_point_sampling_kernelILj128EEviiiPKfS1_PfPi_param_1,
	.param .u32 _Z36voxel_furthest_point_sampling_kernelILj128EEviiiPKfS1_PfPi_param_2,
	.param .u64 .ptr .align 1 _Z36voxel_furthest_point_sampling_kernelILj128EEviiiPKfS1_PfPi_param_3,
	.param .u64 .ptr .align 1 _Z36voxel_furthest_point_sampling_kernelILj128EEviiiPKfS1_PfPi_param_4,
	.param .u64 .ptr .align 1 _Z36voxel_furthest_point_sampling_kernelILj128EEviiiPKfS1_PfPi_param_5,
	.param .u64 .ptr .align 1 _Z36voxel_furthest_point_sampling_kernelILj128EEviiiPKfS1_PfPi_param_6
)
{
	.reg .pred 	%p<33>;
	.reg .b32 	%r<106>;
	.reg .b32 	%f<145>;
	.reg .b64 	%rd<43>;
	// demoted variable
	.shared .align 4 .b8 _ZZ36voxel_furthest_point_sampling_kernelILj128EEviiiPKfS1_PfPiE5dists[512];
	// demoted variable
	.shared .align 4 .b8 _ZZ36voxel_furthest_point_sampling_kernelILj128EEviiiPKfS1_PfPiE7dists_i[512];
	ld.param.u32 	%r29, [_Z36voxel_furthest_point_sampling_kernelILj128EEviiiPKfS1_PfPi_param_2];
	ld.param.u64 	%rd5, [_Z36voxel_furthest_point_sampling_kernelILj128EEviiiPKfS1_PfPi_param_3];
	ld.param.u64 	%rd6, [_Z36voxel_furthest_point_sampling_kernelILj128EEviiiPKfS1_PfPi_param_4];
	ld.param.u64 	%rd8, [_Z36voxel_furthest_point_sampling_kernelILj128EEviiiPKfS1_PfPi_param_6];
	setp.lt.s32 	%p1, %r29, 1;
	@%p1 bra 	$L__BB4_30;
	ld.param.u32 	%r93, [_Z36voxel_furthest_point_sampling_kernelILj128EEviiiPKfS1_PfPi_param_1];
	cvta.to.global.u64 	%rd9, %rd5;
	cvta.to.global.u64 	%rd10, %rd8;
	cvta.to.global.u64 	%rd11, %rd6;
	mov.u32 	%r30, %ctaid.x;
	mul.lo.s32 	%r31, %r93, %r30;
	mul.lo.s32 	%r32, %r31, 3;
	mul.wide.s32 	%rd12, %r32, 4;
	add.s64 	%rd1, %rd11, %rd12;
	cvt.s64.s32 	%rd2, %r31;
	mul.lo.s32 	%r33, %r29, %r30;
	mul.wide.u32 	%rd13, %r33, 4;
	add.s64 	%rd3, %rd10, %rd13;
	mov.u32 	%r1, %tid.x;
	ld.global.nc.f32 	%f1, [%rd9];
	ld.global.nc.f32 	%f2, [%rd9+4];
	ld.global.nc.f32 	%f3, [%rd9+8];
	setp.ne.s32 	%p2, %r1, 0;
	@%p2 bra 	$L__BB4_3;
	mov.b32 	%r34, 0;
	st.global.u32 	[%rd3], %r34;
$L__BB4_3:
	bar.sync 	0;
	setp.eq.s32 	%p3, %r29, 1;
	@%p3 bra 	$L__BB4_30;
	ld.param.u32 	%r94, [_Z36voxel_furthest_point_sampling_kernelILj128EEviiiPKfS1_PfPi_param_1];
	shl.b32 	%r37, %r1, 2;
	mov.u32 	%r38, _ZZ36voxel_furthest_point_sampling_kernelILj128EEviiiPKfS1_PfPiE7dists_i;
	add.s32 	%r2, %r38, %r37;
	not.b32 	%r39, %r1;
	add.s32 	%r3, %r94, %r39;
	mov.b32 	%r97, 0;
	mov.b32 	%r96, 1;
$L__BB4_5:
	ld.param.u32 	%r95, [_Z36voxel_furthest_point_sampling_kernelILj128EEviiiPKfS1_PfPi_param_1];
	setp.ge.s32 	%p4, %r1, %r95;
	mul.lo.s32 	%r41, %r97, 3;
	mul.wide.s32 	%rd14, %r41, 4;
	add.s64 	%rd15, %rd1, %rd14;
	ld.global.nc.f32 	%f4, [%rd15];
	ld.global.nc.f32 	%f5, [%rd15+4];
	ld.global.nc.f32 	%f6, [%rd15+8];
	mov.f32 	%f144, 0fBF800000;
	mov.b32 	%r105, 0;
	@%p4 bra 	$L__BB4_13;
	setp.lt.u32 	%p5, %r3, 384;
	mov.b32 	%r105, 0;
	mov.f32 	%f144, 0fBF800000;
	mov.u32 	%r103, %r1;
	@%p5 bra 	$L__BB4_9;
	shr.u32 	%r45, %r3, 7;
	add.s32 	%r46, %r45, 1;
	and.b32  	%r47, %r46, 67108860;
	neg.s32 	%r98, %r47;
	mad.lo.s32 	%r99, %r1, 3, 768;
	mov.b32 	%r105, 0;
	mov.f32 	%f144, 0fBF800000;
	mov.u32 	%r103, %r1;
$L__BB4_8:
	ld.param.u64 	%rd41, [_Z36voxel_furthest_point_sampling_kernelILj128EEviiiPKfS1_PfPi_param_5];
	add.s32 	%r48, %r99, -768;
	mul.wide.u32 	%rd16, %r48, 4;
	add.s64 	%rd17, %rd1, %rd16;
	ld.global.nc.f32 	%f19, [%rd17];
	ld.global.nc.f32 	%f20, [%rd17+4];
	ld.global.nc.f32 	%f21, [%rd17+8];
	sub.f32 	%f22, %f19, %f4;
	mul.f32 	%f23, %f1, %f22;
	sub.f32 	%f24, %f20, %f5;
	mul.f32 	%f25, %f2, %f24;
	mul.f32 	%f26, %f24, %f25;
	fma.rn.f32 	%f27, %f22, %f23, %f26;
	sub.f32 	%f28, %f21, %f6;
	mul.f32 	%f29, %f3, %f28;
	fma.rn.f32 	%f30, %f28, %f29, %f27;
	cvt.u64.u32 	%rd18, %r103;
	add.s64 	%rd19, %rd18, %rd2;
	cvta.to.global.u64 	%rd20, %rd41;
	shl.b64 	%rd21, %rd19, 2;
	add.s64 	%rd22, %rd20, %rd21;
	ld.global.f32 	%f31, [%rd22];
	min.f32 	%f32, %f30, %f31;
	st.global.f32 	[%rd22], %f32;
	setp.gt.f32 	%p6, %f32, %f144;
	selp.b32 	%r49, %r103, %r105, %p6;
	selp.f32 	%f33, %f32, %f144, %p6;
	add.s32 	%r50, %r99, -384;
	mul.wide.u32 	%rd23, %r50, 4;
	add.s64 	%rd24, %rd1, %rd23;
	ld.global.nc.f32 	%f34, [%rd24];
	ld.global.nc.f32 	%f35, [%rd24+4];
	ld.global.nc.f32 	%f36, [%rd24+8];
	sub.f32 	%f37, %f34, %f4;
	mul.f32 	%f38, %f1, %f37;
	sub.f32 	%f39, %f35, %f5;
	mul.f32 	%f40, %f2, %f39;
	mul.f32 	%f41, %f39, %f40;
	fma.rn.f32 	%f42, %f37, %f38, %f41;
	sub.f32 	%f43, %f36, %f6;
	mul.f32 	%f44, %f3, %f43;
	fma.rn.f32 	%f45, %f43, %f44, %f42;
	ld.global.f32 	%f46, [%rd22+512];
	min.f32 	%f47, %f45, %f46;
	st.global.f32 	[%rd22+512], %f47;
	setp.gt.f32 	%p7, %f47, %f33;
	add.s32 	%r51, %r103, 128;
	selp.b32 	%r52, %r51, %r49, %p7;
	selp.f32 	%f48, %f47, %f33, %p7;
	add.s32 	%r53, %r99, 384;
	mul.wide.u32 	%rd25, %r99, 4;
	add.s64 	%rd26, %rd1, %rd25;
	ld.global.nc.f32 	%f49, [%rd26];
	ld.global.nc.f32 	%f50, [%rd26+4];
	ld.global.nc.f32 	%f51, [%rd26+8];
	sub.f32 	%f52, %f49, %f4;
	mul.f32 	%f53, %f1, %f52;
	sub.f32 	%f54, %f50, %f5;
	mul.f32 	%f55, %f2, %f54;
	mul.f32 	%f56, %f54, %f55;
	fma.rn.f32 	%f57, %f52, %f53, %f56;
	sub.f32 	%f58, %f51, %f6;
	mul.f32 	%f59, %f3, %f58;
	fma.rn.f32 	%f60, %f58, %f59, %f57;
	ld.global.f32 	%f61, [%rd22+1024];
	min.f32 	%f62, %f60, %f61;
	st.global.f32 	[%rd22+1024], %f62;
	setp.gt.f32 	%p8, %f62, %f48;
	add.s32 	%r54, %r103, 256;
	selp.b32 	%r55, %r54, %r52, %p8;
	selp.f32 	%f63, %f62, %f48, %p8;
	mul.wide.u32 	%rd27, %r53, 4;
	add.s64 	%rd28, %rd1, %rd27;
	ld.global.nc.f32 	%f64, [%rd28];
	ld.global.nc.f32 	%f65, [%rd28+4];
	ld.global.nc.f32 	%f66, [%rd28+8];
	sub.f32 	%f67, %f64, %f4;
	mul.f32 	%f68, %f1, %f67;
	sub.f32 	%f69, %f65, %f5;
	mul.f32 	%f70, %f2, %f69;
	mul.f32 	%f71, %f69, %f70;
	fma.rn.f32 	%f72, %f67, %f68, %f71;
	sub.f32 	%f73, %f66, %f6;
	mul.f32 	%f74, %f3, %f73;
	fma.rn.f32 	%f75, %f73, %f74, %f72;
	ld.global.f32 	%f76, [%rd22+1536];
	min.f32 	%f77, %f75, %f76;
	st.global.f32 	[%rd22+1536], %f77;
	setp.gt.f32 	%p9, %f77, %f63;
	add.s32 	%r56, %r103, 384;
	selp.b32 	%r105, %r56, %r55, %p9;
	selp.f32 	%f144, %f77, %f63, %p9;
	add.s32 	%r103, %r103, 512;
	add.s32 	%r99, %r99, 1536;
	add.s32 	%r98, %r98, 4;
	setp.ne.s32 	%p10, %r98, 0;
	@%p10 bra 	$L__BB4_8;
$L__BB4_9:
	shr.u32 	%r57, %r3, 7;
	add.s32 	%r58, %r57, 1;
	and.b32  	%r59, %r58, 3;
	setp.eq.s32 	%p11, %r59, 0;
	@%p11 bra 	$L__BB4_13;
	ld.param.u64 	%rd42, [_Z36voxel_furthest_point_sampling_kernelILj128EEviiiPKfS1_PfPi_param_5];
	setp.eq.s32 	%p12, %r59, 1;
	mul.lo.s32 	%r20, %r103, 3;
	mul.wide.u32 	%rd29, %r20, 4;
	add.s64 	%rd30, %rd1, %rd29;
	ld.global.nc.f32 	%f78, [%rd30];
	ld.global.nc.f32 	%f79, [%rd30+4];
	ld.global.nc.f32 	%f80, [%rd30+8];
	sub.f32 	%f81, %f78, %f4;
	mul.f32 	%f82, %f1, %f81;
	sub.f32 	%f83, %f79, %f5;
	mul.f32 	%f84, %f2, %f83;
	mul.f32 	%f85, %f83, %f84;
	fma.rn.f32 	%f86, %f81, %f82, %f85;
	sub.f32 	%f87, %f80, %f6;
	mul.f32 	%f88, %f3, %f87;
	fma.rn.f32 	%f89, %f87, %f88, %f86;
	cvt.u64.u32 	%rd31, %r103;
	add.s64 	%rd32, %rd31, %rd2;
	cvta.to.global.u64 	%rd33, %rd42;
	shl.b64 	%rd34, %rd32, 2;
	add.s64 	%rd4, %rd33, %rd34;
	ld.global.f32 	%f90, [%rd4];
	min.f32 	%f91, %f89, %f90;
	st.global.f32 	[%rd4], %f91;
	setp.gt.f32 	%p13, %f91, %f144;
	selp.b32 	%r105, %r103, %r105, %p13;
	selp.f32 	%f144, %f91, %f144, %p13;
	@%p12 bra 	$L__BB4_13;
	setp.eq.s32 	%p14, %r59, 2;
	add.s32 	%r66, %r103, 128;
	add.s32 	%r67, %r20, 384;
	mul.wide.u32 	%rd35, %r67, 4;
	add.s64 	%rd36, %rd1, %rd35;
	ld.global.nc.f32 	%f92, [%rd36];
	ld.global.nc.f32 	%f93, [%rd36+4];
	ld.global.nc.f32 	%f94, [%rd36+8];
	sub.f32 	%f95, %f92, %f4;
	mul.f32 	%f96, %f1, %f95;
	sub.f32 	%f97, %f93, %f5;
	mul.f32 	%f98, %f2, %f97;
	mul.f32 	%f99, %f97, %f98;
	fma.rn.f32 	%f100, %f95, %f96, %f99;
	sub.f32 	%f101, %f94, %f6;
	mul.f32 	%f102, %f3, %f101;
	fma.rn.f32 	%f103, %f101, %f102, %f100;
	ld.global.f32 	%f104, [%rd4+512];
	min.f32 	%f105, %f103, %f104;
	st.global.f32 	[%rd4+512], %f105;
	setp.gt.f32 	%p15, %f105, %f144;
	selp.b32 	%r105, %r66, %r105, %p15;
	selp.f32 	%f144, %f105, %f144, %p15;
	@%p14 bra 	$L__BB4_13;
	add.s32 	%r68, %r103, 256;
	add.s32 	%r69, %r20, 768;
	mul.wide.u32 	%rd37, %r69, 4;
	add.s64 	%rd38, %rd1, %rd37;
	ld.global.nc.f32 	%f106, [%rd38];
	ld.global.nc.f32 	%f107, [%rd38+4];
	ld.global.nc.f32 	%f108, [%rd38+8];
	sub.f32 	%f109, %f106, %f4;
	mul.f32 	%f110, %f1, %f109;
	sub.f32 	%f111, %f107, %f5;
	mul.f32 	%f112, %f2, %f111;
	mul.f32 	%f113, %f111, %f112;
	fma.rn.f32 	%f114, %f109, %f110, %f113;
	sub.f32 	%f115, %f108, %f6;
	mul.f32 	%f116, %f3, %f115;
	fma.rn.f32 	%f117, %f115, %f116, %f114;
	ld.global.f32 	%f118, [%rd4+1024];
	min.f32 	%f119, %f117, %f118;
	st.global.f32 	[%rd4+1024], %f119;
	setp.gt.f32 	%p16, %f119, %f144;
	selp.b32 	%r105, %r68, %r105, %p16;
	selp.f32 	%f144, %f119, %f144, %p16;
$L__BB4_13:
	setp.gt.u32 	%p17, %r1, 63;
	mov.u32 	%r71, _ZZ36voxel_furthest_point_sampling_kernelILj128EEviiiPKfS1_PfPiE5dists;
	add.s32 	%r25, %r71, %r37;
	st.shared.f32 	[%r25], %f144;
	st.shared.u32 	[%r2], %r105;
	bar.sync 	0;
	@%p17 bra 	$L__BB4_15;
	ld.shared.f32 	%f120, [%r25];
	ld.shared.f32 	%f121, [%r25+256];
	ld.shared.u32 	%r72, [%r2];
	ld.shared.u32 	%r73, [%r2+256];
	max.f32 	%f122, %f120, %f121;
	st.shared.f32 	[%r25], %f122;
	setp.gt.f32 	%p18, %f121, %f120;
	selp.b32 	%r74, %r73, %r72, %p18;
	st.shared.u32 	[%r2], %r74;
$L__BB4_15:
	setp.gt.u32 	%p19, %r1, 31;
	bar.sync 	0;
	@%p19 bra 	$L__BB4_17;
	ld.shared.f32 	%f123, [%r25];
	ld.shared.f32 	%f124, [%r25+128];
	ld.shared.u32 	%r75, [%r2];
	ld.shared.u32 	%r76, [%r2+128];
	max.f32 	%f125, %f123, %f124;
	st.shared.f32 	[%r25], %f125;
	setp.gt.f32 	%p20, %f124, %f123;
	selp.b32 	%r77, %r76, %r75, %p20;
	st.shared.u32 	[%r2], %r77;
$L__BB4_17:
	setp.gt.u32 	%p21, %r1, 15;
	bar.sync 	0;
	@%p21 bra 	$L__BB4_19;
	ld.shared.f32 	%f126, [%r25];
	ld.shared.f32 	%f127, [%r25+64];
	ld.shared.u32 	%r78, [%r2];
	ld.shared.u32 	%r79, [%r2+64];
	max.f32 	%f128, %f126, %f127;
	st.shared.f32 	[%r25], %f128;
	setp.gt.f32 	%p22, %f127, %f126;
	selp.b32 	%r80, %r79, %r78, %p22;
	st.shared.u32 	[%r2], %r80;
$L__BB4_19:
	setp.gt.u32 	%p23, %r1, 7;
	bar.sync 	0;
	@%p23 bra 	$L__BB4_21;
	ld.shared.f32 	%f129, [%r25];
	ld.shared.f32 	%f130, [%r25+32];
	ld.shared.u32 	%r81, [%r2];
	ld.shared.u32 	%r82, [%r2+32];
	max.f32 	%f131, %f129, %f130;
	st.shared.f32 	[%r25], %f131;
	setp.gt.f32 	%p24, %f130, %f129;
	selp.b32 	%r83, %r82, %r81, %p24;
	st.shared.u32 	[%r2], %r83;
$L__BB4_21:
	setp.gt.u32 	%p25, %r1, 3;
	bar.sync 	0;
	@%p25 bra 	$L__BB4_23;
	ld.shared.f32 	%f132, [%r25];
	ld.shared.f32 	%f133, [%r25+16];
	ld.shared.u32 	%r84, [%r2];
	ld.shared.u32 	%r85, [%r2+16];
	max.f32 	%f134, %f132, %f133;
	st.shared.f32 	[%r25], %f134;
	setp.gt.f32 	%p26, %f133, %f132;
	selp.b32 	%r86, %r85, %r84, %p26;
	st.shared.u32 	[%r2], %r86;
$L__BB4_23:
	setp.gt.u32 	%p27, %r1, 1;
	bar.sync 	0;
	@%p27 bra 	$L__BB4_25;
	ld.shared.f32 	%f135, [%r25];
	ld.shared.f32 	%f136, [%r25+8];
	ld.shared.u32 	%r87, [%r2];
	ld.shared.u32 	%r88, [%r2+8];
	max.f32 	%f137, %f135, %f136;
	st.shared.f32 	[%r25], %f137;
	setp.gt.f32 	%p28, %f136, %f135;
	selp.b32 	%r89, %r88, %r87, %p28;
	st.shared.u32 	[%r2], %r89;
$L__BB4_25:
	setp.ne.s32 	%p29, %r1, 0;
	bar.sync 	0;
	@%p29 bra 	$L__BB4_27;
	ld.shared.f32 	%f138, [_ZZ36voxel_furthest_point_sampling_kernelILj128EEviiiPKfS1_PfPiE5dists];
	ld.shared.f32 	%f139, [_ZZ36voxel_furthest_point_sampling_kernelILj128EEviiiPKfS1_PfPiE5dists+4];
	ld.shared.u32 	%r90, [_ZZ36voxel_furthest_point_sampling_kernelILj128EEviiiPKfS1_PfPiE7dists_i];
	ld.shared.u32 	%r91, [_ZZ36voxel_furthest_point_sampling_kernelILj128EEviiiPKfS1_PfPiE7dists_i+4];
	max.f32 	%f140, %f138, %f139;
	st.shared.f32 	[_ZZ36voxel_furthest_point_sampling_kernelILj128EEviiiPKfS1_PfPiE5dists], %f140;
	setp.gt.f32 	%p30, %f139, %f138;
	selp.b32 	%r92, %r91, %r90, %p30;
	st.shared.u32 	[_ZZ36voxel_furthest_point_sampling_kernelILj128EEviiiPKfS1_PfPiE7dists_i], %r92;
$L__BB4_27:
	setp.ne.s32 	%p31, %r1, 0;
	bar.sync 	0;
	ld.shared.u32 	%r97, [_ZZ36voxel_furthest_point_sampling_kernelILj128EEviiiPKfS1_PfPiE7dists_i];
	@%p31 bra 	$L__BB4_29;
	mul.wide.u32 	%rd39, %r96, 4;
	add.s64 	%rd40, %rd3, %rd39;
	st.global.u32 	[%rd40], %r97;
$L__BB4_29:
	add.s32 	%r96, %r96, 1;
	setp.ne.s32 	%p32, %r96, %r29;
	@%p32 bra 	$L__BB4_5;
$L__BB4_30:
	ret;

}
	// .globl	_Z36voxel_furthest_point_sampling_kernelILj64EEviiiPKfS1_PfPi
.visible .entry _Z36voxel_furthest_point_sampling_kernelILj64EEviiiPKfS1_PfPi(
	.param .u32 _Z36voxel_furthest_point_sampling_kernelILj64EEviiiPKfS1_PfPi_param_0,
	.param .u32 _Z36voxel_furthest_point_sampling_kernelILj64EEviiiPKfS1_PfPi_param_1,
	.param .u32 _Z36voxel_furthest_point_sampling_kernelILj64EEviiiPKfS1_PfPi_param_2,
	.param .u64 .ptr .align 1 _Z36voxel_furthest_point_sampling_kernelILj64EEviiiPKfS1_PfPi_param_3,
	.param .u64 .ptr .align 1 _Z36voxel_furthest_point_sampling_kernelILj64EEviiiPKfS1_PfPi_param_4,
	.param .u64 .ptr .align 1 _Z36voxel_furthest_point_sampling_kernelILj64EEviiiPKfS1_PfPi_param_5,
	.param .u64 .ptr .align 1 _Z36voxel_furthest_point_sampling_kernelILj64EEviiiPKfS1_PfPi_param_6
)
{
	.reg .pred 	%p<31>;
	.reg .b32 	%r<103>;
	.reg .b32 	%f<142>;
	.reg .b64 	%rd<43>;
	// demoted variable
	.shared .align 4 .b8 _ZZ36voxel_furthest_point_sampling_kernelILj64EEviiiPKfS1_PfPiE5dists[256];
	// demoted variable
	.shared .align 4 .b8 _ZZ36voxel_furthest_point_sampling_kernelILj64EEviiiPKfS1_PfPiE7dists_i[256];
	ld.param.u32 	%r29, [_Z36voxel_furthest_point_sampling_kernelILj64EEviiiPKfS1_PfPi_param_2];
	ld.param.u64 	%rd5, [_Z36voxel_furthest_point_sampling_kernelILj64EEviiiPKfS1_PfPi_param_3];
	ld.param.u64 	%rd6, [_Z36voxel_furthest_point_sampling_kernelILj64EEviiiPKfS1_PfPi_param_4];
	ld.param.u64 	%rd8, [_Z36voxel_furthest_point_sampling_kernelILj64EEviiiPKfS1_PfPi_param_6];
	setp.lt.s32 	%p1, %r29, 1;
	@%p1 bra 	$L__BB5_28;
	ld.param.u32 	%r90, [_Z36voxel_furthest_point_sampling_kernelILj64EEviiiPKfS1_PfPi_param_1];
	cvta.to.global.u64 	%rd9, %rd5;
	cvta.to.global.u64 	%rd10, %rd8;
	cvta.to.global.u64 	%rd11, %rd6;
	mov.u32 	%r30, %ctaid.x;
	mul.lo.s32 	%r31, %r90, %r30;
	mul.lo.s32 	%r32, %r31, 3;
	mul.wide.s32 	%rd12, %r32, 4;
	add.s64 	%rd1, %rd11, %rd12;
	cvt.s64.s32 	%rd2, %r31;
	mul.lo.s32 	%r33, %r29, %r30;
	mul.wide.u32 	%rd13, %r33, 4;
	add.s64 	%rd3, %rd10, %rd13;
	mov.u32 	%r1, %tid.x;
	ld.global.nc.f32 	%f1, [%rd9];
	ld.global.nc.f32 	%f2, [%rd9+4];
	ld.global.nc.f32 	%f3, [%rd9+8];
	setp.ne.s32 	%p2, %r1, 0;
	@%p2 bra 	$L__BB5_3;
	mov.b32 	%r34, 0;
	st.global.u32 	[%rd3], %r34;
$L__BB5_3:
	bar.sync 	0;
	setp.eq.s32 	%p3, %r29, 1;
	@%p3 bra 	$L__BB5_28;
	ld.param.u32 	%r91, [_Z36voxel_furthest_point_sampling_kernelILj64EEviiiPKfS1_PfPi_param_1];
	shl.b32 	%r37, %r1, 2;
	mov.u32 	%r38, _ZZ36voxel_furthest_point_sampling_kernelILj64EEviiiPKfS1_PfPiE7dists_i;
	add.s32 	%r2, %r38, %r37;
	not.b32 	%r39, %r1;
	add.s32 	%r3, %r91, %r39;
	mov.b32 	%r94, 0;
	mov.b32 	%r93, 1;
$L__BB5_5:
	ld.param.u32 	%r92, [_Z36voxel_furthest_point_sampling_kernelILj64EEviiiPKfS1_PfPi_param_1];
	setp.ge.s32 	%p4, %r1, %r92;
	mul.lo.s32 	%r41, %r94, 3;
	mul.wide.s32 	%rd14, %r41, 4;
	add.s64 	%rd15, %rd1, %rd14;
	ld.global.nc.f32 	%f4, [%rd15];
	ld.global.nc.f32 	%f5, [%rd15+4];
	ld.global.nc.f32 	%f6, [%rd15+8];
	mov.f32 	%f141, 0fBF800000;
	mov.b32 	%r102, 0;
	@%p4 bra 	$L__BB5_13;
	setp.lt.u32 	%p5, %r3, 192;
	mov.b32 	%r102, 0;
	mov.f32 	%f141, 0fBF800000;
	mov.u32 	%r100, %r1;
	@%p5 bra 	$L__BB5_9;
	shr.u32 	%r45, %r3, 6;
	add.s32 	%r46, %r45, 1;
	and.b32  	%r47, %r46, 134217724;
	neg.s32 	%r95, %r47;
	mad.lo.s32 	%r96, %r1, 3, 384;
	mov.b32 	%r102, 0;
	mov.f32 	%f141, 0fBF800000;
	mov.u32 	%r100, %r1;
$L__BB5_8:
	ld.param.u64 	%rd41, [_Z36voxel_furthest_point_sampling_kernelILj64EEviiiPKfS1_PfPi_param_5];
	add.s32 	%r48, %r96, -384;
	mul.wide.u32 	%rd16, %r48, 4;
	add.s64 	%rd17, %rd1, %rd16;
	ld.global.nc.f32 	%f19, [%rd17];
	ld.global.nc.f32 	%f20, [%rd17+4];
	ld.global.nc.f32 	%f21, [%rd17+8];
	sub.f32 	%f22, %f19, %f4;
	mul.f32 	%f23, %f1, %f22;
	sub.f32 	%f24, %f20, %f5;
	mul.f32 	%f25, %f2, %f24;
	mul.f32 	%f26, %f24, %f25;
	fma.rn.f32 	%f27, %f22, %f23, %f26;
	sub.f32 	%f28, %f21, %f6;
	mul.f32 	%f29, %f3, %f28;
	fma.rn.f32 	%f30, %f28, %f29, %f27;
	cvt.u64.u32 	%rd18, %r100;
	add.s64 	%rd19, %rd18, %rd2;
	cvta.to.global.u64 	%rd20, %rd41;
	shl.b64 	%rd21, %rd19, 2;
	add.s64 	%rd22, %rd20, %rd21;
	ld.global.f32 	%f31, [%rd22];
	min.f32 	%f32, %f30, %f31;
	st.global.f32 	[%rd22], %f32;
	setp.gt.f32 	%p6, %f32, %f141;
	selp.b32 	%r49, %r100, %r102, %p6;
	selp.f32 	%f33, %f32, %f141, %p6;
	add.s32 	%r50, %r96, -192;
	mul.wide.u32 	%rd23, %r50, 4;
	add.s64 	%rd24, %rd1, %rd23;
	ld.global.nc.f32 	%f34, [%rd24];
	ld.global.nc.f32 	%f35, [%rd24+4];
	ld.global.nc.f32 	%f36, [%rd24+8];
	sub.f32 	%f37, %f34, %f4;
	mul.f32 	%f38, %f1, %f37;
	sub.f32 	%f39, %f35, %f5;
	mul.f32 	%f40, %f2, %f39;
	mul.f32 	%f41, %f39, %f40;
	fma.rn.f32 	%f42, %f37, %f38, %f41;
	sub.f32 	%f43, %f36, %f6;
	mul.f32 	%f44, %f3, %f43;
	fma.rn.f32 	%f45, %f43, %f44, %f42;
	ld.global.f32 	%f46, [%rd22+256];
	min.f32 	%f47, %f45, %f46;
	st.global.f32 	[%rd22+256], %f47;
	setp.gt.f32 	%p7, %f47, %f33;
	add.s32 	%r51, %r100, 64;
	selp.b32 	%r52, %r51, %r49, %p7;
	selp.f32 	%f48, %f47, %f33, %p7;
	add.s32 	%r53, %r96, 192;
	mul.wide.u32 	%rd25, %r96, 4;
	add.s64 	%rd26, %rd1, %rd25;
	ld.global.nc.f32 	%f49, [%rd26];
	ld.global.nc.f32 	%f50, [%rd26+4];
	ld.global.nc.f32 	%f51, [%rd26+8];
	sub.f32 	%f52, %f49, %f4;
	mul.f32 	%f53, %f1, %f52;
	sub.f32 	%f54, %f50, %f5;
	mul.f32 	%f55, %f2, %f54;
	mul.f32 	%f56, %f54, %f55;
	fma.rn.f32 	%f57, %f52, %f53, %f56;
	sub.f32 	%f58, %f51, %f6;
	mul.f32 	%f59, %f3, %f58;
	fma.rn.f32 	%f60, %f58, %f59, %f57;
	ld.global.f32 	%f61, [%rd22+512];
	min.f32 	%f62, %f60, %f61;
	st.global.f32 	[%rd22+512], %f62;
	setp.gt.f32 	%p8, %f62, %f48;
	add.s32 	%r54, %r100, 128;
	selp.b32 	%r55, %r54, %r52, %p8;
	selp.f32 	%f63, %f62, %f48, %p8;
	mul.wide.u32 	%rd27, %r53, 4;
	add.s64 	%rd28, %rd1, %rd27;
	ld.global.nc.f32 	%f64, [%rd28];
	ld.global.nc.f32 	%f65, [%rd28+4];
	ld.global.nc.f32 	%f66, [%rd28+8];
	sub.f32 	%f67, %f64, %f4;
	mul.f32 	%f68, %f1, %f67;
	sub.f32 	%f69, %f65, %f5;
	mul.f32 	%f70, %f2, %f69;
	mul.f32 	%f71, %f69, %f70;
	fma.rn.f32 	%f72, %f67, %f68, %f71;
	sub.f32 	%f73, %f66, %f6;
	mul.f32 	%f74, %f3, %f73;
	fma.rn.f32 	%f75, %f73, %f74, %f72;
	ld.global.f32 	%f76, [%rd22+768];
	min.f32 	%f77, %f75, %f76;
	st.global.f32 	[%rd22+768], %f77;
	setp.gt.f32 	%p9, %f77, %f63;
	add.s32 	%r56, %r100, 192;
	selp.b32 	%r102, %r56, %r55, %p9;
	selp.f32 	%f141, %f77, %f63, %p9;
	add.s32 	%r100, %r100, 256;
	add.s32 	%r96, %r96, 768;
	add.s32 	%r95, %r95, 4;
	setp.ne.s32 	%p10, %r95, 0;
	@%p10 bra 	$L__BB5_8;
$L__BB5_9:
	shr.u32 	%r57, %r3, 6;
	add.s32 	%r58, %r57, 1;
	and.b32  	%r59, %r58, 3;
	setp.eq.s32 	%p11, %r59, 0;
	@%p11 bra 	$L__BB5_13;
	ld.param.u64 	%rd42, [_Z36voxel_furthest_point_sampling_kernelILj64EEviiiPKfS1_PfPi_param_5];
	setp.eq.s32 	%p12, %r59, 1;
	mul.lo.s32 	%r20, %r100, 3;
	mul.wide.u32 	%rd29, %r20, 4;
	add.s64 	%rd30, %rd1, %rd29;
	ld.global.nc.f32 	%f78, [%rd30];
	ld.global.nc.f32 	%f79, [%rd30+4];
	ld.global.nc.f32 	%f80, [%rd30+8];
	sub.f32 	%f81, %f78, %f4;
	mul.f32 	%f82, %f1, %f81;
	sub.f32 	%f83, %f79, %f5;
	mul.f32 	%f84, %f2, %f83;
	mul.f32 	%f85, %f83, %f84;
	fma.rn.f32 	%f86, %f81, %f82, %f85;
	sub.f32 	%f87, %f80, %f6;
	mul.f32 	%f88, %f3, %f87;
	fma.rn.f32 	%f89, %f87, %f88, %f86;
	cvt.u64.u32 	%rd31, %r100;
	add.s64 	%rd32, %rd31, %rd2;
	cvta.to.global.u64 	%rd33, %rd42;
	shl.b64 	%rd34, %rd32, 2;
	add.s64 	%rd4, %rd33, %rd34;
	ld.global.f32 	%f90, [%rd4];
	min.f32 	%f91, %f89, %f90;
	st.global.f32 	[%rd4], %f91;
	setp.gt.f32 	%p13, %f91, %f141;
	selp.b32 	%r102, %r100, %r102, %p13;
	selp.f32 	%f141, %f91, %f141, %p13;
	@%p12 bra 	$L__BB5_13;
	setp.eq.s32 	%p14, %r59, 2;
	add.s32 	%r66, %r100, 64;
	add.s32 	%r67, %r20, 192;
	mul.wide.u32 	%rd35, %r67, 4;
	add.s64 	%rd36, %rd1, %rd35;
	ld.global.nc.f32 	%f92, [%rd36];
	ld.global.nc.f32 	%f93, [%rd36+4];
	ld.global.nc.f32 	%f94, [%rd36+8];
	sub.f32 	%f95, %f92, %f4;
	mul.f32 	%f96, %f1, %f95;
	sub.f32 	%f97, %f93, %f5;
	mul.f32 	%f98, %f2, %f97;
	mul.f32 	%f99, %f97, %f98;
	fma.rn.f32 	%f100, %f95, %f96, %f99;
	sub.f32 	%f101, %f94, %f6;
	mul.f32 	%f102, %f3, %f101;
	fma.rn.f32 	%f103, %f101, %f102, %f100;
	ld.global.f32 	%f104, [%rd4+256];
	min.f32 	%f105, %f103, %f104;
	st.global.f32 	[%rd4+256], %f105;
	setp.gt.f32 	%p15, %f105, %f141;
	selp.b32 	%r102, %r66, %r102, %p15;
	selp.f32 	%f141, %f105, %f141, %p15;
	@%p14 bra 	$L__BB5_13;
	add.s32 	%r68, %r100, 128;
	add.s32 	%r69, %r20, 384;
	mul.wide.u32 	%rd37, %r69, 4;
	add.s64 	%rd38, %rd1, %rd37;
	ld.global.nc.f32 	%f106, [%rd38];
	ld.global.nc.f32 	%f107, [%rd38+4];
	ld.global.nc.f32 	%f108, [%rd38+8];
	sub.f32 	%f109, %f106, %f4;
	mul.f32 	%f110, %f1, %f109;
	sub.f32 	%f111, %f107, %f5;
	mul.f32 	%f112, %f2, %f111;
	mul.f32 	%f113, %f111, %f112;
	fma.rn.f32 	%f114, %f109, %f110, %f113;
	sub.f32 	%f115, %f108, %f6;
	mul.f32 	%f116, %f3, %f115;
	fma.rn.f32 	%f117, %f115, %f116, %f114;
	ld.global.f32 	%f118, [%rd4+512];
	min.f32 	%f119, %f117, %f118;
	st.global.f32 	[%rd4+512], %f119;
	setp.gt.f32 	%p16, %f119, %f141;
	selp.b32 	%r102, %r68, %r102, %p16;
	selp.f32 	%f141, %f119, %f141, %p16;
$L__BB5_13:
	setp.gt.u32 	%p17, %r1, 31;
	mov.u32 	%r71, _ZZ36voxel_furthest_point_sampling_kernelILj64EEviiiPKfS1_PfPiE5dists;
	add.s32 	%r25, %r71, %r37;
	st.shared.f32 	[%r25], %f141;
	st.shared.u32 	[%r2], %r102;
	bar.sync 	0;
	@%p17 bra 	$L__BB5_15;
	ld.shared.f32 	%f120, [%r25];
	ld.shared.f32 	%f121, [%r25+128];
	ld.shared.u32 	%r72, [%r2];
	ld.shared.u32 	%r73, [%r2+128];
	max.f32 	%f122, %f120, %f121;
	st.shared.f32 	[%r25], %f122;
	setp.gt.f32 	%p18, %f121, %f120;
	selp.b32 	%r74, %r73, %r72, %p18;
	st.shared.u32 	[%r2], %r74;
$L__BB5_15:
	setp.gt.u32 	%p19, %r1, 15;
	bar.sync 	0;
	@%p19 bra 	$L__BB5_17;
	ld.shared.f32 	%f123, [%r25];
	ld.shared.f32 	%f124, [%r25+64];
	ld.shared.u32 	%r75, [%r2];
	ld.shared.u32 	%r76, [%r2+64];
	max.f32 	%f125, %f123, %f124;
	st.shared.f32 	[%r25], %f125;
	setp.gt.f32 	%p20, %f124, %f123;
	selp.b32 	%r77, %r76, %r75, %p20;
	st.shared.u32 	[%r2], %r77;
$L__BB5_17:
	setp.gt.u32 	%p21, %r1, 7;
	bar.sync 	0;
	@%p21 bra 	$L__BB5_19;
	ld.shared.f32 	%f126, [%r25];
	ld.shared.f32 	%f127, [%r25+32];
	ld.shared.u32 	%r78, [%r2];
	ld.shared.u32 	%r79, [%r2+32];
	max.f32 	%f128, %f126, %f127;
	st.shared.f32 	[%r25], %f128;
	setp.gt.f32 	%p22, %f127, %f126;
	selp.b32 	%r80, %r79, %r78, %p22;
	st.shared.u32 	[%r2], %r80;
$L__BB5_19:
	setp.gt.u32 	%p23, %r1, 3;
	bar.sync 	0;
	@%p23 bra 	$L__BB5_21;
	ld.shared.f32 	%f129, [%r25];
	ld.shared.f32 	%f130, [%r25+16];
	ld.shared.u32 	%r81, [%r2];
	ld.shared.u32 	%r82, [%r2+16];
	max.f32 	%f131, %f129, %f130;
	st.shared.f32 	[%r25], %f131;
	setp.gt.f32 	%p24, %f130, %f129;
	selp.b32 	%r83, %r82, %r81, %p24;
	st.shared.u32 	[%r2], %r83;
$L__BB5_21:
	setp.gt.u32 	%p25, %r1, 1;
	bar.sync 	0;
	@%p25 bra 	$L__BB5_23;
	ld.shared.f32 	%f132, [%r25];
	ld.shared.f32 	%f133, [%r25+8];
	ld.shared.u32 	%r84, [%r2];
	ld.shared.u32 	%r85, [%r2+8];
	max.f32 	%f134, %f132, %f133;
	st.shared.f32 	[%r25], %f134;
	setp.gt.f32 	%p26, %f133, %f132;
	selp.b32 	%r86, %r85, %r84, %p26;
	st.shared.u32 	[%r2], %r86;
$L__BB5_23:
	setp.ne.s32 	%p27, %r1, 0;
	bar.sync 	0;
	@%p27 bra 	$L__BB5_25;
	ld.shared.f32 	%f135, [_ZZ36voxel_furthest_point_sampling_kernelILj64EEviiiPKfS1_PfPiE5dists];
	ld.shared.f32 	%f136, [_ZZ36voxel_furthest_point_sampling_kernelILj64EEviiiPKfS1_PfPiE5dists+4];
	ld.shared.u32 	%r87, [_ZZ36voxel_furthest_point_sampling_kernelILj64EEviiiPKfS1_PfPiE7dists_i];
	ld.shared.u32 	%r88, [_ZZ36voxel_furthest_point_sampling_kernelILj64EEviiiPKfS1_PfPiE7dists_i+4];
	max.f32 	%f137, %f135, %f136;
	st.shared.f32 	[_ZZ36voxel_furthest_point_sampling_kernelILj64EEviiiPKfS1_PfPiE5dists], %f137;
	setp.gt.f32 	%p28, %f136, %f135;
	selp.b32 	%r89, %r88, %r87, %p28;
	st.shared.u32 	[_ZZ36voxel_furthest_point_sampling_kernelILj64EEviiiPKfS1_PfPiE7dists_i], %r89;
$L__BB5_25:
	setp.ne.s32 	%p29, %r1, 0;
	bar.sync 	0;
	ld.shared.u32 	%r94, [_ZZ36voxel_furthest_point_sampling_kernelILj64EEviiiPKfS1_PfPiE7dists_i];
	@%p29 bra 	$L__BB5_27;
	mul.wide.u32 	%rd39, %r93, 4;
	add.s64 	%rd40, %rd3, %rd39;
	st.global.u32 	[%rd40], %r94;
$L__BB5_27:
	add.s32 	%r93, %r93, 1;
	setp.ne.s32 	%p30, %r93, %r29;
	@%p30 bra 	$L__BB5_5;
$L__BB5_28:
	ret;

}
	// .globl	_Z36voxel_furthest_point_sampling_kernelILj32EEviiiPKfS1_PfPi
.visible .entry _Z36voxel_furthest_point_sampling_kernelILj32EEviiiPKfS1_PfPi(
	.param .u32 _Z36voxel_furthest_point_sampling_kernelILj32EEviiiPKfS1_PfPi_param_0,
	.param .u32 _Z36voxel_furthest_point_sampling_kernelILj32EEviiiPKfS1_PfPi_param_1,
	.param .u32 _Z36voxel_furthest_point_sampling_kernelILj32EEviiiPKfS1_PfPi_param_2,
	.param .u64 .ptr .align 1 _Z36voxel_furthest_point_sampling_kernelILj32EEviiiPKfS1_PfPi_param_3,
	.param .u64 .ptr .align 1 _Z36voxel_furthest_point_sampling_kernelILj32EEviiiPKfS1_PfPi_param_4,
	.param .u64 .ptr .align 1 _Z36voxel_furthest_point_sampling_kernelILj32EEviiiPKfS1_PfPi_param_5,
	.param .u64 .ptr .align 1 _Z36voxel_furthest_point_sampling_kernelILj32EEviiiPKfS1_PfPi_param_6
)
{
	.reg .pred 	%p<29>;
	.reg .b32 	%r<96>;
	.reg .b32 	%f<139>;
	.reg .b64 	%rd<43>;
	// demoted variable
	.shared .align 4 .b8 _ZZ36voxel_furthest_point_sampling_kernelILj32EEviiiPKfS1_PfPiE5dists[128];
	// demoted variable
	.shared .align 4 .b8 _ZZ36voxel_furthest_point_sampling_kernelILj32EEviiiPKfS1_PfPiE7dists_i[128];
	ld.param.u32 	%r28, [_Z36voxel_furthest_point_sampling_kernelILj32EEviiiPKfS1_PfPi_param_1];
	ld.param.u32 	%r29, [_Z36voxel_furthest_point_sampling_kernelILj32EEviiiPKfS1_PfPi_param_2];
	ld.param.u64 	%rd5, [_Z36voxel_furthest_point_sampling_kernelILj32EEviiiPKfS1_PfPi_param_3];
	ld.param.u64 	%rd6, [_Z36voxel_furthest_point_sampling_kernelILj32EEviiiPKfS1_PfPi_param_4];
	ld.param.u64 	%rd8, [_Z36voxel_furthest_point_sampling_kernelILj32EEviiiPKfS1_PfPi_param_6];
	setp.lt.s32 	%p1, %r29, 1;
	@%p1 bra 	$L__BB6_26;
	cvta.to.global.u64 	%rd9, %rd5;
	cvta.to.global.u64 	%rd10, %rd8;
	cvta.to.global.u64 	%rd11, %rd6;
	mov.u32 	%r30, %ctaid.x;
	mul.lo.s32 	%r31, %r28, %r30;
	mul.lo.s32 	%r32, %r31, 3;
	mul.wide.s32 	%rd12, %r32, 4;
	add.s64 	%rd1, %rd11, %rd12;
	cvt.s64.s32 	%rd2, %r31;
	mul.lo.s32 	%r33, %r29, %r30;
	mul.wide.u32 	%rd13, %r33, 4;
	add.s64 	%rd3, %rd10, %rd13;
	mov.u32 	%r1, %tid.x;
	ld.global.nc.f32 	%f1, [%rd9];
	ld.global.nc.f32 	%f2, [%rd9+4];
	ld.global.nc.f32 	%f3, [%rd9+8];
	setp.ne.s32 	%p2, %r1, 0;
	@%p2 bra 	$L__BB6_3;
	mov.b32 	%r34, 0;
	st.global.u32 	[%rd3], %r34;
$L__BB6_3:
	bar.sync 	0;
	setp.eq.s32 	%p3, %r29, 1;
	@%p3 bra 	$L__BB6_26;
	not.b32 	%r37, %r1;
	add.s32 	%r2, %r28, %r37;
	mov.b32 	%r87, 0;
	mov.b32 	%r86, 1;
$L__BB6_5:
	setp.ge.s32 	%p4, %r1, %r28;
	mul.lo.s32 	%r39, %r87, 3;
	mul.wide.s32 	%rd14, %r39, 4;
	add.s64 	%rd15, %rd1, %rd14;
	ld.global.nc.f32 	%f4, [%rd15];
	ld.global.nc.f32 	%f5, [%rd15+4];
	ld.global.nc.f32 	%f6, [%rd15+8];
	mov.f32 	%f138, 0fBF800000;
	mov.b32 	%r95, 0;
	@%p4 bra 	$L__BB6_13;
	setp.lt.u32 	%p5, %r2, 96;
	mov.b32 	%r95, 0;
	mov.f32 	%f138, 0fBF800000;
	mov.u32 	%r93, %r1;
	@%p5 bra 	$L__BB6_9;
	shr.u32 	%r43, %r2, 5;
	add.s32 	%r44, %r43, 1;
	and.b32  	%r45, %r44, 268435452;
	neg.s32 	%r88, %r45;
	mad.lo.s32 	%r89, %r1, 3, 192;
	mov.b32 	%r95, 0;
	mov.f32 	%f138, 0fBF800000;
	mov.u32 	%r93, %r1;
$L__BB6_8:
	ld.param.u64 	%rd41, [_Z36voxel_furthest_point_sampling_kernelILj32EEviiiPKfS1_PfPi_param_5];
	add.s32 	%r46, %r89, -192;
	mul.wide.u32 	%rd16, %r46, 4;
	add.s64 	%rd17, %rd1, %rd16;
	ld.global.nc.f32 	%f19, [%rd17];
	ld.global.nc.f32 	%f20, [%rd17+4];
	ld.global.nc.f32 	%f21, [%rd17+8];
	sub.f32 	%f22, %f19, %f4;
	mul.f32 	%f23, %f1, %f22;
	sub.f32 	%f24, %f20, %f5;
	mul.f32 	%f25, %f2, %f24;
	mul.f32 	%f26, %f24, %f25;
	fma.rn.f32 	%f27, %f22, %f23, %f26;
	sub.f32 	%f28, %f21, %f6;
	mul.f32 	%f29, %f3, %f28;
	fma.rn.f32 	%f30, %f28, %f29, %f27;
	cvt.u64.u32 	%rd18, %r93;
	add.s64 	%rd19, %rd18, %rd2;
	cvta.to.global.u64 	%rd20, %rd41;
	shl.b64 	%rd21, %rd19, 2;
	add.s64 	%rd22, %rd20, %rd21;
	ld.global.f32 	%f31, [%rd22];
	min.f32 	%f32, %f30, %f31;
	st.global.f32 	[%rd22], %f32;
	setp.gt.f32 	%p6, %f32, %f138;
	selp.b32 	%r47, %r93, %r95, %p6;
	selp.f32 	%f33, %f32, %f138, %p6;
	add.s32 	%r48, %r89, -96;
	mul.wide.u32 	%rd23, %r48, 4;
	add.s64 	%rd24, %rd1, %rd23;
	ld.global.nc.f32 	%f34, [%rd24];
	ld.global.nc.f32 	%f35, [%rd24+4];
	ld.global.nc.f32 	%f36, [%rd24+8];
	sub.f32 	%f37, %f34, %f4;
	mul.f32 	%f38, %f1, %f37;
	sub.f32 	%f39, %f35, %f5;
	mul.f32 	%f40, %f2, %f39;
	mul.f32 	%f41, %f39, %f40;
	fma.rn.f32 	%f42, %f37, %f38, %f41;
	sub.f32 	%f43, %f36, %f6;
	mul.f32 	%f44, %f3, %f43;
	fma.rn.f32 	%f45, %f43, %f44, %f42;
	ld.global.f32 	%f46, [%rd22+128];
	min.f32 	%f47, %f45, %f46;
	st.global.f32 	[%rd22+128], %f47;
	setp.gt.f32 	%p7, %f47, %f33;
	add.s32 	%r49, %r93, 32;
	selp.b32 	%r50, %r49, %r47, %p7;
	selp.f32 	%f48, %f47, %f33, %p7;
	add.s32 	%r51, %r89, 96;
	mul.wide.u32 	%rd25, %r89, 4;
	add.s64 	%rd26, %rd1, %rd25;
	ld.global.nc.f32 	%f49, [%rd26];
	ld.global.nc.f32 	%f50, [%rd26+4];
	ld.global.nc.f32 	%f51, [%rd26+8];
	sub.f32 	%f52, %f49, %f4;
	mul.f32 	%f53, %f1, %f52;
	sub.f32 	%f54, %f50, %f5;
	mul.f32 	%f55, %f2, %f54;
	mul.f32 	%f56, %f54, %f55;
	fma.rn.f32 	%f57, %f52, %f53, %f56;
	sub.f32 	%f58, %f51, %f6;
	mul.f32 	%f59, %f3, %f58;
	fma.rn.f32 	%f60, %f58, %f59, %f57;
	ld.global.f32 	%f61, [%rd22+256];
	min.f32 	%f62, %f60, %f61;
	st.global.f32 	[%rd22+256], %f62;
	setp.gt.f32 	%p8, %f62, %f48;
	add.s32 	%r52, %r93, 64;
	selp.b32 	%r53, %r52, %r50, %p8;
	selp.f32 	%f63, %f62, %f48, %p8;
	mul.wide.u32 	%rd27, %r51, 4;
	add.s64 	%rd28, %rd1, %rd27;
	ld.global.nc.f32 	%f64, [%rd28];
	ld.global.nc.f32 	%f65, [%rd28+4];
	ld.global.nc.f32 	%f66, [%rd28+8];
	sub.f32 	%f67, %f64, %f4;
	mul.f32 	%f68, %f1, %f67;
	sub.f32 	%f69, %f65, %f5;
	mul.f32 	%f70, %f2, %f69;
	mul.f32 	%f71, %f69, %f70;
	fma.rn.f32 	%f72, %f67, %f68, %f71;
	sub.f32 	%f73, %f66, %f6;
	mul.f32 	%f74, %f3, %f73;
	fma.rn.f32 	%f75, %f73, %f74, %f72;
	ld.global.f32 	%f76, [%rd22+384];
	min.f32 	%f77, %f75, %f76;
	st.global.f32 	[%rd22+384], %f77;
	setp.gt.f32 	%p9, %f77, %f63;
	add.s32 	%r54, %r93, 96;
	selp.b32 	%r95, %r54, %r53, %p9;
	selp.f32 	%f138, %f77, %f63, %p9;
	add.s32 	%r93, %r93, 128;
	add.s32 	%r89, %r89, 384;
	add.s32 	%r88, %r88, 4;
	setp.ne.s32 	%p10, %r88, 0;
	@%p10 bra 	$L__BB6_8;
$L__BB6_9:
	shr.u32 	%r55, %r2, 5;
	add.s32 	%r56, %r55, 1;
	and.b32  	%r57, %r56, 3;
	setp.eq.s32 	%p11, %r57, 0;
	@%p11 bra 	$L__BB6_13;
	ld.param.u64 	%rd42, [_Z36voxel_furthest_point_sampling_kernelILj32EEviiiPKfS1_PfPi_param_5];
	setp.eq.s32 	%p12, %r57, 1;
	mul.lo.s32 	%r19, %r93, 3;
	mul.wide.u32 	%rd29, %r19, 4;
	add.s64 	%rd30, %rd1, %rd29;
	ld.global.nc.f32 	%f78, [%rd30];
	ld.global.nc.f32 	%f79, [%rd30+4];
	ld.global.nc.f32 	%f80, [%rd30+8];
	sub.f32 	%f81, %f78, %f4;
	mul.f32 	%f82, %f1, %f81;
	sub.f32 	%f83, %f79, %f5;
	mul.f32 	%f84, %f2, %f83;
	mul.f32 	%f85, %f83, %f84;
	fma.rn.f32 	%f86, %f81, %f82, %f85;
	sub.f32 	%f87, %f80, %f6;
	mul.f32 	%f88, %f3, %f87;
	fma.rn.f32 	%f89, %f87, %f88, %f86;
	cvt.u64.u32 	%rd31, %r93;
	add.s64 	%rd32, %rd31, %rd2;
	cvta.to.global.u64 	%rd33, %rd42;
	shl.b64 	%rd34, %rd32, 2;
	add.s64 	%rd4, %rd33, %rd34;
	ld.global.f32 	%f90, [%rd4];
	min.f32 	%f91, %f89, %f90;
	st.global.f32 	[%rd4], %f91;
	setp.gt.f32 	%p13, %f91, %f138;
	selp.b32 	%r95, %r93, %r95, %p13;
	selp.f32 	%f138, %f91, %f138, %p13;
	@%p12 bra 	$L__BB6_13;
	setp.eq.s32 	%p14, %r57, 2;
	add.s32 	%r64, %r93, 32;
	add.s32 	%r65, %r19, 96;
	mul.wide.u32 	%rd35, %r65, 4;
	add.s64 	%rd36, %rd1, %rd35;
	ld.global.nc.f32 	%f92, [%rd36];
	ld.global.nc.f32 	%f93, [%rd36+4];
	ld.global.nc.f32 	%f94, [%rd36+8];
	sub.f32 	%f95, %f92, %f4;
	mul.f32 	%f96, %f1, %f95;
	sub.f32 	%f97, %f93, %f5;
	mul.f32 	%f98, %f2, %f97;
	mul.f32 	%f99, %f97, %f98;
	fma.rn.f32 	%f100, %f95, %f96, %f99;
	sub.f32 	%f101, %f94, %f6;
	mul.f32 	%f102, %f3, %f101;
	fma.rn.f32 	%f103, %f101, %f102, %f100;
	ld.global.f32 	%f104, [%rd4+128];
	min.f32 	%f105, %f103, %f104;
	st.global.f32 	[%rd4+128], %f105;
	setp.gt.f32 	%p15, %f105, %f138;
	selp.b32 	%r95, %r64, %r95, %p15;
	selp.f32 	%f138, %f105, %f138, %p15;
	@%p14 bra 	$L__BB6_13;
	add.s32 	%r66, %r93, 64;
	add.s32 	%r67, %r19, 192;
	mul.wide.u32 	%rd37, %r67, 4;
	add.s64 	%rd38, %rd1, %rd37;
	ld.global.nc.f32 	%f106, [%rd38];
	ld.global.nc.f32 	%f107, [%rd38+4];
	ld.global.nc.f32 	%f108, [%rd38+8];
	sub.f32 	%f109, %f106, %f4;
	mul.f32 	%f110, %f1, %f109;
	sub.f32 	%f111, %f107, %f5;
	mul.f32 	%f112, %f2, %f111;
	mul.f32 	%f113, %f111, %f112;
	fma.rn.f32 	%f114, %f109, %f110, %f113;
	sub.f32 	%f115, %f108, %f6;
	mul.f32 	%f116, %f3, %f115;
	fma.rn.f32 	%f117, %f115, %f116, %f114;
	ld.global.f32 	%f118, [%rd4+256];
	min.f32 	%f119, %f117, %f118;
	st.global.f32 	[%rd4+256], %f119;
	setp.gt.f32 	%p16, %f119, %f138;
	selp.b32 	%r95, %r66, %r95, %p16;
	selp.f32 	%f138, %f119, %f138, %p16;
$L__BB6_13:
	setp.gt.u32 	%p17, %r1, 15;
	shl.b32 	%r68, %r1, 2;
	mov.u32 	%r69, _ZZ36voxel_furthest_point_sampling_kernelILj32EEviiiPKfS1_PfPiE5dists;
	add.s32 	%r24, %r69, %r68;
	st.shared.f32 	[%r24], %f138;
	mov.u32 	%r70, _ZZ36voxel_furthest_point_sampling_kernelILj32EEviiiPKfS1_PfPiE7dists_i;
	add.s32 	%r25, %r70, %r68;
	st.shared.u32 	[%r25], %r95;
	bar.sync 	0;
	@%p17 bra 	$L__BB6_15;
	ld.shared.f32 	%f120, [%r24];
	ld.shared.f32 	%f121, [%r24+64];
	ld.shared.u32 	%r71, [%r25];
	ld.shared.u32 	%r72, [%r25+64];
	max.f32 	%f122, %f120, %f121;
	st.shared.f32 	[%r24], %f122;
	setp.gt.f32 	%p18, %f121, %f120;
	selp.b32 	%r73, %r72, %r71, %p18;
	st.shared.u32 	[%r25], %r73;
$L__BB6_15:
	setp.gt.u32 	%p19, %r1, 7;
	bar.sync 	0;
	@%p19 bra 	$L__BB6_17;
	ld.shared.f32 	%f123, [%r24];
	ld.shared.f32 	%f124, [%r24+32];
	ld.shared.u32 	%r74, [%r25];
	ld.shared.u32 	%r75, [%r25+32];
	max.f32 	%f125, %f123, %f124;
	st.shared.f32 	[%r24], %f125;
	setp.gt.f32 	%p20, %f124, %f123;
	selp.b32 	%r76, %r75, %r74, %p20;
	st.shared.u32 	[%r25], %r76;
$L__BB6_17:
	setp.gt.u32 	%p21, %r1, 3;
	bar.sync 	0;
	@%p21 bra 	$L__BB6_19;
	ld.shared.f32 	%f126, [%r24];
	ld.shared.f32 	%f127, [%r24+16];
	ld.shared.u32 	%r77, [%r25];
	ld.shared.u32 	%r78, [%r25+16];
	max.f32 	%f128, %f126, %f127;
	st.shared.f32 	[%r24], %f128;
	setp.gt.f32 	%p22, %f127, %f126;
	selp.b32 	%r79, %r78, %r77, %p22;
	st.shared.u32 	[%r25], %r79;
$L__BB6_19:
	setp.gt.u32 	%p23, %r1, 1;
	bar.sync 	0;
	@%p23 bra 	$L__BB6_21;
	ld.shared.f32 	%f129, [%r24];
	ld.shared.f32 	%f130, [%r24+8];
	ld.shared.u32 	%r80, [%r25];
	ld.shared.u32 	%r81, [%r25+8];
	max.f32 	%f131, %f129, %f130;
	st.shared.f32 	[%r24], %f131;
	setp.gt.f32 	%p24, %f130, %f129;
	selp.b32 	%r82, %r81, %r80, %p24;
	st.shared.u32 	[%r25], %r82;
$L__BB6_21:
	setp.ne.s32 	%p25, %r1, 0;
	bar.sync 	0;
	@%p25 bra 	$L__BB6_23;
	ld.shared.f32 	%f132, [_ZZ36voxel_furthest_point_sampling_kernelILj32EEviiiPKfS1_PfPiE5dists];
	ld.shared.f32 	%f133, [_ZZ36voxel_furthest_point_sampling_kernelILj32EEviiiPKfS1_PfPiE5dists+4];
	ld.shared.u32 	%r83, [_ZZ36voxel_furthest_point_sampling_kernelILj32EEviiiPKfS1_PfPiE7dists_i];
	ld.shared.u32 	%r84, [_ZZ36voxel_furthest_point_sampling_kernelILj32EEviiiPKfS1_PfPiE7dists_i+4];
	max.f32 	%f134, %f132, %f133;
	st.shared.f32 	[_ZZ36voxel_furthest_point_sampling_kernelILj32EEviiiPKfS1_PfPiE5dists], %f134;
	setp.gt.f32 	%p26, %f133, %f132;
	selp.b32 	%r85, %r84, %r83, %p26;
	st.shared.u32 	[_ZZ36voxel_furthest_point_sampling_kernelILj32EEviiiPKfS1_PfPiE7dists_i], %r85;
$L__BB6_23:
	setp.ne.s32 	%p27, %r1, 0;
	bar.sync 	0;
	ld.shared.u32 	%r87, [_ZZ36voxel_furthest_point_sampling_kernelILj32EEviiiPKfS1_PfPiE7dists_i];
	@%p27 bra 	$L__BB6_25;
	mul.wide.u32 	%rd39, %r86, 4;
	add.s64 	%rd40, %rd3, %rd39;
	st.global.u32 	[%rd40], %r87;
$L__BB6_25:
	add.s32 	%r86, %r86, 1;
	setp.ne.s32 	%p28, %r86, %r29;
	@%p28 bra 	$L__BB6_5;
$L__BB6_26:
	ret;

}
	// .globl	_Z36voxel_furthest_point_sampling_kernelILj16EEviiiPKfS1_PfPi
.visible .entry _Z36voxel_furthest_point_sampling_kernelILj16EEviiiPKfS1_PfPi(
	.param .u32 _Z36voxel_furthest_point_sampling_kernelILj16EEviiiPKfS1_PfPi_param_0,
	.param .u32 _Z36voxel_furthest_point_sampling_kernelILj16EEviiiPKfS1_PfPi_param_1,
	.param .u32 _Z36voxel_furthest_point_sampling_kernelILj16EEviiiPKfS1_PfPi_param_2,
	.param .u64 .ptr .align 1 _Z36voxel_furthest_point_sampling_kernelILj16EEviiiPKfS1_PfPi_param_3,
	.param .u64 .ptr .align 1 _Z36voxel_furthest_point_sampling_kernelILj16EEviiiPKfS1_PfPi_param_4,
	.param .u64 .ptr .align 1 _Z36voxel_furthest_point_sampling_kernelILj16EEviiiPKfS1_PfPi_param_5,
	.param .u64 .ptr .align 1 _Z36voxel_furthest_point_sampling_kernelILj16EEviiiPKfS1_PfPi_param_6
)
{
	.reg .pred 	%p<27>;
	.reg .b32 	%r<93>;
	.reg .b32 	%f<136>;
	.reg .b64 	%rd<43>;
	// demoted variable
	.shared .align 4 .b8 _ZZ36voxel_furthest_point_sampling_kernelILj16EEviiiPKfS1_PfPiE5dists[64];
	// demoted variable
	.shared .align 4 .b8 _ZZ36voxel_furthest_point_sampling_kernelILj16EEviiiPKfS1_PfPiE7dists_i[64];
	ld.param.u32 	%r28, [_Z36voxel_furthest_point_sampling_kernelILj16EEviiiPKfS1_PfPi_param_1];
	ld.param.u32 	%r29, [_Z36voxel_furthest_point_sampling_kernelILj16EEviiiPKfS1_PfPi_param_2];
	ld.param.u64 	%rd5, [_Z36voxel_furthest_point_sampling_kernelILj16EEviiiPKfS1_PfPi_param_3];
	ld.param.u64 	%rd6, [_Z36voxel_furthest_point_sampling_kernelILj16EEviiiPKfS1_PfPi_param_4];
	ld.param.u64 	%rd8, [_Z36voxel_furthest_point_sampling_kernelILj16EEviiiPKfS1_PfPi_param_6];
	setp.lt.s32 	%p1, %r29, 1;
	@%p1 bra 	$L__BB7_24;
	cvta.to.global.u64 	%rd9, %rd5;
	cvta.to.global.u64 	%rd10, %rd8;
	cvta.to.global.u64 	%rd11, %rd6;
	mov.u32 	%r30, %ctaid.x;
	mul.lo.s32 	%r31, %r28, %r30;
	mul.lo.s32 	%r32, %r31, 3;
	mul.wide.s32 	%rd12, %r32, 4;
	add.s64 	%rd1, %rd11, %rd12;
	cvt.s64.s32 	%rd2, %r31;
	mul.lo.s32 	%r33, %r29, %r30;
	mul.wide.u32 	%rd13, %r33, 4;
	add.s64 	%rd3, %rd10, %rd13;
	mov.u32 	%r1, %tid.x;
	ld.global.nc.f32 	%f1, [%rd9];
	ld.global.nc.f32 	%f2, [%rd9+4];
	ld.global.nc.f32 	%f3, [%rd9+8];
	setp.ne.s32 	%p2, %r1, 0;
	@%p2 bra 	$L__BB7_3;
	mov.b32 	%r34, 0;
	st.global.u32 	[%rd3], %r34;
$L__BB7_3:
	bar.sync 	0;
	setp.eq.s32 	%p3, %r29, 1;
	@%p3 bra 	$L__BB7_24;
	not.b32 	%r37, %r1;
	add.s32 	%r2, %r28, %r37;
	mov.b32 	%r84, 0;
	mov.b32 	%r83, 1;
$L__BB7_5:
	setp.ge.s32 	%p4, %r1, %r28;
	mul.lo.s32 	%r39, %r84, 3;
	mul.wide.s32 	%rd14, %r39, 4;
	add.s64 	%rd15, %rd1, %rd14;
	ld.global.nc.f32 	%f4, [%rd15];
	ld.global.nc.f32 	%f5, [%rd15+4];
	ld.global.nc.f32 	%f6, [%rd15+8];
	mov.f32 	%f135, 0fBF800000;
	mov.b32 	%r92, 0;
	@%p4 bra 	$L__BB7_13;
	setp.lt.u32 	%p5, %r2, 48;
	mov.b32 	%r92, 0;
	mov.f32 	%f135, 0fBF800000;
	mov.u32 	%r90, %r1;
	@%p5 bra 	$L__BB7_9;
	shr.u32 	%r43, %r2, 4;
	add.s32 	%r44, %r43, 1;
	and.b32  	%r45, %r44, 536870908;
	neg.s32 	%r85, %r45;
	mad.lo.s32 	%r86, %r1, 3, 96;
	mov.b32 	%r92, 0;
	mov.f32 	%f135, 0fBF800000;
	mov.u32 	%r90, %r1;
$L__BB7_8:
	ld.param.u64 	%rd41, [_Z36voxel_furthest_point_sampling_kernelILj16EEviiiPKfS1_PfPi_param_5];
	add.s32 	%r46, %r86, -96;
	mul.wide.u32 	%rd16, %r46, 4;
	add.s64 	%rd17, %rd1, %rd16;
	ld.global.nc.f32 	%f19, [%rd17];
	ld.global.nc.f32 	%f20, [%rd17+4];
	ld.global.nc.f32 	%f21, [%rd17+8];
	sub.f32 	%f22, %f19, %f4;
	mul.f32 	%f23, %f1, %f22;
	sub.f32 	%f24, %f20, %f5;
	mul.f32 	%f25, %f2, %f24;
	mul.f32 	%f26, %f24, %f25;
	fma.rn.f32 	%f27, %f22, %f23, %f26;
	sub.f32 	%f28, %f21, %f6;
	mul.f32 	%f29, %f3, %f28;
	fma.rn.f32 	%f30, %f28, %f29, %f27;
	cvt.u64.u32 	%rd18, %r90;
	add.s64 	%rd19, %rd18, %rd2;
	cvta.to.global.u64 	%rd20, %rd41;
	shl.b64 	%rd21, %rd19, 2;
	add.s64 	%rd22, %rd20, %rd21;
	ld.global.f32 	%f31, [%rd22];
	min.f32 	%f32, %f30, %f31;
	st.global.f32 	[%rd22], %f32;
	setp.gt.f32 	%p6, %f32, %f135;
	selp.b32 	%r47, %r90, %r92, %p6;
	selp.f32 	%f33, %f32, %f135, %p6;
	add.s32 	%r48, %r86, -48;
	mul.wide.u32 	%rd23, %r48, 4;
	add.s64 	%rd24, %rd1, %rd23;
	ld.global.nc.f32 	%f34, [%rd24];
	ld.global.nc.f32 	%f35, [%rd24+4];
	ld.global.nc.f32 	%f36, [%rd24+8];
	sub.f32 	%f37, %f34, %f4;
	mul.f32 	%f38, %f1, %f37;
	sub.f32 	%f39, %f35, %f5;
	mul.f32 	%f40, %f2, %f39;
	mul.f32 	%f41, %f39, %f40;
	fma.rn.f32 	%f42, %f37, %f38, %f41;
	sub.f32 	%f43, %f36, %f6;
	mul.f32 	%f44, %f3, %f43;
	fma.rn.f32 	%f45, %f43, %f44, %f42;
	ld.global.f32 	%f46, [%rd22+64];
	min.f32 	%f47, %f45, %f46;
	st.global.f32 	[%rd22+64], %f47;
	setp.gt.f32 	%p7, %f47, %f33;
	add.s32 	%r49, %r90, 16;
	selp.b32 	%r50, %r49, %r47, %p7;
	selp.f32 	%f48, %f47, %f33, %p7;
	add.s32 	%r51, %r86, 48;
	mul.wide.u32 	%rd25, %r86, 4;
	add.s64 	%rd26, %rd1, %rd25;
	ld.global.nc.f32 	%f49, [%rd26];
	ld.global.nc.f32 	%f50, [%rd26+4];
	ld.global.nc.f32 	%f51, [%rd26+8];
	sub.f32 	%f52, %f49, %f4;
	mul.f32 	%f53, %f1, %f52;
	sub.f32 	%f54, %f50, %f5;
	mul.f32 	%f55, %f2, %f54;
	mul.f32 	%f56, %f54, %f55;
	fma.rn.f32 	%f57, %f52, %f53, %f56;
	sub.f32 	%f58, %f51, %f6;
	mul.f32 	%f59, %f3, %f58;
	fma.rn.f32 	%f60, %f58, %f59, %f57;
	ld.global.f32 	%f61, [%rd22+128];
	min.f32 	%f62, %f60, %f61;
	st.global.f32 	[%rd22+128], %f62;
	setp.gt.f32 	%p8, %f62, %f48;
	add.s32 	%r52, %r90, 32;
	selp.b32 	%r53, %r52, %r50, %p8;
	selp.f32 	%f63, %f62, %f48, %p8;
	mul.wide.u32 	%rd27, %r51, 4;
	add.s64 	%rd28, %rd1, %rd27;
	ld.global.nc.f32 	%f64, [%rd28];
	ld.global.nc.f32 	%f65, [%rd28+4];
	ld.global.nc.f32 	%f66, [%rd28+8];
	sub.f32 	%f67, %f64, %f4;
	mul.f32 	%f68, %f1, %f67;
	sub.f32 	%f69, %f65, %f5;
	mul.f32 	%f70, %f2, %f69;
	mul.f32 	%f71, %f69, %f70;
	fma.rn.f32 	%f72, %f67, %f68, %f71;
	sub.f32 	%f73, %f66, %f6;
	mul.f32 	%f74, %f3, %f73;
	fma.rn.f32 	%f75, %f73, %f74, %f72;
	ld.global.f32 	%f76, [%rd22+192];
	min.f32 	%f77, %f75, %f76;
	st.global.f32 	[%rd22+192], %f77;
	setp.gt.f32 	%p9, %f77, %f63;
	add.s32 	%r54, %r90, 48;
	selp.b32 	%r92, %r54, %r53, %p9;
	selp.f32 	%f135, %f77, %f63, %p9;
	add.s32 	%r90, %r90, 64;
	add.s32 	%r86, %r86, 192;
	add.s32 	%r85, %r85, 4;
	setp.ne.s32 	%p10, %r85, 0;
	@%p10 bra 	$L__BB7_8;
$L__BB7_9:
	shr.u32 	%r55, %r2, 4;
	add.s32 	%r56, %r55, 1;
	and.b32  	%r57, %r56, 3;
	setp.eq.s32 	%p11, %r57, 0;
	@%p11 bra 	$L__BB7_13;
	ld.param.u64 	%rd42, [_Z36voxel_furthest_point_sampling_kernelILj16EEviiiPKfS1_PfPi_param_5];
	setp.eq.s32 	%p12, %r57, 1;
	mul.lo.s32 	%r19, %r90, 3;
	mul.wide.u32 	%rd29, %r19, 4;
	add.s64 	%rd30, %rd1, %rd29;
	ld.global.nc.f32 	%f78, [%rd30];
	ld.global.nc.f32 	%f79, [%rd30+4];
	ld.global.nc.f32 	%f80, [%rd30+8];
	sub.f32 	%f81, %f78, %f4;
	mul.f32 	%f82, %f1, %f81;
	sub.f32 	%f83, %f79, %f5;
	mul.f32 	%f84, %f2, %f83;
	mul.f32 	%f85, %f83, %f84;
	fma.rn.f32 	%f86, %f81, %f82, %f85;
	sub.f32 	%f87, %f80, %f6;
	mul.f32 	%f88, %f3, %f87;
	fma.rn.f32 	%f89, %f87, %f88, %f86;
	cvt.u64.u32 	%rd31, %r90;
	add.s64 	%rd32, %rd31, %rd2;
	cvta.to.global.u64 	%rd33, %rd42;
	shl.b64 	%rd34, %rd32, 2;
	add.s64 	%rd4, %rd33, %rd34;
	ld.global.f32 	%f90, [%rd4];
	min.f32 	%f91, %f89, %f90;
	st.global.f32 	[%rd4], %f91;
	setp.gt.f32 	%p13, %f91, %f135;
	selp.b32 	%r92, %r90, %r92, %p13;
	selp.f32 	%f135, %f91, %f135, %p13;
	@%p12 bra 	$L__BB7_13;
	setp.eq.s32 	%p14, %r57, 2;
	add.s32 	%r64, %r90, 16;
	add.s32 	%r65, %r19, 48;
	mul.wide.u32 	%rd35, %r65, 4;
	add.s64 	%rd36, %rd1, %rd35;
	ld.global.nc.f32 	%f92, [%rd36];
	ld.global.nc.f32 	%f93, [%rd36+4];
	ld.global.nc.f32 	%f94, [%rd36+8];
	sub.f32 	%f95, %f92, %f4;
	mul.f32 	%f96, %f1, %f95;
	sub.f32 	%f97, %f93, %f5;
	mul.f32 	%f98, %f2, %f97;
	mul.f32 	%f99, %f97, %f98;
	fma.rn.f32 	%f100, %f95, %f96, %f99;
	sub.f32 	%f101, %f94, %f6;
	mul.f32 	%f102, %f3, %f101;
	fma.rn.f32 	%f103, %f101, %f102, %f100;
	ld.global.f32 	%f104, [%rd4+64];
	min.f32 	%f105, %f103, %f104;
	st.global.f32 	[%rd4+64], %f105;
	setp.gt.f32 	%p15, %f105, %f135;
	selp.b32 	%r92, %r64, %r92, %p15;
	selp.f32 	%f135, %f105, %f135, %p15;
	@%p14 bra 	$L__BB7_13;
	add.s32 	%r66, %r90, 32;
	add.s32 	%r67, %r19, 96;
	mul.wide.u32 	%rd37, %r67, 4;
	add.s64 	%rd38, %rd1, %rd37;
	ld.global.nc.f32 	%f106, [%rd38];
	ld.global.nc.f32 	%f107, [%rd38+4];
	ld.global.nc.f32 	%f108, [%rd38+8];
	sub.f32 	%f109, %f106, %f4;
	mul.f32 	%f110, %f1, %f109;
	sub.f32 	%f111, %f107, %f5;
	mul.f32 	%f112, %f2, %f111;
	mul.f32 	%f113, %f111, %f112;
	fma.rn.f32 	%f114, %f109, %f110, %f113;
	sub.f32 	%f115, %f108, %f6;
	mul.f32 	%f116, %f3, %f115;
	fma.rn.f32 	%f117, %f115, %f116, %f114;
	ld.global.f32 	%f118, [%rd4+128];
	min.f32 	%f119, %f117, %f118;
	st.global.f32 	[%rd4+128], %f119;
	setp.gt.f32 	%p16, %f119, %f135;
	selp.b32 	%r92, %r66, %r92, %p16;
	selp.f32 	%f135, %f119, %f135, %p16;
$L__BB7_13:
	setp.gt.u32 	%p17, %r1, 7;
	shl.b32 	%r68, %r1, 2;
	mov.u32 	%r69, _ZZ36voxel_furthest_point_sampling_kernelILj16EEviiiPKfS1_PfPiE5dists;
	add.s32 	%r24, %r69, %r68;
	st.shared.f32 	[%r24], %f135;
	mov.u32 	%r70, _ZZ36voxel_furthest_point_sampling_kernelILj16EEviiiPKfS1_PfPiE7dists_i;
	add.s32 	%r25, %r70, %r68;
	st.shared.u32 	[%r25], %r92;
	bar.sync 	0;
	@%p17 bra 	$L__BB7_15;
	ld.shared.f32 	%f120, [%r24];
	ld.shared.f32 	%f121, [%r24+32];
	ld.shared.u32 	%r71, [%r25];
	ld.shared.u32 	%r72, [%r25+32];
	max.f32 	%f122, %f120, %f121;
	st.shared.f32 	[%r24], %f122;
	setp.gt.f32 	%p18, %f121, %f120;
	selp.b32 	%r73, %r72, %r71, %p18;
	st.shared.u32 	[%r25], %r73;
$L__BB7_15:
	setp.gt.u32 	%p19, %r1, 3;
	bar.sync 	0;
	@%p19 bra 	$L__BB7_17;
	ld.shared.f32 	%f123, [%r24];
	ld.shared.f32 	%f124, [%r24+16];
	ld.shared.u32 	%r74, [%r25];
	ld.shared.u32 	%r75, [%r25+16];
	max.f32 	%f125, %f123, %f124;
	st.shared.f32 	[%r24], %f125;
	setp.gt.f32 	%p20, %f124, %f123;
	selp.b32 	%r76, %r75, %r74, %p20;
	st.shared.u32 	[%r25], %r76;
$L__BB7_17:
	setp.gt.u32 	%p21, %r1, 1;
	bar.sync 	0;
	@%p21 bra 	$L__BB7_19;
	ld.shared.f32 	%f126, [%r24];
	ld.shared.f32 	%f127, [%r24+8];
	ld.shared.u32 	%r77, [%r25];
	ld.shared.u32 	%r78, [%r25+8];
	max.f32 	%f128, %f126, %f127;
	st.shared.f32 	[%r24], %f128;
	setp.gt.f32 	%p22, %f127, %f126;
	selp.b32 	%r79, %r78, %r77, %p22;
	st.shared.u32 	[%r25], %r79;
$L__BB7_19:
	setp.ne.s32 	%p23, %r1, 0;
	bar.sync 	0;
	@%p23 bra 	$L__BB7_21;
	ld.shared.f32 	%f129, [_ZZ36voxel_furthest_point_sampling_kernelILj16EEviiiPKfS1_PfPiE5dists];
	ld.shared.f32 	%f130, [_ZZ36voxel_furthest_point_sampling_kernelILj16EEviiiPKfS1_PfPiE5dists+4];
	ld.shared.u32 	%r80, [_ZZ36voxel_furthest_point_sampling_kernelILj16EEviiiPKfS1_PfPiE7dists_i];
	ld.shared.u32 	%r81, [_ZZ36voxel_furthest_point_sampling_kernelILj16EEviiiPKfS1_PfPiE7dists_i+4];
	max.f32 	%f131, %f129, %f130;
	st.shared.f32 	[_ZZ36voxel_furthest_point_sampling_kernelILj16EEviiiPKfS1_PfPiE5dists], %f131;
	setp.gt.f32 	%p24, %f130, %f129;
	selp.b32 	%r82, %r81, %r80, %p24;
	st.shared.u32 	[_ZZ36voxel_furthest_point_sampling_kernelILj16EEviiiPKfS1_PfPiE7dists_i], %r82;
$L__BB7_21:
	setp.ne.s32 	%p25, %r1, 0;
	bar.sync 	0;
	ld.shared.u32 	%r84, [_ZZ36voxel_furthest_point_sampling_kernelILj16EEviiiPKfS1_PfPiE7dists_i];
	@%p25 bra 	$L__BB7_23;
	mul.wide.u32 	%rd39, %r83, 4;
	add.s64 	%rd40, %rd3, %rd39;
	st.global.u32 	[%rd40], %r84;
$L__BB7_23:
	add.s32 	%r83, %r83, 1;
	setp.ne.s32 	%p26, %r83, %r29;
	@%p26 bra 	$L__BB7_5;
$L__BB7_24:
	ret;

}
	// .globl	_Z36voxel_furthest_point_sampling_kernelILj8EEviiiPKfS1_PfPi
.visible .entry _Z36voxel_furthest_point_sampling_kernelILj8EEviiiPKfS1_PfPi(
	.param .u32 _Z36voxel_furthest_point_sampling_kernelILj8EEviiiPKfS1_PfPi_param_0,
	.param .u32 _Z36voxel_furthest_point_sampling_kernelILj8EEviiiPKfS1_PfPi_param_1,
	.param .u32 _Z36voxel_furthest_point_sampling_kernelILj8EEviiiPKfS1_PfPi_param_2,
	.param .u64 .ptr .align 1 _Z36voxel_furthest_point_sampling_kernelILj8EEviiiPKfS1_PfPi_param_3,
	.param .u64 .ptr .align 1 _Z36voxel_furthest_point_sampling_kernelILj8EEviiiPKfS1_PfPi_param_4,
	.param .u64 .ptr .align 1 _Z36voxel_furthest_point_sampling_kernelILj8EEviiiPKfS1_PfPi_param_5,
	.param .u64 .ptr .align 1 _Z36voxel_furthest_point_sampling_kernelILj8EEviiiPKfS1_PfPi_param_6
)
{
	.reg .pred 	%p<25>;
	.reg .b32 	%r<90>;
	.reg .b32 	%f<133>;
	.reg .b64 	%rd<43>;
	// demoted variable
	.shared .align 4 .b8 _ZZ36voxel_furthest_point_sampling_kernelILj8EEviiiPKfS1_PfPiE5dists[32];
	// demoted variable
	.shared .align 4 .b8 _ZZ36voxel_furthest_point_sampling_kernelILj8EEviiiPKfS1_PfPiE7dists_i[32];
	ld.param.u32 	%r28, [_Z36voxel_furthest_point_sampling_kernelILj8EEviiiPKfS1_PfPi_param_1];
	ld.param.u32 	%r29, [_Z36voxel_furthest_point_sampling_kernelILj8EEviiiPKfS1_PfPi_param_2];
	ld.param.u64 	%rd5, [_Z36voxel_furthest_point_sampling_kernelILj8EEviiiPKfS1_PfPi_param_3];
	ld.param.u64 	%rd6, [_Z36voxel_furthest_point_sampling_kernelILj8EEviiiPKfS1_PfPi_param_4];
	ld.param.u64 	%rd8, [_Z36voxel_furthest_point_sampling_kernelILj8EEviiiPKfS1_PfPi_param_6];
	setp.lt.s32 	%p1, %r29, 1;
	@%p1 bra 	$L__BB8_22;
	cvta.to.global.u64 	%rd9, %rd5;
	cvta.to.global.u64 	%rd10, %rd8;
	cvta.to.global.u64 	%rd11, %rd6;
	mov.u32 	%r30, %ctaid.x;
	mul.lo.s32 	%r31, %r28, %r30;
	mul.lo.s32 	%r32, %r31, 3;
	mul.wide.s32 	%rd12, %r32, 4;
	add.s64 	%rd1, %rd11, %rd12;
	cvt.s64.s32 	%rd2, %r31;
	mul.lo.s32 	%r33, %r29, %r30;
	mul.wide.u32 	%rd13, %r33, 4;
	add.s64 	%rd3, %rd10, %rd13;
	mov.u32 	%r1, %tid.x;
	ld.global.nc.f32 	%f1, [%rd9];
	ld.global.nc.f32 	%f2, [%rd9+4];
	ld.global.nc.f32 	%f3, [%rd9+8];
	setp.ne.s32 	%p2, %r1, 0;
	@%p2 bra 	$L__BB8_3;
	mov.b32 	%r34, 0;
	st.global.u32 	[%rd3], %r34;
$L__BB8_3:
	bar.sync 	0;
	setp.eq.s32 	%p3, %r29, 1;
	@%p3 bra 	$L__BB8_22;
	not.b32 	%r37, %r1;
	add.s32 	%r2, %r28, %r37;
	mov.b32 	%r81, 0;
	mov.b32 	%r80, 1;
$L__BB8_5:
	setp.ge.s32 	%p4, %r1, %r28;
	mul.lo.s32 	%r39, %r81, 3;
	mul.wide.s32 	%rd14, %r39, 4;
	add.s64 	%rd15, %rd1, %rd14;
	ld.global.nc.f32 	%f4, [%rd15];
	ld.global.nc.f32 	%f5, [%rd15+4];
	ld.global.nc.f32 	%f6, [%rd15+8];
	mov.f32 	%f132, 0fBF800000;
	mov.b32 	%r89, 0;
	@%p4 bra 	$L__BB8_13;
	setp.lt.u32 	%p5, %r2, 24;
	mov.b32 	%r89, 0;
	mov.f32 	%f132, 0fBF800000;
	mov.u32 	%r87, %r1;
	@%p5 bra 	$L__BB8_9;
	shr.u32 	%r43, %r2, 3;
	add.s32 	%r44, %r43, 1;
	and.b32  	%r45, %r44, 1073741820;
	neg.s32 	%r82, %r45;
	mad.lo.s32 	%r83, %r1, 3, 48;
	mov.b32 	%r89, 0;
	mov.f32 	%f132, 0fBF800000;
	mov.u32 	%r87, %r1;
$L__BB8_8:
	ld.param.u64 	%rd41, [_Z36voxel_furthest_point_sampling_kernelILj8EEviiiPKfS1_PfPi_param_5];
	add.s32 	%r46, %r83, -48;
	mul.wide.u32 	%rd16, %r46, 4;
	add.s64 	%rd17, %rd1, %rd16;
	ld.global.nc.f32 	%f19, [%rd17];
	ld.global.nc.f32 	%f20, [%rd17+4];
	ld.global.nc.f32 	%f21, [%rd17+8];
	sub.f32 	%f22, %f19, %f4;
	mul.f32 	%f23, %f1, %f22;
	sub.f32 	%f24, %f20, %f5;
	mul.f32 	%f25, %f2, %f24;
	mul.f32 	%f26, %f24, %f25;
	fma.rn.f32 	%f27, %f22, %f23, %f26;
	sub.f32 	%f28, %f21, %f6;
	mul.f32 	%f29, %f3, %f28;
	fma.rn.f32 	%f30, %f28, %f29, %f27;
	cvt.u64.u32 	%rd18, %r87;
	add.s64 	%rd19, %rd18, %rd2;
	cvta.to.global.u64 	%rd20, %rd41;
	shl.b64 	%rd21, %rd19, 2;
	add.s64 	%rd22, %rd20, %rd21;
	ld.global.f32 	%f31, [%rd22];
	min.f32 	%f32, %f30, %f31;
	st.global.f32 	[%rd22], %f32;
	setp.gt.f32 	%p6, %f32, %f132;
	selp.b32 	%r47, %r87, %r89, %p6;
	selp.f32 	%f33, %f32, %f132, %p6;
	add.s32 	%r48, %r83, -24;
	mul.wide.u32 	%rd23, %r48, 4;
	add.s64 	%rd24, %rd1, %rd23;
	ld.global.nc.f32 	%f34, [%rd24];
	ld.global.nc.f32 	%f35, [%rd24+4];
	ld.global.nc.f32 	%f36, [%rd24+8];
	sub.f32 	%f37, %f34, %f4;
	mul.f32 	%f38, %f1, %f37;
	sub.f32 	%f39, %f35, %f5;
	mul.f32 	%f40, %f2, %f39;
	mul.f32 	%f41, %f39, %f40;
	fma.rn.f32 	%f42, %f37, %f38, %f41;
	sub.f32 	%f43, %f36, %f6;
	mul.f32 	%f44, %f3, %f43;
	fma.rn.f32 	%f45, %f43, %f44, %f42;
	ld.global.f32 	%f46, [%rd22+32];
	min.f32 	%f47, %f45, %f46;
	st.global.f32 	[%rd22+32], %f47;
	setp.gt.f32 	%p7, %f47, %f33;
	add.s32 	%r49, %r87, 8;
	selp.b32 	%r50, %r49, %r47, %p7;
	selp.f32 	%f48, %f47, %f33, %p7;
	add.s32 	%r51, %r83, 24;
	mul.wide.u32 	%rd25, %r83, 4;
	add.s64 	%rd26, %rd1, %rd25;
	ld.global.nc.f32 	%f49, [%rd26];
	ld.global.nc.f32 	%f50, [%rd26+4];
	ld.global.nc.f32 	%f51, [%rd26+8];
	sub.f32 	%f52, %f49, %f4;
	mul.f32 	%f53, %f1, %f52;
	sub.f32 	%f54, %f50, %f5;
	mul.f32 	%f55, %f2, %f54;
	mul.f32 	%f56, %f54, %f55;
	fma.rn.f32 	%f57, %f52, %f53, %f56;
	sub.f32 	%f58, %f51, %f6;
	mul.f32 	%f59, %f3, %f58;
	fma.rn.f32 	%f60, %f58, %f59, %f57;
	ld.global.f32 	%f61, [%rd22+64];
	min.f32 	%f62, %f60, %f61;
	st.global.f32 	[%rd22+64], %f62;
	setp.gt.f32 	%p8, %f62, %f48;
	add.s32 	%r52, %r87, 16;
	selp.b32 	%r53, %r52, %r50, %p8;
	selp.f32 	%f63, %f62, %f48, %p8;
	mul.wide.u32 	%rd27, %r51, 4;
	add.s64 	%rd28, %rd1, %rd27;
	ld.global.nc.f32 	%f64, [%rd28];
	ld.global.nc.f32 	%f65, [%rd28+4];
	ld.global.nc.f32 	%f66, [%rd28+8];
	sub.f32 	%f67, %f64, %f4;
	mul.f32 	%f68, %f1, %f67;
	sub.f32 	%f69, %f65, %f5;
	mul.f32 	%f70, %f2, %f69;
	mul.f32 	%f71, %f69, %f70;
	fma.rn.f32 	%f72, %f67, %f68, %f71;
	sub.f32 	%f73, %f66, %f6;
	mul.f32 	%f74, %f3, %f73;
	fma.rn.f32 	%f75, %f73, %f74, %f72;
	ld.global.f32 	%f76, [%rd22+96];
	min.f32 	%f77, %f75, %f76;
	st.global.f32 	[%rd22+96], %f77;
	setp.gt.f32 	%p9, %f77, %f63;
	add.s32 	%r54, %r87, 24;
	selp.b32 	%r89, %r54, %r53, %p9;
	selp.f32 	%f132, %f77, %f63, %p9;
	add.s32 	%r87, %r87, 32;
	add.s32 	%r83, %r83, 96;
	add.s32 	%r82, %r82, 4;
	setp.ne.s32 	%p10, %r82, 0;
	@%p10 bra 	$L__BB8_8;
$L__BB8_9:
	shr.u32 	%r55, %r2, 3;
	add.s32 	%r56, %r55, 1;
	and.b32  	%r57, %r56, 3;
	setp.eq.s32 	%p11, %r57, 0;
	@%p11 bra 	$L__BB8_13;
	ld.param.u64 	%rd42, [_Z36voxel_furthest_point_sampling_kernelILj8EEviiiPKfS1_PfPi_param_5];
	setp.eq.s32 	%p12, %r57, 1;
	mul.lo.s32 	%r19, %r87, 3;
	mul.wide.u32 	%rd29, %r19, 4;
	add.s64 	%rd30, %rd1, %rd29;
	ld.global.nc.f32 	%f78, [%rd30];
	ld.global.nc.f32 	%f79, [%rd30+4];
	ld.global.nc.f32 	%f80, [%rd30+8];
	sub.f32 	%f81, %f78, %f4;
	mul.f32 	%f82, %f1, %f81;
	sub.f32 	%f83, %f79, %f5;
	mul.f32 	%f84, %f2, %f83;
	mul.f32 	%f85, %f83, %f84;
	fma.rn.f32 	%f86, %f81, %f82, %f85;
	sub.f32 	%f87, %f80, %f6;
	mul.f32 	%f88, %f3, %f87;
	fma.rn.f32 	%f89, %f87, %f88, %f86;
	cvt.u64.u32 	%rd31, %r87;
	add.s64 	%rd32, %rd31, %rd2;
	cvta.to.global.u64 	%rd33, %rd42;
	shl.b64 	%rd34, %rd32, 2;
	add.s64 	%rd4, %rd33, %rd34;
	ld.global.f32 	%f90, [%rd4];
	min.f32 	%f91, %f89, %f90;
	st.global.f32 	[%rd4], %f91;
	setp.gt.f32 	%p13, %f91, %f132;
	selp.b32 	%r89, %r87, %r89, %p13;
	selp.f32 	%f132, %f91, %f132, %p13;
	@%p12 bra 	$L__BB8_13;
	setp.eq.s32 	%p14, %r57, 2;
	add.s32 	%r64, %r87, 8;
	add.s32 	%r65, %r19, 24;
	mul.wide.u32 	%rd35, %r65, 4;
	add.s64 	%rd36, %rd1, %rd35;
	ld.global.nc.f32 	%f92, [%rd36];
	ld.global.nc.f32 	%f93, [%rd36+4];
	ld.global.nc.f32 	%f94, [%rd36+8];
	sub.f32 	%f95, %f92, %f4;
	mul.f32 	%f96, %f1, %f95;
	sub.f32 	%f97, %f93, %f5;
	mul.f32 	%f98, %f2, %f97;
	mul.f32 	%f99, %f97, %f98;
	fma.rn.f32 	%f100, %f95, %f96, %f99;
	sub.f32 	%f101, %f94, %f6;
	mul.f32 	%f102, %f3, %f101;
	fma.rn.f32 	%f103, %f101, %f102, %f100;
	ld.global.f32 	%f104, [%rd4+32];
	min.f32 	%f105, %f103, %f104;
	st.global.f32 	[%rd4+32], %f105;
	setp.gt.f32 	%p15, %f105, %f132;
	selp.b32 	%r89, %r64, %r89, %p15;
	selp.f32 	%f132, %f105, %f132, %p15;
	@%p14 bra 	$L__BB8_13;
	add.s32 	%r66, %r87, 16;
	add.s32 	%r67, %r19, 48;
	mul.wide.u32 	%rd37, %r67, 4;
	add.s64 	%rd38, %rd1, %rd37;
	ld.global.nc.f32 	%f106, [%rd38];
	ld.global.nc.f32 	%f107, [%rd38+4];
	ld.global.nc.f32 	%f108, [%rd38+8];
	sub.f32 	%f109, %f106, %f4;
	mul.f32 	%f110, %f1, %f109;
	sub.f32 	%f111, %f107, %f5;
	mul.f32 	%f112, %f2, %f111;
	mul.f32 	%f113, %f111, %f112;
	fma.rn.f32 	%f114, %f109, %f110, %f113;
	sub.f32 	%f115, %f108, %f6;
	mul.f32 	%f116, %f3, %f115;
	fma.rn.f32 	%f117, %f115, %f116, %f114;
	ld.global.f32 	%f118, [%rd4+64];
	min.f32 	%f119, %f117, %f118;
	st.global.f32 	[%rd4+64], %f119;
	setp.gt.f32 	%p16, %f119, %f132;
	selp.b32 	%r89, %r66, %r89, %p16;
	selp.f32 	%f132, %f119, %f132, %p16;
$L__BB8_13:
	setp.gt.u32 	%p17, %r1, 3;
	shl.b32 	%r68, %r1, 2;
	mov.u32 	%r69, _ZZ36voxel_furthest_point_sampling_kernelILj8EEviiiPKfS1_PfPiE5dists;
	add.s32 	%r24, %r69, %r68;
	st.shared.f32 	[%r24], %f132;
	mov.u32 	%r70, _ZZ36voxel_furthest_point_sampling_kernelILj8EEviiiPKfS1_PfPiE7dists_i;
	add.s32 	%r25, %r70, %r68;
	st.shared.u32 	[%r25], %r89;
	bar.sync 	0;
	@%p17 bra 	$L__BB8_15;
	ld.shared.f32 	%f120, [%r24];
	ld.shared.f32 	%f121, [%r24+16];
	ld.shared.u32 	%r71, [%r25];
	ld.shared.u32 	%r72, [%r25+16];
	max.f32 	%f122, %f120, %f121;
	st.shared.f32 	[%r24], %f122;
	setp.gt.f32 	%p18, %f121, %f120;
	selp.b32 	%r73, %r72, %r71, %p18;
	st.shared.u32 	[%r25], %r73;
$L__BB8_15:
	setp.gt.u32 	%p19, %r1, 1;
	bar.sync 	0;
	@%p19 bra 	$L__BB8_17;
	ld.shared.f32 	%f123, [%r24];
	ld.shared.f32 	%f124, [%r24+8];
	ld.shared.u32 	%r74, [%r25];
	ld.shared.u32 	%r75, [%r25+8];
	max.f32 	%f125, %f123, %f124;
	st.shared.f32 	[%r24], %f125;
	setp.gt.f32 	%p20, %f124, %f123;
	selp.b32 	%r76, %r75, %r74, %p20;
	st.shared.u32 	[%r25], %r76;
$L__BB8_17:
	setp.ne.s32 	%p21, %r1, 0;
	bar.sync 	0;
	@%p21 bra 	$L__BB8_19;
	ld.shared.f32 	%f126, [_ZZ36voxel_furthest_point_sampling_kernelILj8EEviiiPKfS1_PfPiE5dists];
	ld.shared.f32 	%f127, [_ZZ36voxel_furthest_point_sampling_kernelILj8EEviiiPKfS1_PfPiE5dists+4];
	ld.shared.u32 	%r77, [_ZZ36voxel_furthest_point_sampling_kernelILj8EEviiiPKfS1_PfPiE7dists_i];
	ld.shared.u32 	%r78, [_ZZ36voxel_furthest_point_sampling_kernelILj8EEviiiPKfS1_PfPiE7dists_i+4];
	max.f32 	%f128, %f126, %f127;
	st.shared.f32 	[_ZZ36voxel_furthest_point_sampling_kernelILj8EEviiiPKfS1_PfPiE5dists], %f128;
	setp.gt.f32 	%p22, %f127, %f126;
	selp.b32 	%r79, %r78, %r77, %p22;
	st.shared.u32 	[_ZZ36voxel_furthest_point_sampling_kernelILj8EEviiiPKfS1_PfPiE7dists_i], %r79;
$L__BB8_19:
	setp.ne.s32 	%p23, %r1, 0;
	bar.sync 	0;
	ld.shared.u32 	%r81, [_ZZ36voxel_furthest_point_sampling_kernelILj8EEviiiPKfS1_PfPiE7dists_i];
	@%p23 bra 	$L__BB8_21;
	mul.wide.u32 	%rd39, %r80, 4;
	add.s64 	%rd40, %rd3, %rd39;
	st.global.u32 	[%rd40], %r81;
$L__BB8_21:
	add.s32 	%r80, %r80, 1;
	setp.ne.s32 	%p24, %r80, %r29;
	@%p24 bra 	$L__BB8_5;
$L__BB8_22:
	ret;

}
	// .globl	_Z36voxel_furthest_point_sampling_kernelILj4EEviiiPKfS1_PfPi
.visible .entry _Z36voxel_furthest_point_sampling_kernelILj4EEviiiPKfS1_PfPi(
	.param .u32 _Z36voxel_furthest_point_sampling_kernelILj4EEviiiPKfS1_PfPi_param_0,
	.param .u32 _Z36voxel_furthest_point_sampling_kernelILj4EEviiiPKfS1_PfPi_param_1,
	.param .u32 _Z36voxel_furthest_point_sampling_kernelILj4EEviiiPKfS1_PfPi_param_2,
	.param .u64 .ptr .align 1 _Z36voxel_furthest_point_sampling_kernelILj4EEviiiPKfS1_PfPi_param_3,
	.param .u64 .ptr .align 1 _Z36voxel_furthest_point_sampling_kernelILj4EEviiiPKfS1_PfPi_param_4,
	.param .u64 .ptr .align 1 _Z36voxel_furthest_point_sampling_kernelILj4EEviiiPKfS1_PfPi_param_5,
	.param .u64 .ptr .align 1 _Z36voxel_furthest_point_sampling_kernelILj4EEviiiPKfS1_PfPi_param_6
)
{
	.reg .pred 	%p<23>;
	.reg .b32 	%r<87>;
	.reg .b32 	%f<130>;
	.reg .b64 	%rd<43>;
	// demoted variable
	.shared .align 4 .b8 _ZZ36voxel_furthest_point_sampling_kernelILj4EEviiiPKfS1_PfPiE5dists[16];
	// demoted variable
	.shared .align 4 .b8 _ZZ36voxel_furthest_point_sampling_kernelILj4EEviiiPKfS1_PfPiE7dists_i[16];
	ld.param.u32 	%r28, [_Z36voxel_furthest_point_sampling_kernelILj4EEviiiPKfS1_PfPi_param_1];
	ld.param.u32 	%r29, [_Z36voxel_furthest_point_sampling_kernelILj4EEviiiPKfS1_PfPi_param_2];
	ld.param.u64 	%rd5, [_Z36voxel_furthest_point_sampling_kernelILj4EEviiiPKfS1_PfPi_param_3];
	ld.param.u64 	%rd6, [_Z36voxel_furthest_point_sampling_kernelILj4EEviiiPKfS1_PfPi_param_4];
	ld.param.u64 	%rd8, [_Z36voxel_furthest_point_sampling_kernelILj4EEviiiPKfS1_PfPi_param_6];
	setp.lt.s32 	%p1, %r29, 1;
	@%p1 bra 	$L__BB9_20;
	cvta.to.global.u64 	%rd9, %rd5;
	cvta.to.global.u64 	%rd10, %rd8;
	cvta.to.global.u64 	%rd11, %rd6;
	mov.u32 	%r30, %ctaid.x;
	mul.lo.s32 	%r31, %r28, %r30;
	mul.lo.s32 	%r32, %r31, 3;
	mul.wide.s32 	%rd12, %r32, 4;
	add.s64 	%rd1, %rd11, %rd12;
	cvt.s64.s32 	%rd2, %r31;
	mul.lo.s32 	%r33, %r29, %r30;
	mul.wide.u32 	%rd13, %r33, 4;
	add.s64 	%rd3, %rd10, %rd13;
	mov.u32 	%r1, %tid.x;
	ld.global.nc.f32 	%f1, [%rd9];
	ld.global.nc.f32 	%f2, [%rd9+4];
	ld.global.nc.f32 	%f3, [%rd9+8];
	setp.ne.s32 	%p2, %r1, 0;
	@%p2 bra 	$L__BB9_3;
	mov.b32 	%r34, 0;
	st.global.u32 	[%rd3], %r34;
$L__BB9_3:
	bar.sync 	0;
	setp.eq.s32 	%p3, %r29, 1;
	@%p3 bra 	$L__BB9_20;
	not.b32 	%r37, %r1;
	add.s32 	%r2, %r28, %r37;
	mov.b32 	%r78, 0;
	mov.b32 	%r77, 1;
$L__BB9_5:
	setp.ge.s32 	%p4, %r1, %r28;
	mul.lo.s32 	%r39, %r78, 3;
	mul.wide.s32 	%rd14, %r39, 4;
	add.s64 	%rd15, %rd1, %rd14;
	ld.global.nc.f32 	%f4, [%rd15];
	ld.global.nc.f32 	%f5, [%rd15+4];
	ld.global.nc.f32 	%f6, [%rd15+8];
	mov.f32 	%f129, 0fBF800000;
	mov.b32 	%r86, 0;
	@%p4 bra 	$L__BB9_13;
	setp.lt.u32 	%p5, %r2, 12;
	mov.b32 	%r86, 0;
	mov.f32 	%f129, 0fBF800000;
	mov.u32 	%r84, %r1;
	@%p5 bra 	$L__BB9_9;
	shr.u32 	%r43, %r2, 2;
	add.s32 	%r44, %r43, 1;
	and.b32  	%r45, %r44, 2147483644;
	neg.s32 	%r79, %r45;
	mad.lo.s32 	%r80, %r1, 3, 24;
	mov.b32 	%r86, 0;
	mov.f32 	%f129, 0fBF800000;
	mov.u32 	%r84, %r1;
$L__BB9_8:
	ld.param.u64 	%rd41, [_Z36voxel_furthest_point_sampling_kernelILj4EEviiiPKfS1_PfPi_param_5];
	add.s32 	%r46, %r80, -24;
	mul.wide.u32 	%rd16, %r46, 4;
	add.s64 	%rd17, %rd1, %rd16;
	ld.global.nc.f32 	%f19, [%rd17];
	ld.global.nc.f32 	%f20, [%rd17+4];
	ld.global.nc.f32 	%f21, [%rd17+8];
	sub.f32 	%f22, %f19, %f4;
	mul.f32 	%f23, %f1, %f22;
	sub.f32 	%f24, %f20, %f5;
	mul.f32 	%f25, %f2, %f24;
	mul.f32 	%f26, %f24, %f25;
	fma.rn.f32 	%f27, %f22, %f23, %f26;
	sub.f32 	%f28, %f21, %f6;
	mul.f32 	%f29, %f3, %f28;
	fma.rn.f32 	%f30, %f28, %f29, %f27;
	cvt.u64.u32 	%rd18, %r84;
	add.s64 	%rd19, %rd18, %rd2;
	cvta.to.global.u64 	%rd20, %rd41;
	shl.b64 	%rd21, %rd19, 2;
	add.s64 	%rd22, %rd20, %rd21;
	ld.global.f32 	%f31, [%rd22];
	min.f32 	%f32, %f30, %f31;
	st.global.f32 	[%rd22], %f32;
	setp.gt.f32 	%p6, %f32, %f129;
	selp.b32 	%r47, %r84, %r86, %p6;
	selp.f32 	%f33, %f32, %f129, %p6;
	add.s32 	%r48, %r80, -12;
	mul.wide.u32 	%rd23, %r48, 4;
	add.s64 	%rd24, %rd1, %rd23;
	ld.global.nc.f32 	%f34, [%rd24];
	ld.global.nc.f32 	%f35, [%rd24+4];
	ld.global.nc.f32 	%f36, [%rd24+8];
	sub.f32 	%f37, %f34, %f4;
	mul.f32 	%f38, %f1, %f37;
	sub.f32 	%f39, %f35, %f5;
	mul.f32 	%f40, %f2, %f39;
	mul.f32 	%f41, %f39, %f40;
	fma.rn.f32 	%f42, %f37, %f38, %f41;
	sub.f32 	%f43, %f36, %f6;
	mul.f32 	%f44, %f3, %f43;
	fma.rn.f32 	%f45, %f43, %f44, %f42;
	ld.global.f32 	%f46, [%rd22+16];
	min.f32 	%f47, %f45, %f46;
	st.global.f32 	[%rd22+16], %f47;
	setp.gt.f32 	%p7, %f47, %f33;
	add.s32 	%r49, %r84, 4;
	selp.b32 	%r50, %r49, %r47, %p7;
	selp.f32 	%f48, %f47, %f33, %p7;
	add.s32 	%r51, %r80, 12;
	mul.wide.u32 	%rd25, %r80, 4;
	add.s64 	%rd26, %rd1, %rd25;
	ld.global.nc.f32 	%f49, [%rd26];
	ld.global.nc.f32 	%f50, [%rd26+4];
	ld.global.nc.f32 	%f51, [%rd26+8];
	sub.f32 	%f52, %f49, %f4;
	mul.f32 	%f53, %f1, %f52;
	sub.f32 	%f54, %f50, %f5;
	mul.f32 	%f55, %f2, %f54;
	mul.f32 	%f56, %f54, %f55;
	fma.rn.f32 	%f57, %f52, %f53, %f56;
	sub.f32 	%f58, %f51, %f6;
	mul.f32 	%f59, %f3, %f58;
	fma.rn.f32 	%f60, %f58, %f59, %f57;
	ld.global.f32 	%f61, [%rd22+32];
	min.f32 	%f62, %f60, %f61;
	st.global.f32 	[%rd22+32], %f62;
	setp.gt.f32 	%p8, %f62, %f48;
	add.s32 	%r52, %r84, 8;
	selp.b32 	%r53, %r52, %r50, %p8;
	selp.f32 	%f63, %f62, %f48, %p8;
	mul.wide.u32 	%rd27, %r51, 4;
	add.s64 	%rd28, %rd1, %rd27;
	ld.global.nc.f32 	%f64, [%rd28];
	ld.global.nc.f32 	%f65, [%rd28+4];
	ld.global.nc.f32 	%f66, [%rd28+8];
	sub.f32 	%f67, %f64, %f4;
	mul.f32 	%f68, %f1, %f67;
	sub.f32 	%f69, %f65, %f5;
	mul.f32 	%f70, %f2, %f69;
	mul.f32 	%f71, %f69, %f70;
	fma.rn.f32 	%f72, %f67, %f68, %f71;
	sub.f32 	%f73, %f66, %f6;
	mul.f32 	%f74, %f3, %f73;
	fma.rn.f32 	%f75, %f73, %f74, %f72;
	ld.global.f32 	%f76, [%rd22+48];
	min.f32 	%f77, %f75, %f76;
	st.global.f32 	[%rd22+48], %f77;
	setp.gt.f32 	%p9, %f77, %f63;
	add.s32 	%r54, %r84, 12;
	selp.b32 	%r86, %r54, %r53, %p9;
	selp.f32 	%f129, %f77, %f63, %p9;
	add.s32 	%r84, %r84, 16;
	add.s32 	%r80, %r80, 48;
	add.s32 	%r79, %r79, 4;
	setp.ne.s32 	%p10, %r79, 0;
	@%p10 bra 	$L__BB9_8;
$L__BB9_9:
	shr.u32 	%r55, %r2, 2;
	add.s32 	%r56, %r55, 1;
	and.b32  	%r57, %r56, 3;
	setp.eq.s32 	%p11, %r57, 0;
	@%p11 bra 	$L__BB9_13;
	ld.param.u64 	%rd42, [_Z36voxel_furthest_point_sampling_kernelILj4EEviiiPKfS1_PfPi_param_5];
	setp.eq.s32 	%p12, %r57, 1;
	mul.lo.s32 	%r19, %r84, 3;
	mul.wide.u32 	%rd29, %r19, 4;
	add.s64 	%rd30, %rd1, %rd29;
	ld.global.nc.f32 	%f78, [%rd30];
	ld.global.nc.f32 	%f79, [%rd30+4];
	ld.global.nc.f32 	%f80, [%rd30+8];
	sub.f32 	%f81, %f78, %f4;
	mul.f32 	%f82, %f1, %f81;
	sub.f32 	%f83, %f79, %f5;
	mul.f32 	%f84, %f2, %f83;
	mul.f32 	%f85, %f83, %f84;
	fma.rn.f32 	%f86, %f81, %f82, %f85;
	sub.f32 	%f87, %f80, %f6;
	mul.f32 	%f88, %f3, %f87;
	fma.rn.f32 	%f89, %f87, %f88, %f86;
	cvt.u64.u32 	%rd31, %r84;
	add.s64 	%rd32, %rd31, %rd2;
	cvta.to.global.u64 	%rd33, %rd42;
	shl.b64 	%rd34, %rd32, 2;
	add.s64 	%rd4, %rd33, %rd34;
	ld.global.f32 	%f90, [%rd4];
	min.f32 	%f91, %f89, %f90;
	st.global.f32 	[%rd4], %f91;
	setp.gt.f32 	%p13, %f91, %f129;
	selp.b32 	%r86, %r84, %r86, %p13;
	selp.f32 	%f129, %f91, %f129, %p13;
	@%p12 bra 	$L__BB9_13;
	setp.eq.s32 	%p14, %r57, 2;
	add.s32 	%r64, %r84, 4;
	add.s32 	%r65, %r19, 12;
	mul.wide.u32 	%rd35, %r65, 4;
	add.s64 	%rd36, %rd1, %rd35;
	ld.global.nc.f32 	%f92, [%rd36];
	ld.global.nc.f32 	%f93, [%rd36+4];
	ld.global.nc.f32 	%f94, [%rd36+8];
	sub.f32 	%f95, %f92, %f4;
	mul.f32 	%f96, %f1, %f95;
	sub.f32 	%f97, %f93, %f5;
	mul.f32 	%f98, %f2, %f97;
	mul.f32 	%f99, %f97, %f98;
	fma.rn.f32 	%f100, %f95, %f96, %f99;
	sub.f32 	%f101, %f94, %f6;
	mul.f32 	%f102, %f3, %f101;
	fma.rn.f32 	%f103, %f101, %f102, %f100;
	ld.global.f32 	%f104, [%rd4+16];
	min.f32 	%f105, %f103, %f104;
	st.global.f32 	[%rd4+16], %f105;
	setp.gt.f32 	%p15, %f105, %f129;
	selp.b32 	%r86, %r64, %r86, %p15;
	selp.f32 	%f129, %f105, %f129, %p15;
	@%p14 bra 	$L__BB9_13;
	add.s32 	%r66, %r84, 8;
	add.s32 	%r67, %r19, 24;
	mul.wide.u32 	%rd37, %r67, 4;
	add.s64 	%rd38, %rd1, %rd37;
	ld.global.nc.f32 	%f106, [%rd38];
	ld.global.nc.f32 	%f107, [%rd38+4];
	ld.global.nc.f32 	%f108, [%rd38+8];
	sub.f32 	%f109, %f106, %f4;
	mul.f32 	%f110, %f1, %f109;
	sub.f32 	%f111, %f107, %f5;
	mul.f32 	%f112, %f2, %f111;
	mul.f32 	%f113, %f111, %f112;
	fma.rn.f32 	%f114, %f109, %f110, %f113;
	sub.f32 	%f115, %f108, %f6;
	mul.f32 	%f116, %f3, %f115;
	fma.rn.f32 	%f117, %f115, %f116, %f114;
	ld.global.f32 	%f118, [%rd4+32];
	min.f32 	%f119, %f117, %f118;
	st.global.f32 	[%rd4+32], %f119;
	setp.gt.f32 	%p16, %f119, %f129;
	selp.b32 	%r86, %r66, %r86, %p16;
	selp.f32 	%f129, %f119, %f129, %p16;
$L__BB9_13:
	setp.gt.u32 	%p17, %r1, 1;
	shl.b32 	%r68, %r1, 2;
	mov.u32 	%r69, _ZZ36voxel_furthest_point_sampling_kernelILj4EEviiiPKfS1_PfPiE5dists;
	add.s32 	%r24, %r69, %r68;
	st.shared.f32 	[%r24], %f129;
	mov.u32 	%r70, _ZZ36voxel_furthest_point_sampling_kernelILj4EEviiiPKfS1_PfPiE7dists_i;
	add.s32 	%r25, %r70, %r68;
	st.shared.u32 	[%r25], %r86;
	bar.sync 	0;
	@%p17 bra 	$L__BB9_15;
	ld.shared.f32 	%f120, [%r24];
	ld.shared.f32 	%f121, [%r24+8];
	ld.shared.u32 	%r71, [%r25];
	ld.shared.u32 	%r72, [%r25+8];
	max.f32 	%f122, %f120, %f121;
	st.shared.f32 	[%r24], %f122;
	setp.gt.f32 	%p18, %f121, %f120;
	selp.b32 	%r73, %r72, %r71, %p18;
	st.shared.u32 	[%r25], %r73;
$L__BB9_15:
	setp.ne.s32 	%p19, %r1, 0;
	bar.sync 	0;
	@%p19 bra 	$L__BB9_17;
	ld.shared.f32 	%f123, [_ZZ36voxel_furthest_point_sampling_kernelILj4EEviiiPKfS1_PfPiE5dists];
	ld.shared.f32 	%f124, [_ZZ36voxel_furthest_point_sampling_kernelILj4EEviiiPKfS1_PfPiE5dists+4];
	ld.shared.u32 	%r74, [_ZZ36voxel_furthest_point_sampling_kernelILj4EEviiiPKfS1_PfPiE7dists_i];
	ld.shared.u32 	%r75, [_ZZ36voxel_furthest_point_sampling_kernelILj4EEviiiPKfS1_PfPiE7dists_i+4];
	max.f32 	%f125, %f123, %f124;
	st.shared.f32 	[_ZZ36voxel_furthest_point_sampling_kernelILj4EEviiiPKfS1_PfPiE5dists], %f125;
	setp.gt.f32 	%p20, %f124, %f123;
	selp.b32 	%r76, %r75, %r74, %p20;
	st.shared.u32 	[_ZZ36voxel_furthest_point_sampling_kernelILj4EEviiiPKfS1_PfPiE7dists_i], %r76;
$L__BB9_17:
	setp.ne.s32 	%p21, %r1, 0;
	bar.sync 	0;
	ld.shared.u32 	%r78, [_ZZ36voxel_furthest_point_sampling_kernelILj4EEviiiPKfS1_PfPiE7dists_i];
	@%p21 bra 	$L__BB9_19;
	mul.wide.u32 	%rd39, %r77, 4;
	add.s64 	%rd40, %rd3, %rd39;
	st.global.u32 	[%rd40], %r78;
$L__BB9_19:
	add.s32 	%r77, %r77, 1;
	setp.ne.s32 	%p22, %r77, %r29;
	@%p22 bra 	$L__BB9_5;
$L__BB9_20:
	ret;

}
	// .globl	_Z36voxel_furthest_point_sampling_kernelILj2EEviiiPKfS1_PfPi
.visible .entry _Z36voxel_furthest_point_sampling_kernelILj2EEviiiPKfS1_PfPi(
	.param .u32 _Z36voxel_furthest_point_sampling_kernelILj2EEviiiPKfS1_PfPi_param_0,
	.param .u32 _Z36voxel_furthest_point_sampling_kernelILj2EEviiiPKfS1_PfPi_param_1,
	.param .u32 _Z36voxel_furthest_point_sampling_kernelILj2EEviiiPKfS1_PfPi_param_2,
	.param .u64 .ptr .align 1 _Z36voxel_furthest_point_sampling_kernelILj2EEviiiPKfS1_PfPi_param_3,
	.param .u64 .ptr .align 1 _Z36voxel_furthest_point_sampling_kernelILj2EEviiiPKfS1_PfPi_param_4,
	.param .u64 .ptr .align 1 _Z36voxel_furthest_point_sampling_kernelILj2EEviiiPKfS1_PfPi_param_5,
	.param .u64 .ptr .align 1 _Z36voxel_furthest_point_sampling_kernelILj2EEviiiPKfS1_PfPi_param_6
)
{
	.reg .pred 	%p<21>;
	.reg .b32 	%r<84>;
	.reg .b32 	%f<127>;
	.reg .b64 	%rd<43>;
	// demoted variable
	.shared .align 4 .b8 _ZZ36voxel_furthest_point_sampling_kernelILj2EEviiiPKfS1_PfPiE5dists[8];
	// demoted variable
	.shared .align 4 .b8 _ZZ36voxel_furthest_point_sampling_kernelILj2EEviiiPKfS1_PfPiE7dists_i[8];
	ld.param.u32 	%r26, [_Z36voxel_furthest_point_sampling_kernelILj2EEviiiPKfS1_PfPi_param_1];
	ld.param.u32 	%r27, [_Z36voxel_furthest_point_sampling_kernelILj2EEviiiPKfS1_PfPi_param_2];
	ld.param.u64 	%rd5, [_Z36voxel_furthest_point_sampling_kernelILj2EEviiiPKfS1_PfPi_param_3];
	ld.param.u64 	%rd6, [_Z36voxel_furthest_point_sampling_kernelILj2EEviiiPKfS1_PfPi_param_4];
	ld.param.u64 	%rd8, [_Z36voxel_furthest_point_sampling_kernelILj2EEviiiPKfS1_PfPi_param_6];
	setp.lt.s32 	%p1, %r27, 1;
	@%p1 bra 	$L__BB10_18;
	cvta.to.global.u64 	%rd9, %rd5;
	cvta.to.global.u64 	%rd10, %rd8;
	cvta.to.global.u64 	%rd11, %rd6;
	mov.u32 	%r28, %ctaid.x;
	mul.lo.s32 	%r29, %r26, %r28;
	mul.lo.s32 	%r30, %r29, 3;
	mul.wide.s32 	%rd12, %r30, 4;
	add.s64 	%rd1, %rd11, %rd12;
	cvt.s64.s32 	%rd2, %r29;
	mul.lo.s32 	%r31, %r27, %r28;
	mul.wide.u32 	%rd13, %r31, 4;
	add.s64 	%rd3, %rd10, %rd13;
	mov.u32 	%r1, %tid.x;
	ld.global.nc.f32 	%f1, [%rd9];
	ld.global.nc.f32 	%f2, [%rd9+4];
	ld.global.nc.f32 	%f3, [%rd9+8];
	setp.ne.s32 	%p2, %r1, 0;
	@%p2 bra 	$L__BB10_3;
	mov.b32 	%r32, 0;
	st.global.u32 	[%rd3], %r32;
$L__BB10_3:
	bar.sync 	0;
	setp.eq.s32 	%p3, %r27, 1;
	@%p3 bra 	$L__BB10_18;
	not.b32 	%r35, %r1;
	add.s32 	%r2, %r26, %r35;
	mov.b32 	%r75, 0;
	mov.b32 	%r74, 1;
$L__BB10_5:
	setp.ge.s32 	%p4, %r1, %r26;
	mul.lo.s32 	%r37, %r75, 3;
	mul.wide.s32 	%rd14, %r37, 4;
	add.s64 	%rd15, %rd1, %rd14;
	ld.global.nc.f32 	%f4, [%rd15];
	ld.global.nc.f32 	%f5, [%rd15+4];
	ld.global.nc.f32 	%f6, [%rd15+8];
	mov.f32 	%f126, 0fBF800000;
	mov.b32 	%r83, 0;
	@%p4 bra 	$L__BB10_13;
	setp.lt.u32 	%p5, %r2, 6;
	mov.b32 	%r83, 0;
	mov.f32 	%f126, 0fBF800000;
	mov.u32 	%r81, %r1;
	@%p5 bra 	$L__BB10_9;
	shr.u32 	%r41, %r2, 1;
	add.s32 	%r42, %r41, 1;
	and.b32  	%r43, %r42, -4;
	neg.s32 	%r76, %r43;
	mad.lo.s32 	%r77, %r1, 3, 12;
	mov.b32 	%r83, 0;
	mov.f32 	%f126, 0fBF800000;
	mov.u32 	%r81, %r1;
$L__BB10_8:
	ld.param.u64 	%rd41, [_Z36voxel_furthest_point_sampling_kernelILj2EEviiiPKfS1_PfPi_param_5];
	add.s32 	%r44, %r77, -12;
	mul.wide.u32 	%rd16, %r44, 4;
	add.s64 	%rd17, %rd1, %rd16;
	ld.global.nc.f32 	%f19, [%rd17];
	ld.global.nc.f32 	%f20, [%rd17+4];
	ld.global.nc.f32 	%f21, [%rd17+8];
	sub.f32 	%f22, %f19, %f4;
	mul.f32 	%f23, %f1, %f22;
	sub.f32 	%f24, %f20, %f5;
	mul.f32 	%f25, %f2, %f24;
	mul.f32 	%f26, %f24, %f25;
	fma.rn.f32 	%f27, %f22, %f23, %f26;
	sub.f32 	%f28, %f21, %f6;
	mul.f32 	%f29, %f3, %f28;
	fma.rn.f32 	%f30, %f28, %f29, %f27;
	cvt.u64.u32 	%rd18, %r81;
	add.s64 	%rd19, %rd18, %rd2;
	cvta.to.global.u64 	%rd20, %rd41;
	shl.b64 	%rd21, %rd19, 2;
	add.s64 	%rd22, %rd20, %rd21;
	ld.global.f32 	%f31, [%rd22];
	min.f32 	%f32, %f30, %f31;
	st.global.f32 	[%rd22], %f32;
	setp.gt.f32 	%p6, %f32, %f126;
	selp.b32 	%r45, %r81, %r83, %p6;
	selp.f32 	%f33, %f32, %f126, %p6;
	add.s32 	%r46, %r77, -6;
	mul.wide.u32 	%rd23, %r46, 4;
	add.s64 	%rd24, %rd1, %rd23;
	ld.global.nc.f32 	%f34, [%rd24];
	ld.global.nc.f32 	%f35, [%rd24+4];
	ld.global.nc.f32 	%f36, [%rd24+8];
	sub.f32 	%f37, %f34, %f4;
	mul.f32 	%f38, %f1, %f37;
	sub.f32 	%f39, %f35, %f5;
	mul.f32 	%f40, %f2, %f39;
	mul.f32 	%f41, %f39, %f40;
	fma.rn.f32 	%f42, %f37, %f38, %f41;
	sub.f32 	%f43, %f36, %f6;
	mul.f32 	%f44, %f3, %f43;
	fma.rn.f32 	%f45, %f43, %f44, %f42;
	ld.global.f32 	%f46, [%rd22+8];
	min.f32 	%f47, %f45, %f46;
	st.global.f32 	[%rd22+8], %f47;
	setp.gt.f32 	%p7, %f47, %f33;
	add.s32 	%r47, %r81, 2;
	selp.b32 	%r48, %r47, %r45, %p7;
	selp.f32 	%f48, %f47, %f33, %p7;
	add.s32 	%r49, %r77, 6;
	mul.wide.u32 	%rd25, %r77, 4;
	add.s64 	%rd26, %rd1, %rd25;
	ld.global.nc.f32 	%f49, [%rd26];
	ld.global.nc.f32 	%f50, [%rd26+4];
	ld.global.nc.f32 	%f51, [%rd26+8];
	sub.f32 	%f52, %f49, %f4;
	mul.f32 	%f53, %f1, %f52;
	sub.f32 	%f54, %f50, %f5;
	mul.f32 	%f55, %f2, %f54;
	mul.f32 	%f56, %f54, %f55;
	fma.rn.f32 	%f57, %f52, %f53, %f56;
	sub.f32 	%f58, %f51, %f6;
	mul.f32 	%f59, %f3, %f58;
	fma.rn.f32 	%f60, %f58, %f59, %f57;
	ld.global.f32 	%f61, [%rd22+16];
	min.f32 	%f62, %f60, %f61;
	st.global.f32 	[%rd22+16], %f62;
	setp.gt.f32 	%p8, %f62, %f48;
	add.s32 	%r50, %r81, 4;
	selp.b32 	%r51, %r50, %r48, %p8;
	selp.f32 	%f63, %f62, %f48, %p8;
	mul.wide.u32 	%rd27, %r49, 4;
	add.s64 	%rd28, %rd1, %rd27;
	ld.global.nc.f32 	%f64, [%rd28];
	ld.global.nc.f32 	%f65, [%rd28+4];
	ld.global.nc.f32 	%f66, [%rd28+8];
	sub.f32 	%f67, %f64, %f4;
	mul.f32 	%f68, %f1, %f67;
	sub.f32 	%f69, %f65, %f5;
	mul.f32 	%f70, %f2, %f69;
	mul.f32 	%f71, %f69, %f70;
	fma.rn.f32 	%f72, %f67, %f68, %f71;
	sub.f32 	%f73, %f66, %f6;
	mul.f32 	%f74, %f3, %f73;
	fma.rn.f32 	%f75, %f73, %f74, %f72;
	ld.global.f32 	%f76, [%rd22+24];
	min.f32 	%f77, %f75, %f76;
	st.global.f32 	[%rd22+24], %f77;
	setp.gt.f32 	%p9, %f77, %f63;
	add.s32 	%r52, %r81, 6;
	selp.b32 	%r83, %r52, %r51, %p9;
	selp.f32 	%f126, %f77, %f63, %p9;
	add.s32 	%r81, %r81, 8;
	add.s32 	%r77, %r77, 24;
	add.s32 	%r76, %r76, 4;
	setp.ne.s32 	%p10, %r76, 0;
	@%p10 bra 	$L__BB10_8;
$L__BB10_9:
	shr.u32 	%r53, %r2, 1;
	add.s32 	%r54, %r53, 1;
	and.b32  	%r55, %r54, 3;
	setp.eq.s32 	%p11, %r55, 0;
	@%p11 bra 	$L__BB10_13;
	ld.param.u64 	%rd42, [_Z36voxel_furthest_point_sampling_kernelILj2EEviiiPKfS1_PfPi_param_5];
	setp.eq.s32 	%p12, %r55, 1;
	mul.lo.s32 	%r19, %r81, 3;
	mul.wide.u32 	%rd29, %r19, 4;
	add.s64 	%rd30, %rd1, %rd29;
	ld.global.nc.f32 	%f78, [%rd30];
	ld.global.nc.f32 	%f79, [%rd30+4];
	ld.global.nc.f32 	%f80, [%rd30+8];
	sub.f32 	%f81, %f78, %f4;
	mul.f32 	%f82, %f1, %f81;
	sub.f32 	%f83, %f79, %f5;
	mul.f32 	%f84, %f2, %f83;
	mul.f32 	%f85, %f83, %f84;
	fma.rn.f32 	%f86, %f81, %f82, %f85;
	sub.f32 	%f87, %f80, %f6;
	mul.f32 	%f88, %f3, %f87;
	fma.rn.f32 	%f89, %f87, %f88, %f86;
	cvt.u64.u32 	%rd31, %r81;
	add.s64 	%rd32, %rd31, %rd2;
	cvta.to.global.u64 	%rd33, %rd42;
	shl.b64 	%rd34, %rd32, 2;
	add.s64 	%rd4, %rd33, %rd34;
	ld.global.f32 	%f90, [%rd4];
	min.f32 	%f91, %f89, %f90;
	st.global.f32 	[%rd4], %f91;
	setp.gt.f32 	%p13, %f91, %f126;
	selp.b32 	%r83, %r81, %r83, %p13;
	selp.f32 	%f126, %f91, %f126, %p13;
	@%p12 bra 	$L__BB10_13;
	setp.eq.s32 	%p14, %r55, 2;
	add.s32 	%r62, %r81, 2;
	add.s32 	%r63, %r19, 6;
	mul.wide.u32 	%rd35, %r63, 4;
	add.s64 	%rd36, %rd1, %rd35;
	ld.global.nc.f32 	%f92, [%rd36];
	ld.global.nc.f32 	%f93, [%rd36+4];
	ld.global.nc.f32 	%f94, [%rd36+8];
	sub.f32 	%f95, %f92, %f4;
	mul.f32 	%f96, %f1, %f95;
	sub.f32 	%f97, %f93, %f5;
	mul.f32 	%f98, %f2, %f97;
	mul.f32 	%f99, %f97, %f98;
	fma.rn.f32 	%f100, %f95, %f96, %f99;
	sub.f32 	%f101, %f94, %f6;
	mul.f32 	%f102, %f3, %f101;
	fma.rn.f32 	%f103, %f101, %f102, %f100;
	ld.global.f32 	%f104, [%rd4+8];
	min.f32 	%f105, %f103, %f104;
	st.global.f32 	[%rd4+8], %f105;
	setp.gt.f32 	%p15, %f105, %f126;
	selp.b32 	%r83, %r62, %r83, %p15;
	selp.f32 	%f126, %f105, %f126, %p15;
	@%p14 bra 	$L__BB10_13;
	add.s32 	%r64, %r81, 4;
	add.s32 	%r65, %r19, 12;
	mul.wide.u32 	%rd37, %r65, 4;
	add.s64 	%rd38, %rd1, %rd37;
	ld.global.nc.f32 	%f106, [%rd38];
	ld.global.nc.f32 	%f107, [%rd38+4];
	ld.global.nc.f32 	%f108, [%rd38+8];
	sub.f32 	%f109, %f106, %f4;
	mul.f32 	%f110, %f1, %f109;
	sub.f32 	%f111, %f107, %f5;
	mul.f32 	%f112, %f2, %f111;
	mul.f32 	%f113, %f111, %f112;
	fma.rn.f32 	%f114, %f109, %f110, %f113;
	sub.f32 	%f115, %f108, %f6;
	mul.f32 	%f116, %f3, %f115;
	fma.rn.f32 	%f117, %f115, %f116, %f114;
	ld.global.f32 	%f118, [%rd4+16];
	min.f32 	%f119, %f117, %f118;
	st.global.f32 	[%rd4+16], %f119;
	setp.gt.f32 	%p16, %f119, %f126;
	selp.b32 	%r83, %r64, %r83, %p16;
	selp.f32 	%f126, %f119, %f126, %p16;
$L__BB10_13:
	setp.ne.s32 	%p17, %r1, 0;
	shl.b32 	%r66, %r1, 2;
	mov.u32 	%r67, _ZZ36voxel_furthest_point_sampling_kernelILj2EEviiiPKfS1_PfPiE5dists;
	add.s32 	%r68, %r67, %r66;
	st.shared.f32 	[%r68], %f126;
	mov.u32 	%r69, _ZZ36voxel_furthest_point_sampling_kernelILj2EEviiiPKfS1_PfPiE7dists_i;
	add.s32 	%r70, %r69, %r66;
	st.shared.u32 	[%r70], %r83;
	bar.sync 	0;
	@%p17 bra 	$L__BB10_15;
	ld.shared.f32 	%f120, [_ZZ36voxel_furthest_point_sampling_kernelILj2EEviiiPKfS1_PfPiE5dists];
	ld.shared.f32 	%f121, [_ZZ36voxel_furthest_point_sampling_kernelILj2EEviiiPKfS1_PfPiE5dists+4];
	ld.shared.u32 	%r71, [_ZZ36voxel_furthest_point_sampling_kernelILj2EEviiiPKfS1_PfPiE7dists_i];
	ld.shared.u32 	%r72, [_ZZ36voxel_furthest_point_sampling_kernelILj2EEviiiPKfS1_PfPiE7dists_i+4];
	max.f32 	%f122, %f120, %f121;
	st.shared.f32 	[_ZZ36voxel_furthest_point_sampling_kernelILj2EEviiiPKfS1_PfPiE5dists], %f122;
	setp.gt.f32 	%p18, %f121, %f120;
	selp.b32 	%r73, %r72, %r71, %p18;
	st.shared.u32 	[_ZZ36voxel_furthest_point_sampling_kernelILj2EEviiiPKfS1_PfPiE7dists_i], %r73;
$L__BB10_15:
	setp.ne.s32 	%p19, %r1, 0;
	bar.sync 	0;
	ld.shared.u32 	%r75, [_ZZ36voxel_furthest_point_sampling_kernelILj2EEviiiPKfS1_PfPiE7dists_i];
	@%p19 bra 	$L__BB10_17;
	mul.wide.u32 	%rd39, %r74, 4;
	add.s64 	%rd40, %rd3, %rd39;
	st.global.u32 	[%rd40], %r75;
$L__BB10_17:
	add.s32 	%r74, %r74, 1;
	setp.ne.s32 	%p20, %r74, %r27;
	@%p20 bra 	$L__BB10_5;
$L__BB10_18:
	ret;

}
	// .globl	_Z36voxel_furthest_point_sampling_kernelILj1EEviiiPKfS1_PfPi
.visible .entry _Z36voxel_furthest_point_sampling_kernelILj1EEviiiPKfS1_PfPi(
	.param .u32 _Z36voxel_furthest_point_sampling_kernelILj1EEviiiPKfS1_PfPi_param_0,
	.param .u32 _Z36voxel_furthest_point_sampling_kernelILj1EEviiiPKfS1_PfPi_param_1,
	.param .u32 _Z36voxel_furthest_point_sampling_kernelILj1EEviiiPKfS1_PfPi_param_2,
	.param .u64 .ptr .align 1 _Z36voxel_furthest_point_sampling_kernelILj1EEviiiPKfS1_PfPi_param_3,
	.param .u64 .ptr .align 1 _Z36voxel_furthest_point_sampling_kernelILj1EEviiiPKfS1_PfPi_param_4,
	.param .u64 .ptr .align 1 _Z36voxel_furthest_point_sampling_kernelILj1EEviiiPKfS1_PfPi_param_5,
	.param .u64 .ptr .align 1 _Z36voxel_furthest_point_sampling_kernelILj1EEviiiPKfS1_PfPi_param_6
)
{
	.reg .pred 	%p<19>;
	.reg .b32 	%r<70>;
	.reg .b32 	%f<117>;
	.reg .b64 	%rd<43>;
	// demoted variable
	.shared .align 4 .b8 _ZZ36voxel_furthest_point_sampling_kernelILj1EEviiiPKfS1_PfPiE7dists_i[4];
	ld.param.u32 	%r26, [_Z36voxel_furthest_point_sampling_kernelILj1EEviiiPKfS1_PfPi_param_1];
	ld.param.u32 	%r27, [_Z36voxel_furthest_point_sampling_kernelILj1EEviiiPKfS1_PfPi_param_2];
	ld.param.u64 	%rd5, [_Z36voxel_furthest_point_sampling_kernelILj1EEviiiPKfS1_PfPi_param_3];
	ld.param.u64 	%rd6, [_Z36voxel_furthest_point_sampling_kernelILj1EEviiiPKfS1_PfPi_param_4];
	ld.param.u64 	%rd8, [_Z36voxel_furthest_point_sampling_kernelILj1EEviiiPKfS1_PfPi_param_6];
	setp.lt.s32 	%p1, %r27, 1;
	@%p1 bra 	$L__BB11_16;
	cvta.to.global.u64 	%rd9, %rd5;
	cvta.to.global.u64 	%rd10, %rd8;
	cvta.to.global.u64 	%rd11, %rd6;
	mov.u32 	%r28, %ctaid.x;
	mul.lo.s32 	%r29, %r26, %r28;
	mul.lo.s32 	%r30, %r29, 3;
	mul.wide.s32 	%rd12, %r30, 4;
	add.s64 	%rd1, %rd11, %rd12;
	cvt.s64.s32 	%rd2, %r29;
	mul.lo.s32 	%r31, %r27, %r28;
	mul.wide.u32 	%rd13, %r31, 4;
	add.s64 	%rd3, %rd10, %rd13;
	mov.u32 	%r1, %tid.x;
	ld.global.nc.f32 	%f1, [%rd9];
	ld.global.nc.f32 	%f2, [%rd9+4];
	ld.global.nc.f32 	%f3, [%rd9+8];
	setp.ne.s32 	%p2, %r1, 0;
	@%p2 bra 	$L__BB11_3;
	mov.b32 	%r32, 0;
	st.global.u32 	[%rd3], %r32;
$L__BB11_3:
	bar.sync 	0;
	setp.eq.s32 	%p3, %r27, 1;
	@%p3 bra 	$L__BB11_16;
	sub.s32 	%r35, %r26, %r1;
	and.b32  	%r2, %r35, 3;
	mov.b32 	%r61, 0;
	mov.b32 	%r60, 1;
$L__BB11_5:
	setp.ge.s32 	%p4, %r1, %r26;
	mul.lo.s32 	%r37, %r61, 3;
	mul.wide.s32 	%rd14, %r37, 4;
	add.s64 	%rd15, %rd1, %rd14;
	ld.global.nc.f32 	%f4, [%rd15];
	ld.global.nc.f32 	%f5, [%rd15+4];
	ld.global.nc.f32 	%f6, [%rd15+8];
	mov.b32 	%r69, 0;
	@%p4 bra 	$L__BB11_13;
	sub.s32 	%r40, %r1, %r26;
	setp.gt.u32 	%p5, %r40, -4;
	mov.b32 	%r69, 0;
	mov.f32 	%f116, 0fBF800000;
	mov.u32 	%r67, %r1;
	@%p5 bra 	$L__BB11_9;
	and.b32  	%r43, %r35, -4;
	neg.s32 	%r62, %r43;
	mad.lo.s32 	%r63, %r1, 3, 6;
	mov.b32 	%r69, 0;
	mov.f32 	%f116, 0fBF800000;
	mov.u32 	%r67, %r1;
$L__BB11_8:
	ld.param.u64 	%rd41, [_Z36voxel_furthest_point_sampling_kernelILj1EEviiiPKfS1_PfPi_param_5];
	add.s32 	%r44, %r63, -6;
	mul.wide.u32 	%rd16, %r44, 4;
	add.s64 	%rd17, %rd1, %rd16;
	ld.global.nc.f32 	%f14, [%rd17];
	ld.global.nc.f32 	%f15, [%rd17+4];
	ld.global.nc.f32 	%f16, [%rd17+8];
	sub.f32 	%f17, %f14, %f4;
	mul.f32 	%f18, %f1, %f17;
	sub.f32 	%f19, %f15, %f5;
	mul.f32 	%f20, %f2, %f19;
	mul.f32 	%f21, %f19, %f20;
	fma.rn.f32 	%f22, %f17, %f18, %f21;
	sub.f32 	%f23, %f16, %f6;
	mul.f32 	%f24, %f3, %f23;
	fma.rn.f32 	%f25, %f23, %f24, %f22;
	cvt.u64.u32 	%rd18, %r67;
	add.s64 	%rd19, %rd18, %rd2;
	cvta.to.global.u64 	%rd20, %rd41;
	shl.b64 	%rd21, %rd19, 2;
	add.s64 	%rd22, %rd20, %rd21;
	ld.global.f32 	%f26, [%rd22];
	min.f32 	%f27, %f25, %f26;
	st.global.f32 	[%rd22], %f27;
	setp.gt.f32 	%p6, %f27, %f116;
	selp.b32 	%r45, %r67, %r69, %p6;
	selp.f32 	%f28, %f27, %f116, %p6;
	add.s32 	%r46, %r63, -3;
	mul.wide.u32 	%rd23, %r46, 4;
	add.s64 	%rd24, %rd1, %rd23;
	ld.global.nc.f32 	%f29, [%rd24];
	ld.global.nc.f32 	%f30, [%rd24+4];
	ld.global.nc.f32 	%f31, [%rd24+8];
	sub.f32 	%f32, %f29, %f4;
	mul.f32 	%f33, %f1, %f32;
	sub.f32 	%f34, %f30, %f5;
	mul.f32 	%f35, %f2, %f34;
	mul.f32 	%f36, %f34, %f35;
	fma.rn.f32 	%f37, %f32, %f33, %f36;
	sub.f32 	%f38, %f31, %f6;
	mul.f32 	%f39, %f3, %f38;
	fma.rn.f32 	%f40, %f38, %f39, %f37;
	ld.global.f32 	%f41, [%rd22+4];
	min.f32 	%f42, %f40, %f41;
	st.global.f32 	[%rd22+4], %f42;
	setp.gt.f32 	%p7, %f42, %f28;
	add.s32 	%r47, %r67, 1;
	selp.b32 	%r48, %r47, %r45, %p7;
	selp.f32 	%f43, %f42, %f28, %p7;
	add.s32 	%r49, %r63, 3;
	mul.wide.u32 	%rd25, %r63, 4;
	add.s64 	%rd26, %rd1, %rd25;
	ld.global.nc.f32 	%f44, [%rd26];
	ld.global.nc.f32 	%f45, [%rd26+4];
	ld.global.nc.f32 	%f46, [%rd26+8];
	sub.f32 	%f47, %f44, %f4;
	mul.f32 	%f48, %f1, %f47;
	sub.f32 	%f49, %f45, %f5;
	mul.f32 	%f50, %f2, %f49;
	mul.f32 	%f51, %f49, %f50;
	fma.rn.f32 	%f52, %f47, %f48, %f51;
	sub.f32 	%f53, %f46, %f6;
	mul.f32 	%f54, %f3, %f53;
	fma.rn.f32 	%f55, %f53, %f54, %f52;
	ld.global.f32 	%f56, [%rd22+8];
	min.f32 	%f57, %f55, %f56;
	st.global.f32 	[%rd22+8], %f57;
	setp.gt.f32 	%p8, %f57, %f43;
	add.s32 	%r50, %r67, 2;
	selp.b32 	%r51, %r50, %r48, %p8;
	selp.f32 	%f58, %f57, %f43, %p8;
	mul.wide.u32 	%rd27, %r49, 4;
	add.s64 	%rd28, %rd1, %rd27;
	ld.global.nc.f32 	%f59, [%rd28];
	ld.global.nc.f32 	%f60, [%rd28+4];
	ld.global.nc.f32 	%f61, [%rd28+8];
	sub.f32 	%f62, %f59, %f4;
	mul.f32 	%f63, %f1, %f62;
	sub.f32 	%f64, %f60, %f5;
	mul.f32 	%f65, %f2, %f64;
	mul.f32 	%f66, %f64, %f65;
	fma.rn.f32 	%f67, %f62, %f63, %f66;
	sub.f32 	%f68, %f61, %f6;
	mul.f32 	%f69, %f3, %f68;
	fma.rn.f32 	%f70, %f68, %f69, %f67;
	ld.global.f32 	%f71, [%rd22+12];
	min.f32 	%f72, %f70, %f71;
	st.global.f32 	[%rd22+12], %f72;
	setp.gt.f32 	%p9, %f72, %f58;
	add.s32 	%r52, %r67, 3;
	selp.b32 	%r69, %r52, %r51, %p9;
	selp.f32 	%f116, %f72, %f58, %p9;
	add.s32 	%r67, %r67, 4;
	add.s32 	%r63, %r63, 12;
	add.s32 	%r62, %r62, 4;
	setp.ne.s32 	%p10, %r62, 0;
	@%p10 bra 	$L__BB11_8;
$L__BB11_9:
	setp.eq.s32 	%p11, %r2, 0;
	@%p11 bra 	$L__BB11_13;
	ld.param.u64 	%rd42, [_Z36voxel_furthest_point_sampling_kernelILj1EEviiiPKfS1_PfPi_param_5];
	setp.eq.s32 	%p12, %r2, 1;
	mul.lo.s32 	%r19, %r67, 3;
	mul.wide.u32 	%rd29, %r19, 4;
	add.s64 	%rd30, %rd1, %rd29;
	ld.global.nc.f32 	%f73, [%rd30];
	ld.global.nc.f32 	%f74, [%rd30+4];
	ld.global.nc.f32 	%f75, [%rd30+8];
	sub.f32 	%f76, %f73, %f4;
	mul.f32 	%f77, %f1, %f76;
	sub.f32 	%f78, %f74, %f5;
	mul.f32 	%f79, %f2, %f78;
	mul.f32 	%f80, %f78, %f79;
	fma.rn.f32 	%f81, %f76, %f77, %f80;
	sub.f32 	%f82, %f75, %f6;
	mul.f32 	%f83, %f3, %f82;
	fma.rn.f32 	%f84, %f82, %f83, %f81;
	cvt.u64.u32 	%rd31, %r67;
	add.s64 	%rd32, %rd31, %rd2;
	cvta.to.global.u64 	%rd33, %rd42;
	shl.b64 	%rd34, %rd32, 2;
	add.s64 	%rd4, %rd33, %rd34;
	ld.global.f32 	%f85, [%rd4];
	min.f32 	%f86, %f84, %f85;
	st.global.f32 	[%rd4], %f86;
	setp.gt.f32 	%p13, %f86, %f116;
	selp.b32 	%r69, %r67, %r69, %p13;
	selp.f32 	%f10, %f86, %f116, %p13;
	@%p12 bra 	$L__BB11_13;
	setp.eq.s32 	%p14, %r2, 2;
	add.s32 	%r53, %r67, 1;
	add.s32 	%r54, %r19, 3;
	mul.wide.u32 	%rd35, %r54, 4;
	add.s64 	%rd36, %rd1, %rd35;
	ld.global.nc.f32 	%f87, [%rd36];
	ld.global.nc.f32 	%f88, [%rd36+4];
	ld.global.nc.f32 	%f89, [%rd36+8];
	sub.f32 	%f90, %f87, %f4;
	mul.f32 	%f91, %f1, %f90;
	sub.f32 	%f92, %f88, %f5;
	mul.f32 	%f93, %f2, %f92;
	mul.f32 	%f94, %f92, %f93;
	fma.rn.f32 	%f95, %f90, %f91, %f94;
	sub.f32 	%f96, %f89, %f6;
	mul.f32 	%f97, %f3, %f96;
	fma.rn.f32 	%f98, %f96, %f97, %f95;
	ld.global.f32 	%f99, [%rd4+4];
	min.f32 	%f100, %f98, %f99;
	st.global.f32 	[%rd4+4], %f100;
	setp.gt.f32 	%p15, %f100, %f10;
	selp.b32 	%r69, %r53, %r69, %p15;
	selp.f32 	%f11, %f100, %f10, %p15;
	@%p14 bra 	$L__BB11_13;
	add.s32 	%r55, %r67, 2;
	add.s32 	%r56, %r19, 6;
	mul.wide.u32 	%rd37, %r56, 4;
	add.s64 	%rd38, %rd1, %rd37;
	ld.global.nc.f32 	%f101, [%rd38];
	ld.global.nc.f32 	%f102, [%rd38+4];
	ld.global.nc.f32 	%f103, [%rd38+8];
	sub.f32 	%f104, %f101, %f4;
	mul.f32 	%f105, %f1, %f104;
	sub.f32 	%f106, %f102, %f5;
	mul.f32 	%f107, %f2, %f106;
	mul.f32 	%f108, %f106, %f107;
	fma.rn.f32 	%f109, %f104, %f105, %f108;
	sub.f32 	%f110, %f103, %f6;
	mul.f32 	%f111, %f3, %f110;
	fma.rn.f32 	%f112, %f110, %f111, %f109;
	ld.global.f32 	%f113, [%rd4+8];
	min.f32 	%f114, %f112, %f113;
	st.global.f32 	[%rd4+8], %f114;
	setp.gt.f32 	%p16, %f114, %f11;
	selp.b32 	%r69, %r55, %r69, %p16;
$L__BB11_13:
	setp.ne.s32 	%p17, %r1, 0;
	shl.b32 	%r57, %r1, 2;
	mov.u32 	%r58, _ZZ36voxel_furthest_point_sampling_kernelILj1EEviiiPKfS1_PfPiE7dists_i;
	add.s32 	%r59, %r58, %r57;
	st.shared.u32 	[%r59], %r69;
	bar.sync 	0;
	ld.shared.u32 	%r61, [_ZZ36voxel_furthest_point_sampling_kernelILj1EEviiiPKfS1_PfPiE7dists_i];
	@%p17 bra 	$L__BB11_15;
	mul.wide.u32 	%rd39, %r60, 4;
	add.s64 	%rd40, %rd3, %rd39;
	st.global.u32 	[%rd40], %r61;
$L__BB11_15:
	add.s32 	%r60, %r60, 1;
	setp.ne.s32 	%p18, %r60, %r27;
	@%p18 bra 	$L__BB11_5;
$L__BB11_16:
	ret;

}


// ===== COMPILED SASS (sm_100) =====

	.target	sm_100

	.elftype	@"ET_EXEC"


//--------------------- .note.nv.tkinfo           --------------------------
	.section	.note.nv.tkinfo,"",@"SHT_NOTE"
	.sectionflags	@"SHF_NOTE_NV_TKINFO"
	.tkinfo
        /*0018*/ 	.word	0x00000002
        /*0030*/ 	.string	""
        /*0030*/ 	.string	"ptxas"
        /*0030*/ 	.string	"Cuda compilation tools, release 13.0, V13.0.88"
        /*0030*/ 	.string	"Build cuda_13.0.r13.0/compiler.36424714_0"
        /*0030*/ 	.string	"-arch sm_100 -m 64 "



//--------------------- .note.nv.cuinfo           --------------------------
	.section	.note.nv.cuinfo,"",@"SHT_NOTE"
	.sectionflags	@"SHF_NOTE_NV_CUINFO"
        /*0018*/ 	.short	0x0002
        /*001a*/ 	.short	0x0064
        /*001c*/ 	.short	0x0082
	.zero		2


//--------------------- .nv.info                  --------------------------
	.section	.nv.info,"",@"SHT_CUDA_INFO"
	.align	4


	//----- nvinfo : EIATTR_REGCOUNT
	.align		4
        /*0000*/ 	.byte	0x04, 0x2f
        /*0002*/ 	.short	(.L_1 - .L_0)
	.align		4
.L_0:
        /*0004*/ 	.word	index@(_Z36voxel_furthest_point_sampling_kernelILj2048EEviiiPKfS1_PfPi)
        /*0008*/ 	.word	0x00000020


	//----- nvinfo : EIATTR_FRAME_SIZE
	.align		4
.L_1:
        /*000c*/ 	.byte	0x04, 0x11
        /*000e*/ 	.short	(.L_3 - .L_2)
	.align		4
.L_2:
        /*0010*/ 	.word	index@(_Z36voxel_furthest_point_sampling_kernelILj2048EEviiiPKfS1_PfPi)
        /*0014*/ 	.word	0x00000000


	//----- nvinfo : EIATTR_REGCOUNT
	.align		4
.L_3:
        /*0018*/ 	.byte	0x04, 0x2f
        /*001a*/ 	.short	(.L_5 - .L_4)
	.align		4
.L_4:
        /*001c*/ 	.word	index@(_Z36voxel_furthest_point_sampling_kernelILj1024EEviiiPKfS1_PfPi)
        /*0020*/ 	.word	0x00000020


	//----- nvinfo : EIATTR_FRAME_SIZE
	.align		4
.L_5:
        /*0024*/ 	.byte	0x04, 0x11
        /*0026*/ 	.short	(.L_7 - .L_6)
	.align		4
.L_6:
        /*0028*/ 	.word	index@(_Z36voxel_furthest_point_sampling_kernelILj1024EEviiiPKfS1_PfPi)
        /*002c*/ 	.word	0x00000000


	//----- nvinfo : EIATTR_REGCOUNT
	.align		4
.L_7:
        /*0030*/ 	.byte	0x04, 0x2f
        /*0032*/ 	.short	(.L_9 - .L_8)
	.align		4
.L_8:
        /*0034*/ 	.word	index@(_Z36voxel_furthest_point_sampling_kernelILj512EEviiiPKfS1_PfPi)
        /*0038*/ 	.word	0x00000020


	//----- nvinfo : EIATTR_FRAME_SIZE
	.align		4
.L_9:
        /*003c*/ 	.byte	0x04, 0x11
        /*003e*/ 	.short	(.L_11 - .L_10)
	.align		4
.L_10:
        /*0040*/ 	.word	index@(_Z36voxel_furthest_point_sampling_kernelILj512EEviiiPKfS1_PfPi)
        /*0044*/ 	.word	0x00000000


	//----- nvinfo : EIATTR_REGCOUNT
	.align		4
.L_11:
        /*0048*/ 	.byte	0x04, 0x2f
        /*004a*/ 	.short	(.L_13 - .L_12)
	.align		4
.L_12:
        /*004c*/ 	.word	index@(_Z36voxel_furthest_point_sampling_kernelILj256EEviiiPKfS1_PfPi)
        /*0050*/ 	.word	0x00000020


	//----- nvinfo : EIATTR_FRAME_SIZE
	.align		4
.L_13:
        /*0054*/ 	.byte	0x04, 0x11
        /*0056*/ 	.short	(.L_15 - .L_14)
	.align		4
.L_14:
        /*0058*/ 	.word	index@(_Z36voxel_furthest_point_sampling_kernelILj256EEviiiPKfS1_PfPi)
        /*005c*/ 	.word	0x00000000


	//----- nvinfo : EIATTR_REGCOUNT
	.align		4
.L_15:
        /*0060*/ 	.byte	0x04, 0x2f
        /*0062*/ 	.short	(.L_17 - .L_16)
	.align		4
.L_16:
        /*0064*/ 	.word	index@(_Z36voxel_furthest_point_sampling_kernelILj128EEviiiPKfS1_PfPi)
        /*0068*/ 	.word	0x00000020


	//----- nvinfo : EIATTR_FRAME_SIZE
	.align		4
.L_17:
        /*006c*/ 	.byte	0x04, 0x11
        /*006e*/ 	.short	(.L_19 - .L_18)
	.align		4
.L_18:
        /*0070*/ 	.word	index@(_Z36voxel_furthest_point_sampling_kernelILj128EEviiiPKfS1_PfPi)
        /*0074*/ 	.word	0x00000000


	//----- nvinfo : EIATTR_REGCOUNT
	.align		4
.L_19:
        /*0078*/ 	.byte	0x04, 0x2f
        /*007a*/ 	.short	(.L_21 - .L_20)
	.align		4
.L_20:
        /*007c*/ 	.word	index@(_Z36voxel_furthest_point_sampling_kernelILj64EEviiiPKfS1_PfPi)
        /*0080*/ 	.word	0x00000020


	//----- nvinfo : EIATTR_FRAME_SIZE
	.align		4
.L_21:
        /*0084*/ 	.byte	0x04, 0x11
        /*0086*/ 	.short	(.L_23 - .L_22)
	.align		4
.L_22:
        /*0088*/ 	.word	index@(_Z36voxel_furthest_point_sampling_kernelILj64EEviiiPKfS1_PfPi)
        /*008c*/ 	.word	0x00000000


	//----- nvinfo : EIATTR_REGCOUNT
	.align		4
.L_23:
        /*0090*/ 	.byte	0x04, 0x2f
        /*0092*/ 	.short	(.L_25 - .L_24)
	.align		4
.L_24:
        /*0094*/ 	.word	index@(_Z36voxel_furthest_point_sampling_kernelILj32EEviiiPKfS1_PfPi)
        /*0098*/ 	.word	0x00000020


	//----- nvinfo : EIATTR_FRAME_SIZE
	.align		4
.L_25:
        /*009c*/ 	.byte	0x04, 0x11
        /*009e*/ 	.short	(.L_27 - .L_26)
	.align		4
.L_26:
        /*00a0*/ 	.word	index@(_Z36voxel_furthest_point_sampling_kernelILj32EEviiiPKfS1_PfPi)
        /*00a4*/ 	.word	0x00000000


	//----- nvinfo : EIATTR_REGCOUNT
	.align		4
.L_27:
        /*00a8*/ 	.byte	0x04, 0x2f
        /*00aa*/ 	.short	(.L_29 - .L_28)
	.align		4
.L_28:
        /*00ac*/ 	.word	index@(_Z36voxel_furthest_point_sampling_kernelILj16EEviiiPKfS1_PfPi)
        /*00b0*/ 	.word	0x00000020


	//----- nvinfo : EIATTR_FRAME_SIZE
	.align		4
.L_29:
        /*00b4*/ 	.byte	0x04, 0x11
        /*00b6*/ 	.short	(.L_31 - .L_30)
	.align		4
.L_30:
        /*00b8*/ 	.word	index@(_Z36voxel_furthest_point_sampling_kernelILj16EEviiiPKfS1_PfPi)
        /*00bc*/ 	.word	0x00000000


	//----- nvinfo : EIATTR_REGCOUNT
	.align		4
.L_31:
        /*00c0*/ 	.byte	0x04, 0x2f
        /*00c2*/ 	.short	(.L_33 - .L_32)
	.align		4
.L_32:
        /*00c4*/ 	.word	index@(_Z36voxel_furthest_point_sampling_kernelILj8EEviiiPKfS1_PfPi)
        /*00c8*/ 	.word	0x00000020


	//----- nvinfo : EIATTR_FRAME_SIZE
	.align		4
.L_33:
        /*00cc*/ 	.byte	0x04, 0x11
        /*00ce*/ 	.short	(.L_35 - .L_34)
	.align		4
.L_34:
        /*00d0*/ 	.word	index@(_Z36voxel_furthest_point_sampling_kernelILj8EEviiiPKfS1_PfPi)
        /*00d4*/ 	.word	0x00000000


	//----- nvinfo : EIATTR_REGCOUNT
	.align		4
.L_35:
        /*00d8*/ 	.byte	0x04, 0x2f
        /*00da*/ 	.short	(.L_37 - .L_36)
	.align		4
.L_36:
        /*00dc*/ 	.word	index@(_Z36voxel_furthest_point_sampling_kernelILj4EEviiiPKfS1_PfPi)
        /*00e0*/ 	.word	0x00000020


	//----- nvinfo : EIATTR_FRAME_SIZE
	.align		4
.L_37:
        /*00e4*/ 	.byte	0x04, 0x11
        /*00e6*/ 	.short	(.L_39 - .L_38)
	.align		4
.L_38:
        /*00e8*/ 	.word	index@(_Z36voxel_furthest_point_sampling_kernelILj4EEviiiPKfS1_PfPi)
        /*00ec*/ 	.word	0x00000000


	//----- nvinfo : EIATTR_REGCOUNT
	.align		4
.L_39:
        /*00f0*/ 	.byte	0x04, 0x2f
        /*00f2*/ 	.short	(.L_41 - .L_40)
	.align		4
.L_40:
        /*00f4*/ 	.word	index@(_Z36voxel_furthest_point_sampling_kernelILj2EEviiiPKfS1_PfPi)
        /*00f8*/ 	.word	0x00000020


	//----- nvinfo : EIATTR_FRAME_SIZE
	.align		4
.L_41:
        /*00fc*/ 	.byte	0x04, 0x11
        /*00fe*/ 	.short	(.L_43 - .L_42)
	.align		4
.L_42:
        /*0100*/ 	.word	index@(_Z36voxel_furthest_point_sampling_kernelILj2EEviiiPKfS1_PfPi)
        /*0104*/ 	.word	0x00000000


	//----- nvinfo : EIATTR_REGCOUNT
	.align		4
.L_43:
        /*0108*/ 	.byte	0x04, 0x2f
        /*010a*/ 	.short	(.L_45 - .L_44)
	.align		4
.L_44:
        /*010c*/ 	.word	index@(_Z36voxel_furthest_point_sampling_kernelILj1EEviiiPKfS1_PfPi)
        /*0110*/ 	.word	0x00000020


	//----- nvinfo : EIATTR_FRAME_SIZE
	.align		4
.L_45:
        /*0114*/ 	.byte	0x04, 0x11
        /*0116*/ 	.short	(.L_47 - .L_46)
	.align		4
.L_46:
        /*0118*/ 	.word	index@(_Z36voxel_furthest_point_sampling_kernelILj1EEviiiPKfS1_PfPi)
        /*011c*/ 	.word	0x00000000


	//----- nvinfo : EIATTR_MIN_STACK_SIZE
	.align		4
.L_47:
        /*0120*/ 	.byte	0x04, 0x12
        /*0122*/ 	.short	(.L_49 - .L_48)
	.align		4
.L_48:
        /*0124*/ 	.word	index@(_Z36voxel_furthest_point_sampling_kernelILj1EEviiiPKfS1_PfPi)
        /*0128*/ 	.word	0x00000000


	//----- nvinfo : EIATTR_MIN_STACK_SIZE
	.align		4
.L_49:
        /*012c*/ 	.byte	0x04, 0x12
        /*012e*/ 	.short	(.L_51 - .L_50)
	.align		4
.L_50:
        /*0130*/ 	.word	index@(_Z36voxel_furthest_point_sampling_kernelILj2EEviiiPKfS1_PfPi)
        /*0134*/ 	.word	0x00000000


	//----- nvinfo : EIATTR_MIN_STACK_SIZE
	.align		4
.L_51:
        /*0138*/ 	.byte	0x04, 0x12
        /*013a*/ 	.short	(.L_53 - .L_52)
	.align		4
.L_52:
        /*013c*/ 	.word	index@(_Z36voxel_furthest_point_sampling_kernelILj4EEviiiPKfS1_PfPi)
        /*0140*/ 	.word	0x00000000


	//----- nvinfo : EIATTR_MIN_STACK_SIZE
	.align		4
.L_53:
        /*0144*/ 	.byte	0x04, 0x12
        /*0146*/ 	.short	(.L_55 - .L_54)
	.align		4
.L_54:
        /*0148*/ 	.word	index@(_Z36voxel_furthest_point_sampling_kernelILj8EEviiiPKfS1_PfPi)
        /*014c*/ 	.word	0x00000000


	//----- nvinfo : EIATTR_MIN_STACK_SIZE
	.align		4
.L_55:
        /*0150*/ 	.byte	0x04, 0x12
        /*0152*/ 	.short	(.L_57 - .L_56)
	.align		4
.L_56:
        /*0154*/ 	.word	index@(_Z36voxel_furthest_point_sampling_kernelILj16EEviiiPKfS1_PfPi)
        /*0158*/ 	.word	0x00000000


	//----- nvinfo : EIATTR_MIN_STACK_SIZE
	.align		4
.L_57:
        /*015c*/ 	.byte	0x04, 0x12
        /*015e*/ 	.short	(.L_59 - .L_58)
	.align		4
.L_58:
        /*0160*/ 	.word	index@(_Z36voxel_furthest_point_sampling_kernelILj32EEviiiPKfS1_PfPi)
        /*0164*/ 	.word	0x00000000


	//----- nvinfo : EIATTR_MIN_STACK_SIZE
	.align		4
.L_59:
        /*0168*/ 	.byte	0x04, 0x12
        /*016a*/ 	.short	(.L_61 - .L_60)
	.align		4
.L_60:
        /*016c*/ 	.word	index@(_Z36voxel_furthest_point_sampling_kernelILj64EEviiiPKfS1_PfPi)
        /*0170*/ 	.word	0x00000000


	//----- nvinfo : EIATTR_MIN_STACK_SIZE
	.align		4
.L_61:
        /*0174*/ 	.byte	0x04, 0x12
        /*0176*/ 	.short	(.L_63 - .L_62)
	.align		4
.L_62:
        /*0178*/ 	.word	index@(_Z36voxel_furthest_point_sampling_kernelILj128EEviiiPKfS1_PfPi)
        /*017c*/ 	.word	0x00000000


	//----- nvinfo : EIATTR_MIN_STACK_SIZE
	.align		4
.L_63:
        /*0180*/ 	.byte	0x04, 0x12
        /*0182*/ 	.short	(.L_65 - .L_64)
	.align		4
.L_64:
        /*0184*/ 	.word	index@(_Z36voxel_furthest_point_sampling_kernelILj256EEviiiPKfS1_PfPi)
        /*0188*/ 	.word	0x00000000


	//----- nvinfo : EIATTR_MIN_STACK_SIZE
	.align		4
.L_65:
        /*018c*/ 	.byte	0x04, 0x12
        /*018e*/ 	.short	(.L_67 - .L_66)
	.align		4
.L_66:
        /*0190*/ 	.word	index@(_Z36voxel_furthest_point_sampling_kernelILj512EEviiiPKfS1_PfPi)
        /*0194*/ 	.word	0x00000000


	//----- nvinfo : EIATTR_MIN_STACK_SIZE
	.align		4
.L_67:
        /*0198*/ 	.byte	0x04, 0x12
        /*019a*/ 	.short	(.L_69 - .L_68)
	.align		4
.L_68:
        /*019c*/ 	.word	index@(_Z36voxel_furthest_point_sampling_kernelILj1024EEviiiPKfS1_PfPi)
        /*01a0*/ 	.word	0x00000000


	//----- nvinfo : EIATTR_MIN_STACK_SIZE
	.align		4
.L_69:
        /*01a4*/ 	.byte	0x04, 0x12
        /*01a6*/ 	.short	(.L_71 - .L_70)
	.align		4
.L_70:
        /*01a8*/ 	.word	index@(_Z36voxel_furthest_point_sampling_kernelILj2048EEviiiPKfS1_PfPi)
        /*01ac*/ 	.word	0x00000000
.L_71:


//--------------------- .nv.compat                --------------------------
	.section	.nv.compat,"",@"SHT_CUDA_COMPAT_INFO"
	.align	4
        /*0000*/ 	.byte	0x02, 0x09, 0x00, 0x00, 0x02, 0x02, 0x01, 0x00, 0x02, 0x05, 0x05, 0x00, 0x03, 0x07, 0x01, 0x01
        /*0010*/ 	.byte	0x02, 0x03, 0x00, 0x00, 0x02, 0x06, 0x01, 0x00, 0x04, 0x0b, 0x08, 0x00, 0x09, 0x00, 0x00, 0x00
        /*0020*/ 	.byte	0x00, 0x00, 0x00, 0x00


//--------------------- .nv.info._Z36voxel_furthest_point_sampling_kernelILj1EEviiiPKfS1_PfPi --------------------------
	.section	.nv.info._Z36voxel_furthest_point_sampling_kernelILj1EEviiiPKfS1_PfPi,"",@"SHT_CUDA_INFO"
	.sectionflags	@""
	.align	4


	//----- nvinfo : EIATTR_CUDA_API_VERSION
	.align		4
        /*0000*/ 	.byte	0x04, 0x37
        /*0002*/ 	.short	(.L_73 - .L_72)
.L_72:
        /*0004*/ 	.word	0x00000082


	//----- nvinfo : EIATTR_KPARAM_INFO
	.align		4
.L_73:
        /*0008*/ 	.byte	0x04, 0x17
        /*000a*/ 	.short	(.L_75 - .L_74)
.L_74:
        /*000c*/ 	.word	0x00000000
        /*0010*/ 	.short	0x0006
        /*0012*/ 	.short	0x0028
        /*0014*/ 	.byte	0x00, 0xf5, 0x21, 0x00


	//----- nvinfo : EIATTR_KPARAM_INFO
	.align		4
.L_75:
        /*0018*/ 	.byte	0x04, 0x17
        /*001a*/ 	.short	(.L_77 - .L_76)
.L_76:
        /*001c*/ 	.word	0x00000000
        /*0020*/ 	.short	0x0005
        /*0022*/ 	.short	0x0020
        /*0024*/ 	.byte	0x00, 0xf5, 0x21, 0x00


	//----- nvinfo : EIATTR_KPARAM_INFO
	.align		4
.L_77:
        /*0028*/ 	.byte	0x04, 0x17
        /*002a*/ 	.short	(.L_79 - .L_78)
.L_78:
        /*002c*/ 	.word	0x00000000
        /*0030*/ 	.short	0x0004
        /*0032*/ 	.short	0x0018
        /*0034*/ 	.byte	0x00, 0xf5, 0x21, 0x00


	//----- nvinfo : EIATTR_KPARAM_INFO
	.align		4
.L_79:
        /*0038*/ 	.byte	0x04, 0x17
        /*003a*/ 	.short	(.L_81 - .L_80)
.L_80:
        /*003c*/ 	.word	0x00000000
        /*0040*/ 	.short	0x0003
        /*0042*/ 	.short	0x0010
        /*0044*/ 	.byte	0x00, 0xf5, 0x21, 0x00


	//----- nvinfo : EIATTR_KPARAM_INFO
	.align		4
.L_81:
        /*0048*/ 	.byte	0x04, 0x17
        /*004a*/ 	.short	(.L_83 - .L_82)
.L_82:
        /*004c*/ 	.word	0x00000000
        /*0050*/ 	.short	0x0002
        /*0052*/ 	.short	0x0008
        /*0054*/ 	.byte	0x00, 0xf0, 0x11, 0x00


	//----- nvinfo : EIATTR_KPARAM_INFO
	.align		4
.L_83:
        /*0058*/ 	.byte	0x04, 0x17
        /*005a*/ 	.short	(.L_85 - .L_84)
.L_84:
        /*005c*/ 	.word	0x00000000
        /*0060*/ 	.short	0x0001
        /*0062*/ 	.short	0x0004
        /*0064*/ 	.byte	0x00, 0xf0, 0x11, 0x00


	//----- nvinfo : EIATTR_KPARAM_INFO
	.align		4
.L_85:
        /*0068*/ 	.byte	0x04, 0x17
        /*006a*/ 	.short	(.L_87 - .L_86)
.L_86:
        /*006c*/ 	.word	0x00000000
        /*0070*/ 	.short	0x0000
        /*0072*/ 	.short	0x0000
        /*0074*/ 	.byte	0x00, 0xf0, 0x11, 0x00


	//----- nvinfo : EIATTR_SPARSE_MMA_MASK
	.align		4
.L_87:
        /*0078*/ 	.byte	0x03, 0x50
        /*007a*/ 	.short	0x0000


	//----- nvinfo : EIATTR_MAXREG_COUNT
	.align		4
        /*007c*/ 	.byte	0x03, 0x1b
        /*007e*/ 	.short	0x00ff


	//----- nvinfo : EIATTR_NUM_BARRIERS
	.align		4
        /*0080*/ 	.byte	0x02, 0x4c
        /*0082*/ 	.byte	0x01
	.zero		1


	//----- nvinfo : EIATTR_MERCURY_ISA_VERSION
	.align		4
        /*0084*/ 	.byte	0x03, 0x5f
        /*0086*/ 	.short	0x0101


	//----- nvinfo : EIATTR_INT_WARP_WIDE_INSTR_OFFSETS
	.align		4
        /*0088*/ 	.byte	0x04, 0x31
        /*008a*/ 	.short	(.L_89 - .L_88)


	//   ....[0]....
.L_88:
        /*008c*/ 	.word	0x00000df0


	//----- nvinfo : EIATTR_VRC_CTA_INIT_COUNT
	.align		4
.L_89:
        /*0090*/ 	.byte	0x02, 0x4a
	.zero		1
	.zero		1


	//----- nvinfo : EIATTR_EXIT_INSTR_OFFSETS
	.align		4
        /*0094*/ 	.byte	0x04, 0x1c
        /*0096*/ 	.short	(.L_91 - .L_90)


	//   ....[0]....
.L_90:
        /*0098*/ 	.word	0x00000040


	//   ....[1]....
        /*009c*/ 	.word	0x00000120


	//   ....[2]....
        /*00a0*/ 	.word	0x00000ec0


	//----- nvinfo : EIATTR_CRS_STACK_SIZE
	.align		4
.L_91:
        /*00a4*/ 	.byte	0x04, 0x1e
        /*00a6*/ 	.short	(.L_93 - .L_92)
.L_92:
        /*00a8*/ 	.word	0x00000000


	//----- nvinfo : EIATTR_CBANK_PARAM_SIZE
	.align		4
.L_93:
        /*00ac*/ 	.byte	0x03, 0x19
        /*00ae*/ 	.short	0x0030


	//----- nvinfo : EIATTR_PARAM_CBANK
	.align		4
        /*00b0*/ 	.byte	0x04, 0x0a
        /*00b2*/ 	.short	(.L_95 - .L_94)
	.align		4
.L_94:
        /*00b4*/ 	.word	index@(.nv.constant0._Z36voxel_furthest_point_sampling_kernelILj1EEviiiPKfS1_PfPi)
        /*00b8*/ 	.short	0x0380
        /*00ba*/ 	.short	0x0030


	//----- nvinfo : EIATTR_SW_WAR
	.align		4
.L_95:
        /*00bc*/ 	.byte	0x04, 0x36
        /*00be*/ 	.short	(.L_97 - .L_96)
.L_96:
        /*00c0*/ 	.word	0x00000008
.L_97:


//--------------------- .nv.info._Z36voxel_furthest_point_sampling_kernelILj2EEviiiPKfS1_PfPi --------------------------
	.section	.nv.info._Z36voxel_furthest_point_sampling_kernelILj2EEviiiPKfS1_PfPi,"",@"SHT_CUDA_INFO"
	.sectionflags	@""
	.align	4


	//----- nvinfo : EIATTR_CUDA_API_VERSION
	.align		4
        /*0000*/ 	.byte	0x04, 0x37
        /*0002*/ 	.short	(.L_99 - .L_98)
.L_98:
        /*0004*/ 	.word	0x00000082


	//----- nvinfo : EIATTR_KPARAM_INFO
	.align		4
.L_99:
        /*0008*/ 	.byte	0x04, 0x17
        /*000a*/ 	.short	(.L_101 - .L_100)
.L_100:
        /*000c*/ 	.word	0x00000000
        /*0010*/ 	.short	0x0006
        /*0012*/ 	.short	0x0028
        /*0014*/ 	.byte	0x00, 0xf5, 0x21, 0x00


	//----- nvinfo : EIATTR_KPARAM_INFO
	.align		4
.L_101:
        /*0018*/ 	.byte	0x04, 0x17
        /*001a*/ 	.short	(.L_103 - .L_102)
.L_102:
        /*001c*/ 	.word	0x00000000
        /*0020*/ 	.short	0x0005
        /*0022*/ 	.short	0x0020
        /*0024*/ 	.byte	0x00, 0xf5, 0x21, 0x00


	//----- nvinfo : EIATTR_KPARAM_INFO
	.align		4
.L_103:
        /*0028*/ 	.byte	0x04, 0x17
        /*002a*/ 	.short	(.L_105 - .L_104)
.L_104:
        /*002c*/ 	.word	0x00000000
        /*0030*/ 	.short	0x0004
        /*0032*/ 	.short	0x0018
        /*0034*/ 	.byte	0x00, 0xf5, 0x21, 0x00


	//----- nvinfo : EIATTR_KPARAM_INFO
	.align		4
.L_105:
        /*0038*/ 	.byte	0x04, 0x17
        /*003a*/ 	.short	(.L_107 - .L_106)
.L_106:
        /*003c*/ 	.word	0x00000000
        /*0040*/ 	.short	0x0003
        /*0042*/ 	.short	0x0010
        /*0044*/ 	.byte	0x00, 0xf5, 0x21, 0x00


	//----- nvinfo : EIATTR_KPARAM_INFO
	.align		4
.L_107:
        /*0048*/ 	.byte	0x04, 0x17
        /*004a*/ 	.short	(.L_109 - .L_108)
.L_108:
        /*004c*/ 	.word	0x00000000
        /*0050*/ 	.short	0x0002
        /*0052*/ 	.short	0x0008
        /*0054*/ 	.byte	0x00, 0xf0, 0x11, 0x00


	//----- nvinfo : EIATTR_KPARAM_INFO
	.align		4
.L_109:
        /*0058*/ 	.byte	0x04, 0x17
        /*005a*/ 	.short	(.L_111 - .L_110)
.L_110:
        /*005c*/ 	.word	0x00000000
        /*0060*/ 	.short	0x0001
        /*0062*/ 	.short	0x0004
        /*0064*/ 	.byte	0x00, 0xf0, 0x11, 0x00


	//----- nvinfo : EIATTR_KPARAM_INFO
	.align		4
.L_111:
        /*0068*/ 	.byte	0x04, 0x17
        /*006a*/ 	.short	(.L_113 - .L_112)
.L_112:
        /*006c*/ 	.word	0x00000000
        /*0070*/ 	.short	0x0000
        /*0072*/ 	.short	0x0000
        /*0074*/ 	.byte	0x00, 0xf0, 0x11, 0x00


	//----- nvinfo : EIATTR_SPARSE_MMA_MASK
	.align		4
.L_113:
        /*0078*/ 	.byte	0x03, 0x50
        /*007a*/ 	.short	0x0000


	//----- nvinfo : EIATTR_MAXREG_COUNT
	.align		4
        /*007c*/ 	.byte	0x03, 0x1b
        /*007e*/ 	.short	0x00ff


	//----- nvinfo : EIATTR_NUM_BARRIERS
	.align		4
        /*0080*/ 	.byte	0x02, 0x4c
        /*0082*/ 	.byte	0x01
	.zero		1


	//----- nvinfo : EIATTR_MERCURY_ISA_VERSION
	.align		4
        /*0084*/ 	.byte	0x03, 0x5f
        /*0086*/ 	.short	0x0101


	//----- nvinfo : EIATTR_INT_WARP_WIDE_INSTR_OFFSETS
	.align		4
        /*0088*/ 	.byte	0x04, 0x31
        /*008a*/ 	.short	(.L_115 - .L_114)


	//   ....[0]....
.L_114:
        /*008c*/ 	.word	0x00000e40


	//----- nvinfo : EIATTR_VRC_CTA_INIT_COUNT
	.align		4
.L_115:
        /*0090*/ 	.byte	0x02, 0x4a
	.zero		1
	.zero		1


	//----- nvinfo : EIATTR_EXIT_INSTR_OFFSETS
	.align		4
        /*0094*/ 	.byte	0x04, 0x1c
        /*0096*/ 	.short	(.L_117 - .L_116)


	//   ....[0]....
.L_116:
        /*0098*/ 	.word	0x00000040


	//   ....[1]....
        /*009c*/ 	.word	0x00000120


	//   ....[2]....
        /*00a0*/ 	.word	0x00000fc0


	//----- nvinfo : EIATTR_CRS_STACK_SIZE
	.align		4
.L_117:
        /*00a4*/ 	.byte	0x04, 0x1e
        /*00a6*/ 	.short	(.L_119 - .L_118)
.L_118:
        /*00a8*/ 	.word	0x00000000


	//----- nvinfo : EIATTR_CBANK_PARAM_SIZE
	.align		4
.L_119:
        /*00ac*/ 	.byte	0x03, 0x19
        /*00ae*/ 	.short	0x0030


	//----- nvinfo : EIATTR_PARAM_CBANK
	.align		4
        /*00b0*/ 	.byte	0x04, 0x0a
        /*00b2*/ 	.short	(.L_121 - .L_120)
	.align		4
.L_120:
        /*00b4*/ 	.word	index@(.nv.constant0._Z36voxel_furthest_point_sampling_kernelILj2EEviiiPKfS1_PfPi)
        /*00b8*/ 	.short	0x0380
        /*00ba*/ 	.short	0x0030


	//----- nvinfo : EIATTR_SW_WAR
	.align		4
.L_121:
        /*00bc*/ 	.byte	0x04, 0x36
        /*00be*/ 	.short	(.L_123 - .L_122)
.L_122:
        /*00c0*/ 	.word	0x00000008
.L_123:


//--------------------- .nv.info._Z36voxel_furthest_point_sampling_kernelILj4EEviiiPKfS1_PfPi --------------------------
	.section	.nv.info._Z36voxel_furthest_point_sampling_kernelILj4EEviiiPKfS1_PfPi,"",@"SHT_CUDA_INFO"
	.sectionflags	@""
	.align	4


	//----- nvinfo : EIATTR_CUDA_API_VERSION
	.align		4
        /*0000*/ 	.byte	0x04, 0x37
        /*0002*/ 	.short	(.L_125 - .L_124)
.L_124:
        /*0004*/ 	.word	0x00000082


	//----- nvinfo : EIATTR_KPARAM_INFO
	.align		4
.L_125:
        /*0008*/ 	.byte	0x04, 0x17
        /*000a*/ 	.short	(.L_127 - .L_126)
.L_126:
        /*000c*/ 	.word	0x00000000
        /*0010*/ 	.short	0x0006
        /*0012*/ 	.short	0x0028
        /*0014*/ 	.byte	0x00, 0xf5, 0x21, 0x00


	//----- nvinfo : EIATTR_KPARAM_INFO
	.align		4
.L_127:
        /*0018*/ 	.byte	0x04, 0x17
        /*001a*/ 	.short	(.L_129 - .L_128)
.L_128:
        /*001c*/ 	.word	0x00000000
        /*0020*/ 	.short	0x0005
        /*0022*/ 	.short	0x0020
        /*0024*/ 	.byte	0x00, 0xf5, 0x21, 0x00


	//----- nvinfo : EIATTR_KPARAM_INFO
	.align		4
.L_129:
        /*0028*/ 	.byte	0x04, 0x17
        /*002a*/ 	.short	(.L_131 - .L_130)
.L_130:
        /*002c*/ 	.word	0x00000000
        /*0030*/ 	.short	0x0004
        /*0032*/ 	.short	0x0018
        /*0034*/ 	.byte	0x00, 0xf5, 0x21, 0x00


	//----- nvinfo : EIATTR_KPARAM_INFO
	.align		4
.L_131:
        /*0038*/ 	.byte	0x04, 0x17
        /*003a*/ 	.short	(.L_133 - .L_132)
.L_132:
        /*003c*/ 	.word	0x00000000
        /*0040*/ 	.short	0x0003
        /*0042*/ 	.short	0x0010
        /*0044*/ 	.byte	0x00, 0xf5, 0x21, 0x00


	//----- nvinfo : EIATTR_KPARAM_INFO
	.align		4
.L_133:
        /*0048*/ 	.byte	0x04, 0x17
        /*004a*/ 	.short	(.L_135 - .L_134)
.L_134:
        /*004c*/ 	.word	0x00000000
        /*0050*/ 	.short	0x0002
        /*0052*/ 	.short	0x0008
        /*0054*/ 	.byte	0x00, 0xf0, 0x11, 0x00


	//----- nvinfo : EIATTR_KPARAM_INFO
	.align		4
.L_135:
        /*0058*/ 	.byte	0x04, 0x17
        /*005a*/ 	.short	(.L_137 - .L_136)
.L_136:
        /*005c*/ 	.word	0x00000000
        /*0060*/ 	.short	0x0001
        /*0062*/ 	.short	0x0004
        /*0064*/ 	.byte	0x00, 0xf0, 0x11, 0x00


	//----- nvinfo : EIATTR_KPARAM_INFO
	.align		4
.L_137:
        /*0068*/ 	.byte	0x04, 0x17
        /*006a*/ 	.short	(.L_139 - .L_138)
.L_138:
        /*006c*/ 	.word	0x00000000
        /*0070*/ 	.short	0x0000
        /*0072*/ 	.short	0x0000
        /*0074*/ 	.byte	0x00, 0xf0, 0x11, 0x00


	//----- nvinfo : EIATTR_SPARSE_MMA_MASK
	.align		4
.L_139:
        /*0078*/ 	.byte	0x03, 0x50
        /*007a*/ 	.short	0x0000


	//----- nvinfo : EIATTR_MAXREG_COUNT
	.align		4
        /*007c*/ 	.byte	0x03, 0x1b
        /*007e*/ 	.short	0x00ff


	//----- nvinfo : EIATTR_NUM_BARRIERS
	.align		4
        /*0080*/ 	.byte	0x02, 0x4c
        /*0082*/ 	.byte	0x01
	.zero		1


	//----- nvinfo : EIATTR_MERCURY_ISA_VERSION
	.align		4
        /*0084*/ 	.byte	0x03, 0x5f
        /*0086*/ 	.short	0x0101


	//----- nvinfo : EIATTR_INT_WARP_WIDE_INSTR_OFFSETS
	.align		4
        /*0088*/ 	.byte	0x04, 0x31
        /*008a*/ 	.short	(.L_141 - .L_140)


	//   ....[0]....
.L_140:
        /*008c*/ 	.word	0x00000fa0


	//----- nvinfo : EIATTR_VRC_CTA_INIT_COUNT
	.align		4
.L_141:
        /*0090*/ 	.byte	0x02, 0x4a
	.zero		1
	.zero		1


	//----- nvinfo : EIATTR_EXIT_INSTR_OFFSETS
	.align		4
        /*0094*/ 	.byte	0x04, 0x1c
        /*0096*/ 	.short	(.L_143 - .L_142)


	//   ....[0]....
.L_142:
        /*0098*/ 	.word	0x00000040


	//   ....[1]....
        /*009c*/ 	.word	0x00000120


	//   ....[2]....
        /*00a0*/ 	.word	0x000010b0


	//----- nvinfo : EIATTR_CRS_STACK_SIZE
	.align		4
.L_143:
        /*00a4*/ 	.byte	0x04, 0x1e
        /*00a6*/ 	.short	(.L_145 - .L_144)
.L_144:
        /*00a8*/ 	.word	0x00000000


	//----- nvinfo : EIATTR_CBANK_PARAM_SIZE
	.align		4
.L_145:
        /*00ac*/ 	.byte	0x03, 0x19
        /*00ae*/ 	.short	0x0030


	//----- nvinfo : EIATTR_PARAM_CBANK
	.align		4
        /*00b0*/ 	.byte	0x04, 0x0a
        /*00b2*/ 	.short	(.L_147 - .L_146)
	.align		4
.L_146:
        /*00b4*/ 	.word	index@(.nv.constant0._Z36voxel_furthest_point_sampling_kernelILj4EEviiiPKfS1_PfPi)
        /*00b8*/ 	.short	0x0380
        /*00ba*/ 	.short	0x0030


	//----- nvinfo : EIATTR_SW_WAR
	.align		4
.L_147:
        /*00bc*/ 	.byte	0x04, 0x36
        /*00be*/ 	.short	(.L_149 - .L_148)
.L_148:
        /*00c0*/ 	.word	0x00000008
.L_149:


//--------------------- .nv.info._Z36voxel_furthest_point_sampling_kernelILj8EEviiiPKfS1_PfPi --------------------------
	.section	.nv.info._Z36voxel_furthest_point_sampling_kernelILj8EEviiiPKfS1_PfPi,"",@"SHT_CUDA_INFO"
	.sectionflags	@""
	.align	4


	//----- nvinfo : EIATTR_CUDA_API_VERSION
	.align		4
        /*0000*/ 	.byte	0x04, 0x37
        /*0002*/ 	.short	(.L_151 - .L_150)
.L_150:
        /*0004*/ 	.word	0x00000082


	//----- nvinfo : EIATTR_KPARAM_INFO
	.align		4
.L_151:
        /*0008*/ 	.byte	0x04, 0x17
        /*000a*/ 	.short	(.L_153 - .L_152)
.L_152:
        /*000c*/ 	.word	0x00000000
        /*0010*/ 	.short	0x0006
        /*0012*/ 	.short	0x0028
        /*0014*/ 	.byte	0x00, 0xf5, 0x21, 0x00


	//----- nvinfo : EIATTR_KPARAM_INFO
	.align		4
.L_153:
        /*0018*/ 	.byte	0x04, 0x17
        /*001a*/ 	.short	(.L_155 - .L_154)
.L_154:
        /*001c*/ 	.word	0x00000000
        /*0020*/ 	.short	0x0005
        /*0022*/ 	.short	0x0020
        /*0024*/ 	.byte	0x00, 0xf5, 0x21, 0x00


	//----- nvinfo : EIATTR_KPARAM_INFO
	.align		4
.L_155:
        /*0028*/ 	.byte	0x04, 0x17
        /*002a*/ 	.short	(.L_157 - .L_156)
.L_156:
        /*002c*/ 	.word	0x00000000
        /*0030*/ 	.short	0x0004
        /*0032*/ 	.short	0x0018
        /*0034*/ 	.byte	0x00, 0xf5, 0x21, 0x00


	//----- nvinfo : EIATTR_KPARAM_INFO
	.align		4
.L_157:
        /*0038*/ 	.byte	0x04, 0x17
        /*003a*/ 	.short	(.L_159 - .L_158)
.L_158:
        /*003c*/ 	.word	0x00000000
        /*0040*/ 	.short	0x0003
        /*0042*/ 	.short	0x0010
        /*0044*/ 	.byte	0x00, 0xf5, 0x21, 0x00


	//----- nvinfo : EIATTR_KPARAM_INFO
	.align		4
.L_159:
        /*0048*/ 	.byte	0x04, 0x17
        /*004a*/ 	.short	(.L_161 - .L_160)
.L_160:
        /*004c*/ 	.word	0x00000000
        /*0050*/ 	.short	0x0002
        /*0052*/ 	.short	0x0008
        /*0054*/ 	.byte	0x00, 0xf0, 0x11, 0x00


	//----- nvinfo : EIATTR_KPARAM_INFO
	.align		4
.L_161:
        /*0058*/ 	.byte	0x04, 0x17
        /*005a*/ 	.short	(.L_163 - .L_162)
.L_162:
        /*005c*/ 	.word	0x00000000
        /*0060*/ 	.short	0x0001
        /*0062*/ 	.short	0x0004
        /*0064*/ 	.byte	0x00, 0xf0, 0x11, 0x00


	//----- nvinfo : EIATTR_KPARAM_INFO
	.align		4
.L_163:
        /*0068*/ 	.byte	0x04, 0x17
        /*006a*/ 	.short	(.L_165 - .L_164)
.L_164:
        /*006c*/ 	.word	0x00000000
        /*0070*/ 	.short	0x0000
        /*0072*/ 	.short	0x0000
        /*0074*/ 	.byte	0x00, 0xf0, 0x11, 0x00


	//----- nvinfo : EIATTR_SPARSE_MMA_MASK
	.align		4
.L_165:
        /*0078*/ 	.byte	0x03, 0x50
        /*007a*/ 	.short	0x0000


	//----- nvinfo : EIATTR_MAXREG_COUNT
	.align		4
        /*007c*/ 	.byte	0x03, 0x1b
        /*007e*/ 	.short	0x00ff


	//----- nvinfo : EIATTR_NUM_BARRIERS
	.align		4
        /*0080*/ 	.byte	0x02, 0x4c
        /*0082*/ 	.byte	0x01
	.zero		1


	//----- nvinfo : EIATTR_MERCURY_ISA_VERSION
	.align		4
        /*0084*/ 	.byte	0x03, 0x5f
        /*0086*/ 	.short	0x0101


	//----- nvinfo : EIATTR_INT_WARP_WIDE_INSTR_OFFSETS
	.align		4
        /*0088*/ 	.byte	0x04, 0x31
        /*008a*/ 	.short	(.L_167 - .L_166)


	//   ....[0]....
.L_166:
        /*008c*/ 	.word	0x00001080


	//----- nvinfo : EIATTR_VRC_CTA_INIT_COUNT
	.align		4
.L_167:
        /*0090*/ 	.byte	0x02, 0x4a
	.zero		1
	.zero		1


	//----- nvinfo : EIATTR_EXIT_INSTR_OFFSETS
	.align		4
        /*0094*/ 	.byte	0x04, 0x1c
        /*0096*/ 	.short	(.L_169 - .L_168)


	//   ....[0]....
.L_168:
        /*0098*/ 	.word	0x00000040


	//   ....[1]....
        /*009c*/ 	.word	0x00000120


	//   ....[2]....
        /*00a0*/ 	.word	0x00001190


	//----- nvinfo : EIATTR_CRS_STACK_SIZE
	.align		4
.L_169:
        /*00a4*/ 	.byte	0x04, 0x1e
        /*00a6*/ 	.short	(.L_171 - .L_170)
.L_170:
        /*00a8*/ 	.word	0x00000000


	//----- nvinfo : EIATTR_CBANK_PARAM_SIZE
	.align		4
.L_171:
        /*00ac*/ 	.byte	0x03, 0x19
        /*00ae*/ 	.short	0x0030


	//----- nvinfo : EIATTR_PARAM_CBANK
	.align		4
        /*00b0*/ 	.byte	0x04, 0x0a
        /*00b2*/ 	.short	(.L_173 - .L_172)
	.align		4
.L_172:
        /*00b4*/ 	.word	index@(.nv.constant0._Z36voxel_furthest_point_sampling_kernelILj8EEviiiPKfS1_PfPi)
        /*00b8*/ 	.short	0x0380
        /*00ba*/ 	.short	0x0030


	//----- nvinfo : EIATTR_SW_WAR
	.align		4
.L_173:
        /*00bc*/ 	.byte	0x04, 0x36
        /*00be*/ 	.short	(.L_175 - .L_174)
.L_174:
        /*00c0*/ 	.word	0x00000008
.L_175:


//--------------------- .nv.info._Z36voxel_furthest_point_sampling_kernelILj16EEviiiPKfS1_PfPi --------------------------
	.section	.nv.info._Z36voxel_furthest_point_sampling_kernelILj16EEviiiPKfS1_PfPi,"",@"SHT_CUDA_INFO"
	.sectionflags	@""
	.align	4


	//----- nvinfo : EIATTR_CUDA_API_VERSION
	.align		4
        /*0000*/ 	.byte	0x04, 0x37
        /*0002*/ 	.short	(.L_177 - .L_176)
.L_176:
        /*0004*/ 	.word	0x00000082


	//----- nvinfo : EIATTR_KPARAM_INFO
	.align		4
.L_177:
        /*0008*/ 	.byte	0x04, 0x17
        /*000a*/ 	.short	(.L_179 - .L_178)
.L_178:
        /*000c*/ 	.word	0x00000000
        /*0010*/ 	.short	0x0006
        /*0012*/ 	.short	0x0028
        /*0014*/ 	.byte	0x00, 0xf5, 0x21, 0x00


	//----- nvinfo : EIATTR_KPARAM_INFO
	.align		4
.L_179:
        /*0018*/ 	.byte	0x04, 0x17
        /*001a*/ 	.short	(.L_181 - .L_180)
.L_180:
        /*001c*/ 	.word	0x00000000
        /*0020*/ 	.short	0x0005
        /*0022*/ 	.short	0x0020
        /*0024*/ 	.byte	0x00, 0xf5, 0x21, 0x00


	//----- nvinfo : EIATTR_KPARAM_INFO
	.align		4
.L_181:
        /*0028*/ 	.byte	0x04, 0x17
        /*002a*/ 	.short	(.L_183 - .L_182)
.L_182:
        /*002c*/ 	.word	0x00000000
        /*0030*/ 	.short	0x0004
        /*0032*/ 	.short	0x0018
        /*0034*/ 	.byte	0x00, 0xf5, 0x21, 0x00


	//----- nvinfo : EIATTR_KPARAM_INFO
	.align		4
.L_183:
        /*0038*/ 	.byte	0x04, 0x17
        /*003a*/ 	.short	(.L_185 - .L_184)
.L_184:
        /*003c*/ 	.word	0x00000000
        /*0040*/ 	.short	0x0003
        /*0042*/ 	.short	0x0010
        /*0044*/ 	.byte	0x00, 0xf5, 0x21, 0x00


	//----- nvinfo : EIATTR_KPARAM_INFO
	.align		4
.L_185:
        /*0048*/ 	.byte	0x04, 0x17
        /*004a*/ 	.short	(.L_187 - .L_186)
.L_186:
        /*004c*/ 	.word	0x00000000
        /*0050*/ 	.short	0x0002
        /*0052*/ 	.short	0x0008
        /*0054*/ 	.byte	0x00, 0xf0, 0x11, 0x00


	//----- nvinfo : EIATTR_KPARAM_INFO
	.align		4
.L_187:
        /*0058*/ 	.byte	0x04, 0x17
        /*005a*/ 	.short	(.L_189 - .L_188)
.L_188:
        /*005c*/ 	.word	0x00000000
        /*0060*/ 	.short	0x0001
        /*0062*/ 	.short	0x0004
        /*0064*/ 	.byte	0x00, 0xf0, 0x11, 0x00


	//----- nvinfo : EIATTR_KPARAM_INFO
	.align		4
.L_189:
        /*0068*/ 	.byte	0x04, 0x17
        /*006a*/ 	.short	(.L_191 - .L_190)
.L_190:
        /*006c*/ 	.word	0x00000000
        /*0070*/ 	.short	0x0000
        /*0072*/ 	.short	0x0000
        /*0074*/ 	.byte	0x00, 0xf0, 0x11, 0x00


	//----- nvinfo : EIATTR_SPARSE_MMA_MASK
	.align		4
.L_191:
        /*0078*/ 	.byte	0x03, 0x50
        /*007a*/ 	.short	0x0000


	//----- nvinfo : EIATTR_MAXREG_COUNT
	.align		4
        /*007c*/ 	.byte	0x03, 0x1b
        /*007e*/ 	.short	0x00ff


	//----- nvinfo : EIATTR_NUM_BARRIERS
	.align		4
        /*0080*/ 	.byte	0x02, 0x4c
        /*0082*/ 	.byte	0x01
	.zero		1


	//----- nvinfo : EIATTR_MERCURY_ISA_VERSION
	.align		4
        /*0084*/ 	.byte	0x03, 0x5f
        /*0086*/ 	.short	0x0101


	//----- nvinfo : EIATTR_INT_WARP_WIDE_INSTR_OFFSETS
	.align		4
        /*0088*/ 	.byte	0x04, 0x31
        /*008a*/ 	.short	(.L_193 - .L_192)


	//   ....[0]....
.L_192:
        /*008c*/ 	.word	0x00001160


	//----- nvinfo : EIATTR_VRC_CTA_INIT_COUNT
	.align		4
.L_193:
        /*0090*/ 	.byte	0x02, 0x4a
	.zero		1
	.zero		1


	//----- nvinfo : EIATTR_EXIT_INSTR_OFFSETS
	.align		4
        /*0094*/ 	.byte	0x04, 0x1c
        /*0096*/ 	.short	(.L_195 - .L_194)


	//   ....[0]....
.L_194:
        /*0098*/ 	.word	0x00000040


	//   ....[1]....
        /*009c*/ 	.word	0x00000120


	//   ....[2]....
        /*00a0*/ 	.word	0x00001270


	//----- nvinfo : EIATTR_CRS_STACK_SIZE
	.align		4
.L_195:
        /*00a4*/ 	.byte	0x04, 0x1e
        /*00a6*/ 	.short	(.L_197 - .L_196)
.L_196:
        /*00a8*/ 	.word	0x00000000


	//----- nvinfo : EIATTR_CBANK_PARAM_SIZE
	.align		4
.L_197:
        /*00ac*/ 	.byte	0x03, 0x19
        /*00ae*/ 	.short	0x0030


	//----- nvinfo : EIATTR_PARAM_CBANK
	.align		4
        /*00b0*/ 	.byte	0x04, 0x0a
        /*00b2*/ 	.short	(.L_199 - .L_198)
	.align		4
.L_198:
        /*00b4*/ 	.word	index@(.nv.constant0._Z36voxel_furthest_point_sampling_kernelILj16EEviiiPKfS1_PfPi)
        /*00b8*/ 	.short	0x0380
        /*00ba*/ 	.short	0x0030


	//----- nvinfo : EIATTR_SW_WAR
	.align		4
.L_199:
        /*00bc*/ 	.byte	0x04, 0x36
        /*00be*/ 	.short	(.L_201 - .L_200)
.L_200:
        /*00c0*/ 	.word	0x00000008
.L_201:


//--------------------- .nv.info._Z36voxel_furthest_point_sampling_kernelILj32EEviiiPKfS1_PfPi --------------------------
	.section	.nv.info._Z36voxel_furthest_point_sampling_kernelILj32EEviiiPKfS1_PfPi,"",@"SHT_CUDA_INFO"
	.sectionflags	@""
	.align	4


	//----- nvinfo : EIATTR_CUDA_API_VERSION
	.align		4
        /*0000*/ 	.byte	0x04, 0x37
        /*0002*/ 	.short	(.L_203 - .L_202)
.L_202:
        /*0004*/ 	.word	0x00000082


	//----- nvinfo : EIATTR_KPARAM_INFO
	.align		4
.L_203:
        /*0008*/ 	.byte	0x04, 0x17
        /*000a*/ 	.short	(.L_205 - .L_204)
.L_204:
        /*000c*/ 	.word	0x00000000
        /*0010*/ 	.short	0x0006
        /*0012*/ 	.short	0x0028
        /*0014*/ 	.byte	0x00, 0xf5, 0x21, 0x00


	//----- nvinfo : EIATTR_KPARAM_INFO
	.align		4
.L_205:
        /*0018*/ 	.byte	0x04, 0x17
        /*001a*/ 	.short	(.L_207 - .L_206)
.L_206:
        /*001c*/ 	.word	0x00000000
        /*0020*/ 	.short	0x0005
        /*0022*/ 	.short	0x0020
        /*0024*/ 	.byte	0x00, 0xf5, 0x21, 0x00


	//----- nvinfo : EIATTR_KPARAM_INFO
	.align		4
.L_207:
        /*0028*/ 	.byte	0x04, 0x17
        /*002a*/ 	.short	(.L_209 - .L_208)
.L_208:
        /*002c*/ 	.word	0x00000000
        /*0030*/ 	.short	0x0004
        /*0032*/ 	.short	0x0018
        /*0034*/ 	.byte	0x00, 0xf5, 0x21, 0x00


	//----- nvinfo : EIATTR_KPARAM_INFO
	.align		4
.L_209:
        /*0038*/ 	.byte	0x04, 0x17
        /*003a*/ 	.short	(.L_211 - .L_210)
.L_210:
        /*003c*/ 	.word	0x00000000
        /*0040*/ 	.short	0x0003
        /*0042*/ 	.short	0x0010
        /*0044*/ 	.byte	0x00, 0xf5, 0x21, 0x00


	//----- nvinfo : EIATTR_KPARAM_INFO
	.align		4
.L_211:
        /*0048*/ 	.byte	0x04, 0x17
        /*004a*/ 	.short	(.L_213 - .L_212)
.L_212:
        /*004c*/ 	.word	0x00000000
        /*0050*/ 	.short	0x0002
        /*0052*/ 	.short	0x0008
        /*0054*/ 	.byte	0x00, 0xf0, 0x11, 0x00


	//----- nvinfo : EIATTR_KPARAM_INFO
	.align		4
.L_213:
        /*0058*/ 	.byte	0x04, 0x17
        /*005a*/ 	.short	(.L_215 - .L_214)
.L_214:
        /*005c*/ 	.word	0x00000000
        /*0060*/ 	.short	0x0001
        /*0062*/ 	.short	0x0004
        /*0064*/ 	.byte	0x00, 0xf0, 0x11, 0x00


	//----- nvinfo : EIATTR_KPARAM_INFO
	.align		4
.L_215:
        /*0068*/ 	.byte	0x04, 0x17
        /*006a*/ 	.short	(.L_217 - .L_216)
.L_216:
        /*006c*/ 	.word	0x00000000
        /*0070*/ 	.short	0x0000
        /*0072*/ 	.short	0x0000
        /*0074*/ 	.byte	0x00, 0xf0, 0x11, 0x00


	//----- nvinfo : EIATTR_SPARSE_MMA_MASK
	.align		4
.L_217:
        /*0078*/ 	.byte	0x03, 0x50
        /*007a*/ 	.short	0x0000


	//----- nvinfo : EIATTR_MAXREG_COUNT
	.align		4
        /*007c*/ 	.byte	0x03, 0x1b
        /*007e*/ 	.short	0x00ff


	//----- nvinfo : EIATTR_NUM_BARRIERS
	.align		4
        /*0080*/ 	.byte	0x02, 0x4c
        /*0082*/ 	.byte	0x01
	.zero		1


	//----- nvinfo : EIATTR_MERCURY_ISA_VERSION
	.align		4
        /*0084*/ 	.byte	0x03, 0x5f
        /*0086*/ 	.short	0x0101


	//----- nvinfo : EIATTR_INT_WARP_WIDE_INSTR_OFFSETS
	.align		4
        /*0088*/ 	.byte	0x04, 0x31
        /*008a*/ 	.short	(.L_219 - .L_218)


	//   ....[0]....
.L_218:
        /*008c*/ 	.word	0x00001240


	//----- nvinfo : EIATTR_VRC_CTA_INIT_COUNT
	.align		4
.L_219:
        /*0090*/ 	.byte	0x02, 0x4a
	.zero		1
	.zero		1


	//----- nvinfo : EIATTR_EXIT_INSTR_OFFSETS
	.align		4
        /*0094*/ 	.byte	0x04, 0x1c
        /*0096*/ 	.short	(.L_221 - .L_220)


	//   ....[0]....
.L_220:
        /*0098*/ 	.word	0x00000040


	//   ....[1]....
        /*009c*/ 	.word	0x00000120


	//   ....[2]....
        /*00a0*/ 	.word	0x00001350


	//----- nvinfo : EIATTR_CRS_STACK_SIZE
	.align		4
.L_221:
        /*00a4*/ 	.byte	0x04, 0x1e
        /*00a6*/ 	.short	(.L_223 - .L_222)
.L_222:
        /*00a8*/ 	.word	0x00000000


	//----- nvinfo : EIATTR_CBANK_PARAM_SIZE
	.align		4
.L_223:
        /*00ac*/ 	.byte	0x03, 0x19
        /*00ae*/ 	.short	0x0030


	//----- nvinfo : EIATTR_PARAM_CBANK
	.align		4
        /*00b0*/ 	.byte	0x04, 0x0a
        /*00b2*/ 	.short	(.L_225 - .L_224)
	.align		4
.L_224:
        /*00b4*/ 	.word	index@(.nv.constant0._Z36voxel_furthest_point_sampling_kernelILj32EEviiiPKfS1_PfPi)
        /*00b8*/ 	.short	0x0380
        /*00ba*/ 	.short	0x0030


	//----- nvinfo : EIATTR_SW_WAR
	.align		4
.L_225:
        /*00bc*/ 	.byte	0x04, 0x36
        /*00be*/ 	.short	(.L_227 - .L_226)
.L_226:
        /*00c0*/ 	.word	0x00000008
.L_227:


//--------------------- .nv.info._Z36voxel_furthest_point_sampling_kernelILj64EEviiiPKfS1_PfPi --------------------------
	.section	.nv.info._Z36voxel_furthest_point_sampling_kernelILj64EEviiiPKfS1_PfPi,"",@"SHT_CUDA_INFO"
	.sectionflags	@""
	.align	4


	//----- nvinfo : EIATTR_CUDA_API_VERSION
	.align		4
        /*0000*/ 	.byte	0x04, 0x37
        /*0002*/ 	.short	(.L_229 - .L_228)
.L_228:
        /*0004*/ 	.word	0x00000082


	//----- nvinfo : EIATTR_KPARAM_INFO
	.align		4
.L_229:
        /*0008*/ 	.byte	0x04, 0x17
        /*000a*/ 	.short	(.L_231 - .L_230)
.L_230:
        /*000c*/ 	.word	0x00000000
        /*0010*/ 	.short	0x0006
        /*0012*/ 	.short	0x0028
        /*0014*/ 	.byte	0x00, 0xf5, 0x21, 0x00


	//----- nvinfo : EIATTR_KPARAM_INFO
	.align		4
.L_231:
        /*0018*/ 	.byte	0x04, 0x17
        /*001a*/ 	.short	(.L_233 - .L_232)
.L_232:
        /*001c*/ 	.word	0x00000000
        /*0020*/ 	.short	0x0005
        /*0022*/ 	.short	0x0020
        /*0024*/ 	.byte	0x00, 0xf5, 0x21, 0x00


	//----- nvinfo : EIATTR_KPARAM_INFO
	.align		4
.L_233:
        /*0028*/ 	.byte	0x04, 0x17
        /*002a*/ 	.short	(.L_235 - .L_234)
.L_234:
        /*002c*/ 	.word	0x00000000
        /*0030*/ 	.short	0x0004
        /*0032*/ 	.short	0x0018
        /*0034*/ 	.byte	0x00, 0xf5, 0x21, 0x00


	//----- nvinfo : EIATTR_KPARAM_INFO
	.align		4
.L_235:
        /*0038*/ 	.byte	0x04, 0x17
        /*003a*/ 	.short	(.L_237 - .L_236)
.L_236:
        /*003c*/ 	.word	0x00000000
        /*0040*/ 	.short	0x0003
        /*0042*/ 	.short	0x0010
        /*0044*/ 	.byte	0x00, 0xf5, 0x21, 0x00


	//----- nvinfo : EIATTR_KPARAM_INFO
	.align		4
.L_237:
        /*0048*/ 	.byte	0x04, 0x17
        /*004a*/ 	.short	(.L_239 - .L_238)
.L_238:
        /*004c*/ 	.word	0x00000000
        /*0050*/ 	.short	0x0002
        /*0052*/ 	.short	0x0008
        /*0054*/ 	.byte	0x00, 0xf0, 0x11, 0x00


	//----- nvinfo : EIATTR_KPARAM_INFO
	.align		4
.L_239:
        /*0058*/ 	.byte	0x04, 0x17
        /*005a*/ 	.short	(.L_241 - .L_240)
.L_240:
        /*005c*/ 	.word	0x00000000
        /*0060*/ 	.short	0x0001
        /*0062*/ 	.short	0x0004
        /*0064*/ 	.byte	0x00, 0xf0, 0x11, 0x00


	//----- nvinfo : EIATTR_KPARAM_INFO
	.align		4
.L_241:
        /*0068*/ 	.byte	0x04, 0x17
        /*006a*/ 	.short	(.L_243 - .L_242)
.L_242:
        /*006c*/ 	.word	0x00000000
        /*0070*/ 	.short	0x0000
        /*0072*/ 	.short	0x0000
        /*0074*/ 	.byte	0x00, 0xf0, 0x11, 0x00


	//----- nvinfo : EIATTR_SPARSE_MMA_MASK
	.align		4
.L_243:
        /*0078*/ 	.byte	0x03, 0x50
        /*007a*/ 	.short	0x0000


	//----- nvinfo : EIATTR_MAXREG_COUNT
	.align		4
        /*007c*/ 	.byte	0x03, 0x1b
        /*007e*/ 	.short	0x00ff


	//----- nvinfo : EIATTR_NUM_BARRIERS
	.align		4
        /*0080*/ 	.byte	0x02, 0x4c
        /*0082*/ 	.byte	0x01
	.zero		1


	//----- nvinfo : EIATTR_MERCURY_ISA_VERSION
	.align		4
        /*0084*/ 	.byte	0x03, 0x5f
        /*0086*/ 	.short	0x0101


	//----- nvinfo : EIATTR_INT_WARP_WIDE_INSTR_OFFSETS
	.align		4
        /*0088*/ 	.byte	0x04, 0x31
        /*008a*/ 	.short	(.L_245 - .L_244)


	//   ....[0]....
.L_244:
        /*008c*/ 	.word	0x00001340


	//----- nvinfo : EIATTR_VRC_CTA_INIT_COUNT
	.align		4
.L_245:
        /*0090*/ 	.byte	0x02, 0x4a
	.zero		1
	.zero		1


	//----- nvinfo : EIATTR_EXIT_INSTR_OFFSETS
	.align		4
        /*0094*/ 	.byte	0x04, 0x1c
        /*0096*/ 	.short	(.L_247 - .L_246)


	//   ....[0]....
.L_246:
        /*0098*/ 	.word	0x00000040


	//   ....[1]....
        /*009c*/ 	.word	0x00000120


	//   ....[2]....
        /*00a0*/ 	.word	0x00001450


	//----- nvinfo : EIATTR_CRS_STACK_SIZE
	.align		4
.L_247:
        /*00a4*/ 	.byte	0x04, 0x1e
        /*00a6*/ 	.short	(.L_249 - .L_248)
.L_248:
        /*00a8*/ 	.word	0x00000000


	//----- nvinfo : EIATTR_CBANK_PARAM_SIZE
	.align		4
.L_249:
        /*00ac*/ 	.byte	0x03, 0x19
        /*00ae*/ 	.short	0x0030


	//----- nvinfo : EIATTR_PARAM_CBANK
	.align		4
        /*00b0*/ 	.byte	0x04, 0x0a
        /*00b2*/ 	.short	(.L_251 - .L_250)
	.align		4
.L_250:
        /*00b4*/ 	.word	index@(.nv.constant0._Z36voxel_furthest_point_sampling_kernelILj64EEviiiPKfS1_PfPi)
        /*00b8*/ 	.short	0x0380
        /*00ba*/ 	.short	0x0030


	//----- nvinfo : EIATTR_SW_WAR
	.align		4
.L_251:
        /*00bc*/ 	.byte	0x04, 0x36
        /*00be*/ 	.short	(.L_253 - .L_252)
.L_252:
        /*00c0*/ 	.word	0x00000008
.L_253:


//--------------------- .nv.info._Z36voxel_furthest_point_sampling_kernelILj128EEviiiPKfS1_PfPi --------------------------
	.section	.nv.info._Z36voxel_furthest_point_sampling_kernelILj128EEviiiPKfS1_PfPi,"",@"SHT_CUDA_INFO"
	.sectionflags	@""
	.align	4


	//----- nvinfo : EIATTR_CUDA_API_VERSION
	.align		4
        /*0000*/ 	.byte	0x04, 0x37
        /*0002*/ 	.short	(.L_255 - .L_254)
.L_254:
        /*0004*/ 	.word	0x00000082


	//----- nvinfo : EIATTR_KPARAM_INFO
	.align		4
.L_255:
        /*0008*/ 	.byte	0x04, 0x17
        /*000a*/ 	.short	(.L_257 - .L_256)
.L_256:
        /*000c*/ 	.word	0x00000000
        /*0010*/ 	.short	0x0006
        /*0012*/ 	.short	0x0028
        /*0014*/ 	.byte	0x00, 0xf5, 0x21, 0x00


	//----- nvinfo : EIATTR_KPARAM_INFO
	.align		4
.L_257:
        /*0018*/ 	.byte	0x04, 0x17
        /*001a*/ 	.short	(.L_259 - .L_258)
.L_258:
        /*001c*/ 	.word	0x00000000
        /*0020*/ 	.short	0x0005
        /*0022*/ 	.short	0x0020
        /*0024*/ 	.byte	0x00, 0xf5, 0x21, 0x00


	//----- nvinfo : EIATTR_KPARAM_INFO
	.align		4
.L_259:
        /*0028*/ 	.byte	0x04, 0x17
        /*002a*/ 	.short	(.L_261 - .L_260)
.L_260:
        /*002c*/ 	.word	0x00000000
        /*0030*/ 	.short	0x0004
        /*0032*/ 	.short	0x0018
        /*0034*/ 	.byte	0x00, 0xf5, 0x21, 0x00


	//----- nvinfo : EIATTR_KPARAM_INFO
	.align		4
.L_261:
        /*0038*/ 	.byte	0x04, 0x17
        /*003a*/ 	.short	(.L_263 - .L_262)
.L_262:
        /*003c*/ 	.word	0x00000000
        /*0040*/ 	.short	0x0003
        /*0042*/ 	.short	0x0010
        /*0044*/ 	.byte	0x00, 0xf5, 0x21, 0x00


	//----- nvinfo : EIATTR_KPARAM_INFO
	.align		4
.L_263:
        /*0048*/ 	.byte	0x04, 0x17
        /*004a*/ 	.short	(.L_265 - .L_264)
.L_264:
        /*004c*/ 	.word	0x00000000
        /*0050*/ 	.short	0x0002
        /*0052*/ 	.short	0x0008
        /*0054*/ 	.byte	0x00, 0xf0, 0x11, 0x00


	//----- nvinfo : EIATTR_KPARAM_INFO
	.align		4
.L_265:
        /*0058*/ 	.byte	0x04, 0x17
        /*005a*/ 	.short	(.L_267 - .L_266)
.L_266:
        /*005c*/ 	.word	0x00000000
        /*0060*/ 	.short	0x0001
        /*0062*/ 	.short	0x0004
        /*0064*/ 	.byte	0x00, 0xf0, 0x11, 0x00


	//----- nvinfo : EIATTR_KPARAM_INFO
	.align		4
.L_267:
        /*0068*/ 	.byte	0x04, 0x17
        /*006a*/ 	.short	(.L_269 - .L_268)
.L_268:
        /*006c*/ 	.word	0x00000000
        /*0070*/ 	.short	0x0000
        /*0072*/ 	.short	0x0000
        /*0074*/ 	.byte	0x00, 0xf0, 0x11, 0x00


	//----- nvinfo : EIATTR_SPARSE_MMA_MASK
	.align		4
.L_269:
        /*0078*/ 	.byte	0x03, 0x50
        /*007a*/ 	.short	0x0000


	//----- nvinfo : EIATTR_MAXREG_COUNT
	.align		4
        /*007c*/ 	.byte	0x03, 0x1b
        /*007e*/ 	.short	0x00ff


	//----- nvinfo : EIATTR_NUM_BARRIERS
	.align		4
        /*0080*/ 	.byte	0x02, 0x4c
        /*0082*/ 	.byte	0x01
	.zero		1


	//----- nvinfo : EIATTR_MERCURY_ISA_VERSION
	.align		4
        /*0084*/ 	.byte	0x03, 0x5f
        /*0086*/ 	.short	0x0101


	//----- nvinfo : EIATTR_INT_WARP_WIDE_INSTR_OFFSETS
	.align		4
        /*0088*/ 	.byte	0x04, 0x31
        /*008a*/ 	.short	(.L_271 - .L_270)


	//   ....[0]....
.L_270:
        /*008c*/ 	.word	0x00001420


	//----- nvinfo : EIATTR_VRC_CTA_INIT_COUNT
	.align		4
.L_271:
        /*0090*/ 	.byte	0x02, 0x4a
	.zero		1
	.zero		1


	//----- nvinfo : EIATTR_EXIT_INSTR_OFFSETS
	.align		4
        /*0094*/ 	.byte	0x04, 0x1c
        /*0096*/ 	.short	(.L_273 - .L_272)


	//   ....[0]....
.L_272:
        /*0098*/ 	.word	0x00000040


	//   ....[1]....
        /*009c*/ 	.word	0x00000120


	//   ....[2]....
        /*00a0*/ 	.word	0x00001530


	//----- nvinfo : EIATTR_CRS_STACK_SIZE
	.align		4
.L_273:
        /*00a4*/ 	.byte	0x04, 0x1e
        /*00a6*/ 	.short	(.L_275 - .L_274)
.L_274:
        /*00a8*/ 	.word	0x00000000


	//----- nvinfo : EIATTR_CBANK_PARAM_SIZE
	.align		4
.L_275:
        /*00ac*/ 	.byte	0x03, 0x19
        /*00ae*/ 	.short	0x0030


	//----- nvinfo : EIATTR_PARAM_CBANK
	.align		4
        /*00b0*/ 	.byte	0x04, 0x0a
        /*00b2*/ 	.short	(.L_277 - .L_276)
	.align		4
.L_276:
        /*00b4*/ 	.word	index@(.nv.constant0._Z36voxel_furthest_point_sampling_kernelILj128EEviiiPKfS1_PfPi)
        /*00b8*/ 	.short	0x0380
        /*00ba*/ 	.short	0x0030


	//----- nvinfo : EIATTR_SW_WAR
	.align		4
.L_277:
        /*00bc*/ 	.byte	0x04, 0x36
        /*00be*/ 	.short	(.L_279 - .L_278)
.L_278:
        /*00c0*/ 	.word	0x00000008
.L_279:


//--------------------- .nv.info._Z36voxel_furthest_point_sampling_kernelILj256EEviiiPKfS1_PfPi --------------------------
	.section	.nv.info._Z36voxel_furthest_point_sampling_kernelILj256EEviiiPKfS1_PfPi,"",@"SHT_CUDA_INFO"
	.sectionflags	@""
	.align	4


	//----- nvinfo : EIATTR_CUDA_API_VERSION
	.align		4
        /*0000*/ 	.byte	0x04, 0x37
        /*0002*/ 	.short	(.L_281 - .L_280)
.L_280:
        /*0004*/ 	.word	0x00000082


	//----- nvinfo : EIATTR_KPARAM_INFO
	.align		4
.L_281:
        /*0008*/ 	.byte	0x04, 0x17
        /*000a*/ 	.short	(.L_283 - .L_282)
.L_282:
        /*000c*/ 	.word	0x00000000
        /*0010*/ 	.short	0x0006
        /*0012*/ 	.short	0x0028
        /*0014*/ 	.byte	0x00, 0xf5, 0x21, 0x00


	//----- nvinfo : EIATTR_KPARAM_INFO
	.align		4
.L_283:
        /*0018*/ 	.byte	0x04, 0x17
        /*001a*/ 	.short	(.L_285 - .L_284)
.L_284:
        /*001c*/ 	.word	0x00000000
        /*0020*/ 	.short	0x0005
        /*0022*/ 	.short	0x0020
        /*0024*/ 	.byte	0x00, 0xf5, 0x21, 0x00


	//----- nvinfo : EIATTR_KPARAM_INFO
	.align		4
.L_285:
        /*0028*/ 	.byte	0x04, 0x17
        /*002a*/ 	.short	(.L_287 - .L_286)
.L_286:
        /*002c*/ 	.word	0x00000000
        /*0030*/ 	.short	0x0004
        /*0032*/ 	.short	0x0018
        /*0034*/ 	.byte	0x00, 0xf5, 0x21, 0x00


	//----- nvinfo : EIATTR_KPARAM_INFO
	.align		4
.L_287:
        /*0038*/ 	.byte	0x04, 0x17
        /*003a*/ 	.short	(.L_289 - .L_288)
.L_288:
        /*003c*/ 	.word	0x00000000
        /*0040*/ 	.short	0x0003
        /*0042*/ 	.short	0x0010
        /*0044*/ 	.byte	0x00, 0xf5, 0x21, 0x00


	//----- nvinfo : EIATTR_KPARAM_INFO
	.align		4
.L_289:
        /*0048*/ 	.byte	0x04, 0x17
        /*004a*/ 	.short	(.L_291 - .L_290)
.L_290:
        /*004c*/ 	.word	0x00000000
        /*0050*/ 	.short	0x0002
        /*0052*/ 	.short	0x0008
        /*0054*/ 	.byte	0x00, 0xf0, 0x11, 0x00


	//----- nvinfo : EIATTR_KPARAM_INFO
	.align		4
.L_291:
        /*0058*/ 	.byte	0x04, 0x17
        /*005a*/ 	.short	(.L_293 - .L_292)
.L_292:
        /*005c*/ 	.word	0x00000000
        /*0060*/ 	.short	0x0001
        /*0062*/ 	.short	0x0004
        /*0064*/ 	.byte	0x00, 0xf0, 0x11, 0x00


	//----- nvinfo : EIATTR_KPARAM_INFO
	.align		4
.L_293:
        /*0068*/ 	.byte	0x04, 0x17
        /*006a*/ 	.short	(.L_295 - .L_294)
.L_294:
        /*006c*/ 	.word	0x00000000
        /*0070*/ 	.short	0x0000
        /*0072*/ 	.short	0x0000
        /*0074*/ 	.byte	0x00, 0xf0, 0x11, 0x00


	//----- nvinfo : EIATTR_SPARSE_MMA_MASK
	.align		4
.L_295:
        /*0078*/ 	.byte	0x03, 0x50
        /*007a*/ 	.short	0x0000


	//----- nvinfo : EIATTR_MAXREG_COUNT
	.align		4
        /*007c*/ 	.byte	0x03, 0x1b
        /*007e*/ 	.short	0x00ff


	//----- nvinfo : EIATTR_NUM_BARRIERS
	.align		4
        /*0080*/ 	.byte	0x02, 0x4c
        /*0082*/ 	.byte	0x01
	.zero		1


	//----- nvinfo : EIATTR_MERCURY_ISA_VERSION
	.align		4
        /*0084*/ 	.byte	0x03, 0x5f
        /*0086*/ 	.short	0x0101


	//----- nvinfo : EIATTR_INT_WARP_WIDE_INSTR_OFFSETS
	.align		4
        /*0088*/ 	.byte	0x04, 0x31
        /*008a*/ 	.short	(.L_297 - .L_296)


	//   ....[0]....
.L_296:
        /*008c*/ 	.word	0x000015e0


	//----- nvinfo : EIATTR_VRC_CTA_INIT_COUNT
	.align		4
.L_297:
        /*0090*/ 	.byte	0x02, 0x4a
	.zero		1
	.zero		1


	//----- nvinfo : EIATTR_EXIT_INSTR_OFFSETS
	.align		4
        /*0094*/ 	.byte	0x04, 0x1c
        /*0096*/ 	.short	(.L_299 - .L_298)


	//   ....[0]....
.L_298:
        /*0098*/ 	.word	0x00000040


	//   ....[1]....
        /*009c*/ 	.word	0x00000120


	//   ....[2]....
        /*00a0*/ 	.word	0x00001690


	//----- nvinfo : EIATTR_CRS_STACK_SIZE
	.align		4
.L_299:
        /*00a4*/ 	.byte	0x04, 0x1e
        /*00a6*/ 	.short	(.L_301 - .L_300)
.L_300:
        /*00a8*/ 	.word	0x00000000


	//----- nvinfo : EIATTR_CBANK_PARAM_SIZE
	.align		4
.L_301:
        /*00ac*/ 	.byte	0x03, 0x19
        /*00ae*/ 	.short	0x0030


	//----- nvinfo : EIATTR_PARAM_CBANK
	.align		4
        /*00b0*/ 	.byte	0x04, 0x0a
        /*00b2*/ 	.short	(.L_303 - .L_302)
	.align		4
.L_302:
        /*00b4*/ 	.word	index@(.nv.constant0._Z36voxel_furthest_point_sampling_kernelILj256EEviiiPKfS1_PfPi)
        /*00b8*/ 	.short	0x0380
        /*00ba*/ 	.short	0x0030


	//----- nvinfo : EIATTR_SW_WAR
	.align		4
.L_303:
        /*00bc*/ 	.byte	0x04, 0x36
        /*00be*/ 	.short	(.L_305 - .L_304)
.L_304:
        /*00c0*/ 	.word	0x00000008
.L_305:


//--------------------- .nv.info._Z36voxel_furthest_point_sampling_kernelILj512EEviiiPKfS1_PfPi --------------------------
	.section	.nv.info._Z36voxel_furthest_point_sampling_kernelILj512EEviiiPKfS1_PfPi,"",@"SHT_CUDA_INFO"
	.sectionflags	@""
	.align	4


	//----- nvinfo : EIATTR_CUDA_API_VERSION
	.align		4
        /*0000*/ 	.byte	0x04, 0x37
        /*0002*/ 	.short	(.L_307 - .L_306)
.L_306:
        /*0004*/ 	.word	0x00000082


	//----- nvinfo : EIATTR_KPARAM_INFO
	.align		4
.L_307:
        /*0008*/ 	.byte	0x04, 0x17
        /*000a*/ 	.short	(.L_309 - .L_308)
.L_308:
        /*000c*/ 	.word	0x00000000
        /*0010*/ 	.short	0x0006
        /*0012*/ 	.short	0x0028
        /*0014*/ 	.byte	0x00, 0xf5, 0x21, 0x00


	//----- nvinfo : EIATTR_KPARAM_INFO
	.align		4
.L_309:
        /*0018*/ 	.byte	0x04, 0x17
        /*001a*/ 	.short	(.L_311 - .L_310)
.L_310:
        /*001c*/ 	.word	0x00000000
        /*0020*/ 	.short	0x0005
        /*0022*/ 	.short	0x0020
        /*0024*/ 	.byte	0x00, 0xf5, 0x21, 0x00


	//----- nvinfo : EIATTR_KPARAM_INFO
	.align		4
.L_311:
        /*0028*/ 	.byte	0x04, 0x17
        /*002a*/ 	.short	(.L_313 - .L_312)
.L_312:
        /*002c*/ 	.word	0x00000000
        /*0030*/ 	.short	0x0004
        /*0032*/ 	.short	0x0018
        /*0034*/ 	.byte	0x00, 0xf5, 0x21, 0x00


	//----- nvinfo : EIATTR_KPARAM_INFO
	.align		4
.L_313:
        /*0038*/ 	.byte	0x04, 0x17
        /*003a*/ 	.short	(.L_315 - .L_314)
.L_314:
        /*003c*/ 	.word	0x00000000
        /*0040*/ 	.short	0x0003
        /*0042*/ 	.short	0x0010
        /*0044*/ 	.byte	0x00, 0xf5, 0x21, 0x00


	//----- nvinfo : EIATTR_KPARAM_INFO
	.align		4
.L_315:
        /*0048*/ 	.byte	0x04, 0x17
        /*004a*/ 	.short	(.L_317 - .L_316)
.L_316:
        /*004c*/ 	.word	0x00000000
        /*0050*/ 	.short	0x0002
        /*0052*/ 	.short	0x0008
        /*0054*/ 	.byte	0x00, 0xf0, 0x11, 0x00


	//----- nvinfo : EIATTR_KPARAM_INFO
	.align		4
.L_317:
        /*0058*/ 	.byte	0x04, 0x17
        /*005a*/ 	.short	(.L_319 - .L_318)
.L_318:
        /*005c*/ 	.word	0x00000000
        /*0060*/ 	.short	0x0001
        /*0062*/ 	.short	0x0004
        /*0064*/ 	.byte	0x00, 0xf0, 0x11, 0x00


	//----- nvinfo : EIATTR_KPARAM_INFO
	.align		4
.L_319:
        /*0068*/ 	.byte	0x04, 0x17
        /*006a*/ 	.short	(.L_321 - .L_320)
.L_320:
        /*006c*/ 	.word	0x00000000
        /*0070*/ 	.short	0x0000
        /*0072*/ 	.short	0x0000
        /*0074*/ 	.byte	0x00, 0xf0, 0x11, 0x00


	//----- nvinfo : EIATTR_SPARSE_MMA_MASK
	.align		4
.L_321:
        /*0078*/ 	.byte	0x03, 0x50
        /*007a*/ 	.short	0x0000


	//----- nvinfo : EIATTR_MAXREG_COUNT
	.align		4
        /*007c*/ 	.byte	0x03, 0x1b
        /*007e*/ 	.short	0x00ff


	//----- nvinfo : EIATTR_NUM_BARRIERS
	.align		4
        /*0080*/ 	.byte	0x02, 0x4c
        /*0082*/ 	.byte	0x01
	.zero		1


	//----- nvinfo : EIATTR_MERCURY_ISA_VERSION
	.align		4
        /*0084*/ 	.byte	0x03, 0x5f
        /*0086*/ 	.short	0x0101


	//----- nvinfo : EIATTR_INT_WARP_WIDE_INSTR_OFFSETS
	.align		4
        /*0088*/ 	.byte	0x04, 0x31
        /*008a*/ 	.short	(.L_323 - .L_322)


	//   ....[0]....
.L_322:
        /*008c*/ 	.word	0x000016c0


	//----- nvinfo : EIATTR_VRC_CTA_INIT_COUNT
	.align		4
.L_323:
        /*0090*/ 	.byte	0x02, 0x4a
	.zero		1
	.zero		1


	//----- nvinfo : EIATTR_EXIT_INSTR_OFFSETS
	.align		4
        /*0094*/ 	.byte	0x04, 0x1c
        /*0096*/ 	.short	(.L_325 - .L_324)


	//   ....[0]....
.L_324:
        /*0098*/ 	.word	0x00000040


	//   ....[1]....
        /*009c*/ 	.word	0x00000120


	//   ....[2]....
        /*00a0*/ 	.word	0x00001770


	//----- nvinfo : EIATTR_CRS_STACK_SIZE
	.align		4
.L_325:
        /*00a4*/ 	.byte	0x04, 0x1e
        /*00a6*/ 	.short	(.L_327 - .L_326)
.L_326:
        /*00a8*/ 	.word	0x00000000


	//----- nvinfo : EIATTR_CBANK_PARAM_SIZE
	.align		4
.L_327:
        /*00ac*/ 	.byte	0x03, 0x19
        /*00ae*/ 	.short	0x0030


	//----- nvinfo : EIATTR_PARAM_CBANK
	.align		4
        /*00b0*/ 	.byte	0x04, 0x0a
        /*00b2*/ 	.short	(.L_329 - .L_328)
	.align		4
.L_328:
        /*00b4*/ 	.word	index@(.nv.constant0._Z36voxel_furthest_point_sampling_kernelILj512EEviiiPKfS1_PfPi)
        /*00b8*/ 	.short	0x0380
        /*00ba*/ 	.short	0x0030


	//----- nvinfo : EIATTR_SW_WAR
	.align		4
.L_329:
        /*00bc*/ 	.byte	0x04, 0x36
        /*00be*/ 	.short	(.L_331 - .L_330)
.L_330:
        /*00c0*/ 	.word	0x00000008
.L_331:


//--------------------- .nv.info._Z36voxel_furthest_point_sampling_kernelILj1024EEviiiPKfS1_PfPi --------------------------
	.section	.nv.info._Z36voxel_furthest_point_sampling_kernelILj1024EEviiiPKfS1_PfPi,"",@"SHT_CUDA_INFO"
	.sectionflags	@""
	.align	4


	//----- nvinfo : EIATTR_CUDA_API_VERSION
	.align		4
        /*0000*/ 	.byte	0x04, 0x37
        /*0002*/ 	.short	(.L_333 - .L_332)
.L_332:
        /*0004*/ 	.word	0x00000082


	//----- nvinfo : EIATTR_KPARAM_INFO
	.align		4
.L_333:
        /*0008*/ 	.byte	0x04, 0x17
        /*000a*/ 	.short	(.L_335 - .L_334)
.L_334:
        /*000c*/ 	.word	0x00000000
        /*0010*/ 	.short	0x0006
        /*0012*/ 	.short	0x0028
        /*0014*/ 	.byte	0x00, 0xf5, 0x21, 0x00


	//----- nvinfo : EIATTR_KPARAM_INFO
	.align		4
.L_335:
        /*0018*/ 	.byte	0x04, 0x17
        /*001a*/ 	.short	(.L_337 - .L_336)
.L_336:
        /*001c*/ 	.word	0x00000000
        /*0020*/ 	.short	0x0005
        /*0022*/ 	.short	0x0020
        /*0024*/ 	.byte	0x00, 0xf5, 0x21, 0x00


	//----- nvinfo : EIATTR_KPARAM_INFO
	.align		4
.L_337:
        /*0028*/ 	.byte	0x04, 0x17
        /*002a*/ 	.short	(.L_339 - .L_338)
.L_338:
        /*002c*/ 	.word	0x00000000
        /*0030*/ 	.short	0x0004
        /*0032*/ 	.short	0x0018
        /*0034*/ 	.byte	0x00, 0xf5, 0x21, 0x00


	//----- nvinfo : EIATTR_KPARAM_INFO
	.align		4
.L_339:
        /*0038*/ 	.byte	0x04, 0x17
        /*003a*/ 	.short	(.L_341 - .L_340)
.L_340:
        /*003c*/ 	.word	0x00000000
        /*0040*/ 	.short	0x0003
        /*0042*/ 	.short	0x0010
        /*0044*/ 	.byte	0x00, 0xf5, 0x21, 0x00


	//----- nvinfo : EIATTR_KPARAM_INFO
	.align		4
.L_341:
        /*0048*/ 	.byte	0x04, 0x17
        /*004a*/ 	.short	(.L_343 - .L_342)
.L_342:
        /*004c*/ 	.word	0x00000000
        /*0050*/ 	.short	0x0002
        /*0052*/ 	.short	0x0008
        /*0054*/ 	.byte	0x00, 0xf0, 0x11, 0x00


	//----- nvinfo : EIATTR_KPARAM_INFO
	.align		4
.L_343:
        /*0058*/ 	.byte	0x04, 0x17
        /*005a*/ 	.short	(.L_345 - .L_344)
.L_344:
        /*005c*/ 	.word	0x00000000
        /*0060*/ 	.short	0x0001
        /*0062*/ 	.short	0x0004
        /*0064*/ 	.byte	0x00, 0xf0, 0x11, 0x00


	//----- nvinfo : EIATTR_KPARAM_INFO
	.align		4
.L_345:
        /*0068*/ 	.byte	0x04, 0x17
        /*006a*/ 	.short	(.L_347 - .L_346)
.L_346:
        /*006c*/ 	.word	0x00000000
        /*0070*/ 	.short	0x0000
        /*0072*/ 	.short	0x0000
        /*0074*/ 	.byte	0x00, 0xf0, 0x11, 0x00


	//----- nvinfo : EIATTR_SPARSE_MMA_MASK
	.align		4
.L_347:
        /*0078*/ 	.byte	0x03, 0x50
        /*007a*/ 	.short	0x0000


	//----- nvinfo : EIATTR_MAXREG_COUNT
	.align		4
        /*007c*/ 	.byte	0x03, 0x1b
        /*007e*/ 	.short	0x00ff


	//----- nvinfo : EIATTR_NUM_BARRIERS
	.align		4
        /*0080*/ 	.byte	0x02, 0x4c
        /*0082*/ 	.byte	0x01
	.zero		1


	//----- nvinfo : EIATTR_MERCURY_ISA_VERSION
	.align		4
        /*0084*/ 	.byte	0x03, 0x5f
        /*0086*/ 	.short	0x0101


	//----- nvinfo : EIATTR_INT_WARP_WIDE_INSTR_OFFSETS
	.align		4
        /*0088*/ 	.byte	0x04, 0x31
        /*008a*/ 	.short	(.L_349 - .L_348)


	//   ....[0]....
.L_348:
        /*008c*/ 	.word	0x000017a0


	//----- nvinfo : EIATTR_VRC_CTA_INIT_COUNT
	.align		4
.L_349:
        /*0090*/ 	.byte	0x02, 0x4a
	.zero		1
	.zero		1


	//----- nvinfo : EIATTR_EXIT_INSTR_OFFSETS
	.align		4
        /*0094*/ 	.byte	0x04, 0x1c
        /*0096*/ 	.short	(.L_351 - .L_350)


	//   ....[0]....
.L_350:
        /*0098*/ 	.word	0x00000040


	//   ....[1]....
        /*009c*/ 	.word	0x00000120


	//   ....[2]....
        /*00a0*/ 	.word	0x00001850


	//----- nvinfo : EIATTR_CRS_STACK_SIZE
	.align		4
.L_351:
        /*00a4*/ 	.byte	0x04, 0x1e
        /*00a6*/ 	.short	(.L_353 - .L_352)
.L_352:
        /*00a8*/ 	.word	0x00000000


	//----- nvinfo : EIATTR_CBANK_PARAM_SIZE
	.align		4
.L_353:
        /*00ac*/ 	.byte	0x03, 0x19
        /*00ae*/ 	.short	0x0030


	//----- nvinfo : EIATTR_PARAM_CBANK
	.align		4
        /*00b0*/ 	.byte	0x04, 0x0a
        /*00b2*/ 	.short	(.L_355 - .L_354)
	.align		4
.L_354:
        /*00b4*/ 	.word	index@(.nv.constant0._Z36voxel_furthest_point_sampling_kernelILj1024EEviiiPKfS1_PfPi)
        /*00b8*/ 	.short	0x0380
        /*00ba*/ 	.short	0x0030


	//----- nvinfo : EIATTR_SW_WAR
	.align		4
.L_355:
        /*00bc*/ 	.byte	0x04, 0x36
        /*00be*/ 	.short	(.L_357 - .L_356)
.L_356:
        /*00c0*/ 	.word	0x00000008
.L_357:


//--------------------- .nv.info._Z36voxel_furthest_point_sampling_kernelILj2048EEviiiPKfS1_PfPi --------------------------
	.section	.nv.info._Z36voxel_furthest_point_sampling_kernelILj2048EEviiiPKfS1_PfPi,"",@"SHT_CUDA_INFO"
	.sectionflags	@""
	.align	4


	//----- nvinfo : EIATTR_CUDA_API_VERSION
	.align		4
        /*0000*/ 	.byte	0x04, 0x37
        /*0002*/ 	.short	(.L_359 - .L_358)
.L_358:
        /*0004*/ 	.word	0x00000082


	//----- nvinfo : EIATTR_KPARAM_INFO
	.align		4
.L_359:
        /*0008*/ 	.byte	0x04, 0x17
        /*000a*/ 	.short	(.L_361 - .L_360)
.L_360:
        /*000c*/ 	.word	0x00000000
        /*0010*/ 	.short	0x0006
        /*0012*/ 	.short	0x0028
        /*0014*/ 	.byte	0x00, 0xf5, 0x21, 0x00


	//----- nvinfo : EIATTR_KPARAM_INFO
	.align		4
.L_361:
        /*0018*/ 	.byte	0x04, 0x17
        /*001a*/ 	.short	(.L_363 - .L_362)
.L_362:
        /*001c*/ 	.word	0x00000000
        /*0020*/ 	.short	0x0005
        /*0022*/ 	.short	0x0020
        /*0024*/ 	.byte	0x00, 0xf5, 0x21, 0x00


	//----- nvinfo : EIATTR_KPARAM_INFO
	.align		4
.L_363:
        /*0028*/ 	.byte	0x04, 0x17
        /*002a*/ 	.short	(.L_365 - .L_364)
.L_364:
        /*002c*/ 	.word	0x00000000
        /*0030*/ 	.short	0x0004
        /*0032*/ 	.short	0x0018
        /*0034*/ 	.byte	0x00, 0xf5, 0x21, 0x00


	//----- nvinfo : EIATTR_KPARAM_INFO
	.align		4
.L_365:
        /*0038*/ 	.byte	0x04, 0x17
        /*003a*/ 	.short	(.L_367 - .L_366)
.L_366:
        /*003c*/ 	.word	0x00000000
        /*0040*/ 	.short	0x0003
        /*0042*/ 	.short	0x0010
        /*0044*/ 	.byte	0x00, 0xf5, 0x21, 0x00


	//----- nvinfo : EIATTR_KPARAM_INFO
	.align		4
.L_367:
        /*0048*/ 	.byte	0x04, 0x17
        /*004a*/ 	.short	(.L_369 - .L_368)
.L_368:
        /*004c*/ 	.word	0x00000000
        /*0050*/ 	.short	0x0002
        /*0052*/ 	.short	0x0008
        /*0054*/ 	.byte	0x00, 0xf0, 0x11, 0x00


	//----- nvinfo : EIATTR_KPARAM_INFO
	.align		4
.L_369:
        /*0058*/ 	.byte	0x04, 0x17
        /*005a*/ 	.short	(.L_371 - .L_370)
.L_370:
        /*005c*/ 	.word	0x00000000
        /*0060*/ 	.short	0x0001
        /*0062*/ 	.short	0x0004
        /*0064*/ 	.byte	0x00, 0xf0, 0x11, 0x00


	//----- nvinfo : EIATTR_KPARAM_INFO
	.align		4
.L_371:
        /*0068*/ 	.byte	0x04, 0x17
        /*006a*/ 	.short	(.L_373 - .L_372)
.L_372:
        /*006c*/ 	.word	0x00000000
        /*0070*/ 	.short	0x0000
        /*0072*/ 	.short	0x0000
        /*0074*/ 	.byte	0x00, 0xf0, 0x11, 0x00


	//----- nvinfo : EIATTR_SPARSE_MMA_MASK
	.align		4
.L_373:
        /*0078*/ 	.byte	0x03, 0x50
        /*007a*/ 	.short	0x0000


	//----- nvinfo : EIATTR_MAXREG_COUNT
	.align		4
        /*007c*/ 	.byte	0x03, 0x1b
        /*007e*/ 	.short	0x00ff


	//----- nvinfo : EIATTR_NUM_BARRIERS
	.align		4
        /*0080*/ 	.byte	0x02, 0x4c
        /*0082*/ 	.byte	0x01
	.zero		1


	//----- nvinfo : EIATTR_MERCURY_ISA_VERSION
	.align		4
        /*0084*/ 	.byte	0x03, 0x5f
        /*0086*/ 	.short	0x0101


	//----- nvinfo : EIATTR_INT_WARP_WIDE_INSTR_OFFSETS
	.align		4
        /*0088*/ 	.byte	0x04, 0x31
        /*008a*/ 	.short	(.L_375 - .L_374)


	//   ....[0]....
.L_374:
        /*008c*/ 	.word	0x000017b0


	//----- nvinfo : EIATTR_VRC_CTA_INIT_COUNT
	.align		4
.L_375:
        /*0090*/ 	.byte	0x02, 0x4a
	.zero		1
	.zero		1


	//----- nvinfo : EIATTR_EXIT_INSTR_OFFSETS
	.align		4
        /*0094*/ 	.byte	0x04, 0x1c
        /*0096*/ 	.short	(.L_377 - .L_376)


	//   ....[0]....
.L_376:
        /*0098*/ 	.word	0x00000040


	//   ....[1]....
        /*009c*/ 	.word	0x00000120


	//   ....[2]....
        /*00a0*/ 	.word	0x00001860


	//----- nvinfo : EIATTR_CRS_STACK_SIZE
	.align		4
.L_377:
        /*00a4*/ 	.byte	0x04, 0x1e
        /*00a6*/ 	.short	(.L_379 - .L_378)
.L_378:
        /*00a8*/ 	.word	0x00000000


	//----- nvinfo : EIATTR_CBANK_PARAM_SIZE
	.align		4
.L_379:
        /*00ac*/ 	.byte	0x03, 0x19
        /*00ae*/ 	.short	0x0030


	//----- nvinfo : EIATTR_PARAM_CBANK
	.align		4
        /*00b0*/ 	.byte	0x04, 0x0a
        /*00b2*/ 	.short	(.L_381 - .L_380)
	.align		4
.L_380:
        /*00b4*/ 	.word	index@(.nv.constant0._Z36voxel_furthest_point_sampling_kernelILj2048EEviiiPKfS1_PfPi)
        /*00b8*/ 	.short	0x0380
        /*00ba*/ 	.short	0x0030


	//----- nvinfo : EIATTR_SW_WAR
	.align		4
.L_381:
        /*00bc*/ 	.byte	0x04, 0x36
        /*00be*/ 	.short	(.L_383 - .L_382)
.L_382:
        /*00c0*/ 	.word	0x00000008
.L_383:


//--------------------- .nv.callgraph             --------------------------
	.section	.nv.callgraph,"",@"SHT_CUDA_CALLGRAPH"
	.align	4
	.sectionentsize	8
	.align		4
        /*0000*/ 	.word	0x00000000
	.align		4
        /*0004*/ 	.word	0xffffffff
	.align		4
        /*0008*/ 	.word	0x00000000
	.align		4
        /*000c*/ 	.word	0xfffffffe
	.align		4
        /*0010*/ 	.word	0x00000000
	.align		4
        /*0014*/ 	.word	0xfffffffd
	.align		4
        /*0018*/ 	.word	0x00000000
	.align		4
        /*001c*/ 	.word	0xfffffffc


//--------------------- .text._Z36voxel_furthest_point_sampling_kernelILj1EEviiiPKfS1_PfPi --------------------------
	.section	.text._Z36voxel_furthest_point_sampling_kernelILj1EEviiiPKfS1_PfPi,"ax",@progbits
	.align	128
        .global         _Z36voxel_furthest_point_sampling_kernelILj1EEviiiPKfS1_PfPi
        .type           _Z36voxel_furthest_point_sampling_kernelILj1EEviiiPKfS1_PfPi,@function
        .size           _Z36voxel_furthest_point_sampling_kernelILj1EEviiiPKfS1_PfPi,(.L_x_200 - _Z36voxel_furthest_point_sampling_kernelILj1EEviiiPKfS1_PfPi)
        .other          _Z36voxel_furthest_point_sampling_kernelILj1EEviiiPKfS1_PfPi,@"STO_CUDA_ENTRY STV_DEFAULT"
_Z36voxel_furthest_point_sampling_kernelILj1EEviiiPKfS1_PfPi:
.text._Z36voxel_furthest_point_sampling_kernelILj1EEviiiPKfS1_PfPi:
[----:B------:R-:W-:Y:S01]  /*0000*/  LDC R1, c[0x0][0x37c] ;  /* 0x0000df00ff017b82 */ /* 0x000fe20000000800 */
[----:B------:R-:W0:Y:S02]  /*0010*/  LDCU UR8, c[0x0][0x388] ;  /* 0x00007100ff0877ac */ /* 0x000e240008000800 */
[----:B0-----:R-:W-:-:S06]  /*0020*/  UISETP.GE.AND UP0, UPT, UR8, 0x1, UPT ;  /* 0x000000010800788c */ /* 0x001fcc000bf06270 */
[----:B------:R-:W-:-:S13]  /*0030*/  PLOP3.LUT P0, PT, PT, PT, UP0, 0x80, 0x8 ;  /* 0x000000000008781c */ /* 0x000fda0003f0f008 */
[----:B------:R-:W-:Y:S05]  /*0040*/  @!P0 EXIT ;  /* 0x000000000000894d */ /* 0x000fea0003800000 */
[----:B------:R-:W0:Y:S01]  /*0050*/  S2R R17, SR_TID.X ;  /* 0x0000000000117919 */ /* 0x000e220000002100 */
[----:B------:R-:W1:Y:S01]  /*0060*/  S2UR UR7, SR_CTAID.X ;  /* 0x00000000000779c3 */ /* 0x000e620000002500 */
[----:B------:R-:W2:Y:S01]  /*0070*/  LDCU.64 UR4, c[0x0][0x3a8] ;  /* 0x00007500ff0477ac */ /* 0x000ea20008000a00 */
[----:B------:R-:W3:Y:S01]  /*0080*/  LDCU.64 UR12, c[0x0][0x358] ;  /* 0x00006b00ff0c77ac */ /* 0x000ee20008000a00 */
[----:B------:R-:W-:-:S06]  /*0090*/  UISETP.NE.AND UP0, UPT, UR8, 0x1, UPT ;  /* 0x000000010800788c */ /* 0x000fcc000bf05270 */
[----:B------:R-:W-:Y:S01]  /*00a0*/  PLOP3.LUT P1, PT, PT, PT, UP0, 0x80, 0x8 ;  /* 0x000000000008781c */ /* 0x000fe20003f2f008 */
[----:B-1----:R-:W-:-:S04]  /*00b0*/  UIMAD UR6, UR7, UR8, URZ ;  /* 0x00000008070672a4 */ /* 0x002fc8000f8e02ff */
[----:B--2---:R-:W-:Y:S01]  /*00c0*/  UIMAD.WIDE.U32 UR4, UR6, 0x4, UR4 ;  /* 0x00000004060478a5 */ /* 0x004fe2000f8e0004 */
[----:B0-----:R-:W-:-:S05]  /*00d0*/  ISETP.NE.AND P0, PT, R17, RZ, PT ;  /* 0x000000ff1100720c */ /* 0x001fca0003f05270 */
[----:B------:R-:W-:Y:S02]  /*00e0*/  MOV R2, UR4 ;  /* 0x0000000400027c02 */ /* 0x000fe40008000f00 */
[----:B------:R-:W-:-:S06]  /*00f0*/  MOV R3, UR5 ;  /* 0x0000000500037c02 */ /* 0x000fcc0008000f00 */
[----:B---3--:R0:W-:Y:S01]  /*0100*/  @!P0 STG.E desc[UR12][R2.64], RZ ;  /* 0x000000ff02008986 */ /* 0x0081e2000c10190c */
[----:B------:R-:W-:Y:S06]  /*0110*/  BAR.SYNC.DEFER_BLOCKING 0x0 ;  /* 0x0000000000007b1d */ /* 0x000fec0000010000 */
[----:B------:R-:W-:Y:S05]  /*0120*/  @!P1 EXIT ;  /* 0x000000000000994d */ /* 0x000fea0003800000 */
[----:B------:R-:W1:Y:S08]  /*0130*/  LDC.64 R4, c[0x0][0x390] ;  /* 0x0000e400ff047b82 */ /* 0x000e700000000a00 */
[----:B------:R-:W2:Y:S08]  /*0140*/  LDC R14, c[0x0][0x384] ;  /* 0x0000e100ff0e7b82 */ /* 0x000eb00000000800 */
[----:B0-----:R-:W0:Y:S01]  /*0150*/  LDC.64 R2, c[0x0][0x398] ;  /* 0x0000e600ff027b82 */ /* 0x001e220000000a00 */
[----:B-1----:R-:W3:Y:S04]  /*0160*/  LDG.E.CONSTANT R6, desc[UR12][R4.64+0x4] ;  /* 0x0000040c04067981 */ /* 0x002ee8000c1e9900 */
[----:B------:R-:W4:Y:S04]  /*0170*/  LDG.E.CONSTANT R0, desc[UR12][R4.64+0x8] ;  /* 0x0000080c04007981 */ /* 0x000f28000c1e9900 */
[----:B------:R1:W5:Y:S01]  /*0180*/  LDG.E.CONSTANT R16, desc[UR12][R4.64] ;  /* 0x0000000c04107981 */ /* 0x000362000c1e9900 */
[----:B--2---:R-:W-:Y:S01]  /*0190*/  IMAD R15, R14, UR7, RZ ;  /* 0x000000070e0f7c24 */ /* 0x004fe2000f8e02ff */
[----:B------:R-:W-:Y:S01]  /*01a0*/  IADD3 R14, PT, PT, -R17, R14, RZ ;  /* 0x0000000e110e7210 */ /* 0x000fe20007ffe1ff */
[----:B------:R-:W-:-:S02]  /*01b0*/  UMOV UR10, 0x1 ;  /* 0x00000001000a7882 */ /* 0x000fc40000000000 */
[----:B------:R-:W-:Y:S01]  /*01c0*/  IMAD R7, R15, 0x3, RZ ;  /* 0x000000030f077824 */ /* 0x000fe200078e02ff */
[----:B------:R-:W-:Y:S02]  /*01d0*/  SHF.R.S32.HI R13, RZ, 0x1f, R15 ;  /* 0x0000001fff0d7819 */ /* 0x000fe4000001140f */
[----:B------:R-:W-:Y:S01]  /*01e0*/  LOP3.LUT R19, R14, 0x3, RZ, 0xc0, !PT ;  /* 0x000000030e137812 */ /* 0x000fe200078ec0ff */
[----:B0-----:R-:W-:-:S04]  /*01f0*/  IMAD.WIDE R2, R7, 0x4, R2 ;  /* 0x0000000407027825 */ /* 0x001fc800078e0202 */
[----:B------:R-:W-:Y:S01]  /*0200*/  HFMA2 R7, -RZ, RZ, 0, 0 ;  /* 0x00000000ff077431 */ /* 0x000fe200000001ff */
[----:B---3--:R-:W-:Y:S02]  /*0210*/  R2UR UR8, R6 ;  /* 0x00000000060872ca */ /* 0x008fe400000e0000 */
[----:B-1--4-:R-:W-:-:S15]  /*0220*/  R2UR UR9, R0 ;  /* 0x00000000000972ca */ /* 0x012fde00000e0000 */
.L_x_5:
[----:B0-----:R-:W0:Y:S01]  /*0230*/  LDCU UR11, c[0x0][0x384] ;  /* 0x00007080ff0b77ac */ /* 0x001e220008000800 */
[----:B------:R-:W-:Y:S01]  /*0240*/  BSSY.RECONVERGENT B0, `(.L_x_0) ;  /* 0x00000b6000007945 */ /* 0x000fe20003800200 */
[----:B------:R-:W-:Y:S01]  /*0250*/  MOV R12, RZ ;  /* 0x000000ff000c7202 */ /* 0x000fe20000000f00 */
[----:B------:R-:W1:Y:S01]  /*0260*/  LDCU.64 UR6, c[0x0][0x3a0] ;  /* 0x00007400ff0677ac */ /* 0x000e620008000a00 */
[----:B0-----:R-:W-:-:S13]  /*0270*/  ISETP.GE.AND P0, PT, R17, UR11, PT ;  /* 0x0000000b11007c0c */ /* 0x001fda000bf06270 */
[----:B-1---5:R-:W-:Y:S05]  /*0280*/  @P0 BRA `(.L_x_1) ;  /* 0x0000000800c40947 */ /* 0x022fea0003800000 */
[----:B------:R-:W-:-:S04]  /*0290*/  IMAD R5, R7, 0x3, RZ ;  /* 0x0000000307057824 */ /* 0x000fc800078e02ff */
[----:B------:R-:W-:-:S05]  /*02a0*/  IMAD.WIDE R4, R5, 0x4, R2 ;  /* 0x0000000405047825 */ /* 0x000fca00078e0202 */
[----:B------:R0:W5:Y:S04]  /*02b0*/  LDG.E.CONSTANT R11, desc[UR12][R4.64] ;  /* 0x0000000c040b7981 */ /* 0x000168000c1e9900 */
[----:B------:R0:W5:Y:S04]  /*02c0*/  LDG.E.CONSTANT R10, desc[UR12][R4.64+0x4] ;  /* 0x0000040c040a7981 */ /* 0x000168000c1e9900 */
[----:B------:R0:W5:Y:S01]  /*02d0*/  LDG.E.CONSTANT R0, desc[UR12][R4.64+0x8] ;  /* 0x0000080c04007981 */ /* 0x000162000c1e9900 */
[----:B------:R-:W-:Y:S01]  /*02e0*/  IADD3 R6, PT, PT, R17, -UR11, RZ ;  /* 0x8000000b11067c10 */ /* 0x000fe2000fffe0ff */
[----:B------:R-:W-:Y:S01]  /*02f0*/  BSSY.RECONVERGENT B1, `(.L_x_2) ;  /* 0x0000066000017945 */ /* 0x000fe20003800200 */
[----:B------:R-:W-:Y:S01]  /*0300*/  HFMA2 R12, -RZ, RZ, 0, 0 ;  /* 0x00000000ff0c7431 */ /* 0x000fe200000001ff */
[----:B------:R-:W-:-:S02]  /*0310*/  ISETP.NE.AND P0, PT, R19, RZ, PT ;  /* 0x000000ff1300720c */ /* 0x000fc40003f05270 */
[----:B------:R-:W-:Y:S02]  /*0320*/  ISETP.GT.U32.AND P1, PT, R6, -0x4, PT ;  /* 0xfffffffc0600780c */ /* 0x000fe40003f24070 */
[----:B------:R-:W-:Y:S02]  /*0330*/  MOV R20, 0xbf800000 ;  /* 0xbf80000000147802 */ /* 0x000fe40000000f00 */
[----:B------:R-:W-:-:S09]  /*0340*/  MOV R18, R17 ;  /* 0x0000001100127202 */ /* 0x000fd20000000f00 */
[----:B0-----:R-:W-:Y:S05]  /*0350*/  @P1 BRA `(.L_x_3) ;  /* 0x00000004007c1947 */ /* 0x001fea0003800000 */
[----:B------:R-:W-:Y:S02]  /*0360*/  MOV R4, 0x3 ;  /* 0x0000000300047802 */ /* 0x000fe40000000f00 */
[----:B------:R-:W-:Y:S02]  /*0370*/  LOP3.LUT R22, R14, 0xfffffffc, RZ, 0xc0, !PT ;  /* 0xfffffffc0e167812 */ /* 0x000fe400078ec0ff */
[----:B------:R-:W-:Y:S01]  /*0380*/  MOV R12, RZ ;  /* 0x000000ff000c7202 */ /* 0x000fe20000000f00 */
[----:B------:R-:W-:Y:S01]  /*0390*/  IMAD R21, R17, R4, 0x6 ;  /* 0x0000000611157424 */ /* 0x000fe200078e0204 */
[----:B------:R-:W-:Y:S02]  /*03a0*/  MOV R20, 0xbf800000 ;  /* 0xbf80000000147802 */ /* 0x000fe40000000f00 */
[----:B------:R-:W-:Y:S02]  /*03b0*/  MOV R18, R17 ;  /* 0x0000001100127202 */ /* 0x000fe40000000f00 */
[----:B------:R-:W-:-:S07]  /*03c0*/  IADD3 R22, PT, PT, -R22, RZ, RZ ;  /* 0x000000ff16167210 */ /* 0x000fce0007ffe1ff */
.L_x_4:
[----:B------:R-:W-:-:S05]  /*03d0*/  IADD3 R5, PT, PT, R21, -0x6, RZ ;  /* 0xfffffffa15057810 */ /* 0x000fca0007ffe0ff */
[----:B------:R-:W-:-:S05]  /*03e0*/  IMAD.WIDE.U32 R4, R5, 0x4, R2 ;  /* 0x0000000405047825 */ /* 0x000fca00078e0002 */
[----:B------:R-:W2:Y:S04]  /*03f0*/  LDG.E.CONSTANT R9, desc[UR12][R4.64+0x4] ;  /* 0x0000040c04097981 */ /* 0x000ea8000c1e9900 */
[----:B------:R-:W3:Y:S01]  /*0400*/  LDG.E.CONSTANT R26, desc[UR12][R4.64] ;  /* 0x0000000c041a7981 */ /* 0x000ee2000c1e9900 */
[----:B------:R-:W-:-:S03]  /*0410*/  IADD3 R7, PT, PT, R21, -0x3, RZ ;  /* 0xfffffffd15077810 */ /* 0x000fc60007ffe0ff */
[----:B------:R0:W4:Y:S02]  /*0420*/  LDG.E.CONSTANT R23, desc[UR12][R4.64+0x8] ;  /* 0x0000080c04177981 */ /* 0x000124000c1e9900 */
[----:B------:R-:W-:-:S05]  /*0430*/  IMAD.WIDE.U32 R6, R7, 0x4, R2 ;  /* 0x0000000407067825 */ /* 0x000fca00078e0002 */
[----:B------:R-:W4:Y:S04]  /*0440*/  LDG.E.CONSTANT R29, desc[UR12][R6.64+0x4] ;  /* 0x0000040c061d7981 */ /* 0x000f28000c1e9900 */
[----:B------:R-:W4:Y:S04]  /*0450*/  LDG.E.CONSTANT R24, desc[UR12][R6.64] ;  /* 0x0000000c06187981 */ /* 0x000f28000c1e9900 */
[----:B------:R-:W4:Y:S01]  /*0460*/  LDG.E.CONSTANT R27, desc[UR12][R6.64+0x8] ;  /* 0x0000080c061b7981 */ /* 0x000f22000c1e9900 */
[----:B--2--5:R-:W-:Y:S01]  /*0470*/  FADD R25, -R10, R9 ;  /* 0x000000090a197221 */ /* 0x024fe20000000100 */
[----:B------:R-:W-:-:S04]  /*0480*/  IMAD.WIDE.U32 R8, R21, 0x4, R2 ;  /* 0x0000000415087825 */ /* 0x000fc800078e0002 */
[----:B------:R-:W-:Y:S01]  /*0490*/  FMUL R28, R25, UR8 ;  /* 0x00000008191c7c20 */ /* 0x000fe20008400000 */
[----:B---3--:R-:W-:-:S03]  /*04a0*/  FADD R26, -R11, R26 ;  /* 0x0000001a0b1a7221 */ /* 0x008fc60000000100 */
[----:B------:R-:W-:Y:S01]  /*04b0*/  FMUL R28, R25, R28 ;  /* 0x0000001c191c7220 */ /* 0x000fe20000400000 */
[----:B0-----:R-:W-:Y:S01]  /*04c0*/  FMUL R5, R16, R26 ;  /* 0x0000001a10057220 */ /* 0x001fe20000400000 */
[----:B------:R-:W2:Y:S03]  /*04d0*/  LDG.E.CONSTANT R25, desc[UR12][R8.64+0x4] ;  /* 0x0000040c08197981 */ /* 0x000ea6000c1e9900 */
[----:B------:R-:W-:Y:S02]  /*04e0*/  FFMA R5, R26, R5, R28 ;  /* 0x000000051a057223 */ /* 0x000fe4000000001c */
[----:B------:R-:W3:Y:S01]  /*04f0*/  LDG.E.CONSTANT R26, desc[UR12][R8.64] ;  /* 0x0000000c081a7981 */ /* 0x000ee2000c1e9900 */
[----:B----4-:R-:W-:Y:S01]  /*0500*/  FADD R4, -R0, R23 ;  /* 0x0000001700047221 */ /* 0x010fe20000000100 */
[----:B------:R-:W-:-:S03]  /*0510*/  FADD R29, -R10, R29 ;  /* 0x0000001d0a1d7221 */ /* 0x000fc60000000100 */
[----:B------:R-:W-:-:S04]  /*0520*/  FMUL R23, R4, UR9 ;  /* 0x0000000904177c20 */ /* 0x000fc80008400000 */
[----:B------:R-:W-:Y:S01]  /*0530*/  FFMA R23, R4, R23, R5 ;  /* 0x0000001704177223 */ /* 0x000fe20000000005 */
[----:B------:R-:W-:Y:S01]  /*0540*/  FMUL R4, R29, UR8 ;  /* 0x000000081d047c20 */ /* 0x000fe20008400000 */
[----:B------:R-:W-:Y:S01]  /*0550*/  FADD R5, -R11, R24 ;  /* 0x000000180b057221 */ /* 0x000fe20000000100 */
[----:B------:R-:W-:Y:S01]  /*0560*/  FADD R27, -R0, R27 ;  /* 0x0000001b001b7221 */ /* 0x000fe20000000100 */
[----:B------:R0:W4:Y:S01]  /*0570*/  LDG.E.CONSTANT R9, desc[UR12][R8.64+0x8] ;  /* 0x0000080c08097981 */ /* 0x000122000c1e9900 */
[----:B------:R-:W-:Y:S01]  /*0580*/  FMUL R4, R29, R4 ;  /* 0x000000041d047220 */ /* 0x000fe20000400000 */
[----:B------:R-:W-:-:S04]  /*0590*/  FMUL R24, R16, R5 ;  /* 0x0000000510187220 */ /* 0x000fc80000400000 */
[----:B------:R-:W-:Y:S01]  /*05a0*/  FFMA R24, R5, R24, R4 ;  /* 0x0000001805187223 */ /* 0x000fe20000000004 */
[----:B------:R-:W-:-:S04]  /*05b0*/  IADD3 R5, P1, PT, R15, R18, RZ ;  /* 0x000000120f057210 */ /* 0x000fc80007f3e0ff */
[----:B------:R-:W-:Y:S02]  /*05c0*/  IADD3.X R6, PT, PT, RZ, R13, RZ, P1, !PT ;  /* 0x0000000dff067210 */ /* 0x000fe40000ffe4ff */
[----:B------:R-:W-:-:S04]  /*05d0*/  LEA R4, P1, R5, UR6, 0x2 ;  /* 0x0000000605047c11 */ /* 0x000fc8000f8210ff */
[----:B------:R-:W-:Y:S01]  /*05e0*/  LEA.HI.X R5, R5, UR7, R6, 0x2, P1 ;  /* 0x0000000705057c11 */ /* 0x000fe200088f1406 */
[----:B------:R-:W-:-:S04]  /*05f0*/  FMUL R6, R27, UR9 ;  /* 0x000000091b067c20 */ /* 0x000fc80008400000 */
[----:B------:R-:W-:Y:S01]  /*0600*/  FFMA R24, R27, R6, R24 ;  /* 0x000000061b187223 */ /* 0x000fe20000000018 */
[----:B------:R-:W4:Y:S04]  /*0610*/  LDG.E R28, desc[UR12][R4.64] ;  /* 0x0000000c041c7981 */ /* 0x000f28000c1e1900 */
[----:B------:R-:W4:Y:S01]  /*0620*/  LDG.E R27, desc[UR12][R4.64+0x4] ;  /* 0x0000040c041b7981 */ /* 0x000f22000c1e1900 */
[----:B--2---:R-:W-:-:S04]  /*0630*/  FADD R6, -R10, R25 ;  /* 0x000000190a067221 */ /* 0x004fc80000000100 */
[----:B------:R-:W-:Y:S01]  /*0640*/  FMUL R7, R6, UR8 ;  /* 0x0000000806077c20 */ /* 0x000fe20008400000 */
[----:B---3--:R-:W-:-:S03]  /*0650*/  FADD R25, -R11, R26 ;  /* 0x0000001a0b197221 */ /* 0x008fc60000000100 */
[----:B------:R-:W-:Y:S01]  /*0660*/  FMUL R6, R6, R7 ;  /* 0x0000000706067220 */ /* 0x000fe20000400000 */
[----:B------:R-:W-:Y:S01]  /*0670*/  IADD3 R7, PT, PT, R21, 0x3, RZ ;  /* 0x0000000315077810 */ /* 0x000fe20007ffe0ff */
[----:B0-----:R-:W-:-:S04]  /*0680*/  FMUL R8, R16, R25 ;  /* 0x0000001910087220 */ /* 0x001fc80000400000 */
[----:B------:R-:W-:Y:S01]  /*0690*/  FFMA R8, R25, R8, R6 ;  /* 0x0000000819087223 */ /* 0x000fe20000000006 */
[----:B------:R-:W-:-:S05]  /*06a0*/  IMAD.WIDE.U32 R6, R7, 0x4, R2 ;  /* 0x0000000407067825 */ /* 0x000fca00078e0002 */
[----:B------:R-:W2:Y:S01]  /*06b0*/  LDG.E.CONSTANT R25, desc[UR12][R6.64+0x4] ;  /* 0x0000040c06197981 */ /* 0x000ea2000c1e9900 */
[----:B----4-:R-:W-:-:S03]  /*06c0*/  FADD R9, -R0, R9 ;  /* 0x0000000900097221 */ /* 0x010fc60000000100 */
[----:B------:R-:W3:Y:S01]  /*06d0*/  LDG.E.CONSTANT R29, desc[UR12][R6.64+0x8] ;  /* 0x0000080c061d7981 */ /* 0x000ee2000c1e9900 */
[----:B------:R-:W-:-:S04]  /*06e0*/  FMUL R26, R9, UR9 ;  /* 0x00000009091a7c20 */ /* 0x000fc80008400000 */
[----:B------:R-:W-:Y:S02]  /*06f0*/  FFMA R8, R9, R26, R8 ;  /* 0x0000001a09087223 */ /* 0x000fe40000000008 */
[----:B------:R-:W4:Y:S01]  /*0700*/  LDG.E.CONSTANT R26, desc[UR12][R6.64] ;  /* 0x0000000c061a7981 */ /* 0x000f22000c1e9900 */
[----:B------:R-:W-:Y:S02]  /*0710*/  FMNMX R23, R23, R28, PT ;  /* 0x0000001c17177209 */ /* 0x000fe40003800000 */
[----:B------:R-:W-:Y:S01]  /*0720*/  FMNMX R27, R24, R27, PT ;  /* 0x0000001b181b7209 */ /* 0x000fe20003800000 */
[----:B--2---:R-:W-:Y:S02]  /*0730*/  FADD R9, -R10, R25 ;  /* 0x000000190a097221 */ /* 0x004fe40000000100 */
[----:B------:R-:W2:Y:S02]  /*0740*/  LDG.E R25, desc[UR12][R4.64+0x8] ;  /* 0x0000080c04197981 */ /* 0x000ea4000c1e1900 */
[----:B------:R-:W-:-:S04]  /*0750*/  FMUL R24, R9, UR8 ;  /* 0x0000000809187c20 */ /* 0x000fc80008400000 */
[----:B------:R-:W-:Y:S02]  /*0760*/  FMUL R28, R9, R24 ;  /* 0x00000018091c7220 */ /* 0x000fe40000400000 */
[----:B------:R-:W2:Y:S01]  /*0770*/  LDG.E R9, desc[UR12][R4.64+0xc] ;  /* 0x00000c0c04097981 */ /* 0x000ea2000c1e1900 */
[----:B----4-:R-:W-:Y:S01]  /*0780*/  FADD R26, -R11, R26 ;  /* 0x0000001a0b1a7221 */ /* 0x010fe20000000100 */
[----:B---3--:R-:W-:Y:S01]  /*0790*/  FADD R29, -R0, R29 ;  /* 0x0000001d001d7221 */ /* 0x008fe20000000100 */
[----:B------:R-:W-:Y:S02]  /*07a0*/  FSETP.GT.AND P2, PT, R23, R20, PT ;  /* 0x000000141700720b */ /* 0x000fe40003f44000 */
[----:B------:R-:W-:Y:S01]  /*07b0*/  FMUL R24, R16, R26 ;  /* 0x0000001a10187220 */ /* 0x000fe20000400000 */
[----:B------:R-:W-:Y:S01]  /*07c0*/  FMUL R6, R29, UR9 ;  /* 0x000000091d067c20 */ /* 0x000fe20008400000 */
[----:B------:R-:W-:Y:S02]  /*07d0*/  FSEL R20, R23, R20, P2 ;  /* 0x0000001417147208 */ /* 0x000fe40001000000 */
[----:B------:R-:W-:-:S02]  /*07e0*/  FFMA R24, R26, R24, R28 ;  /* 0x000000181a187223 */ /* 0x000fc4000000001c */
[----:B------:R-:W-:Y:S02]  /*07f0*/  FSETP.GT.AND P3, PT, R27, R20, PT ;  /* 0x000000141b00720b */ /* 0x000fe40003f64000 */
[----:B------:R-:W-:Y:S02]  /*0800*/  FFMA R6, R29, R6, R24 ;  /* 0x000000061d067223 */ /* 0x000fe40000000018 */
[----:B------:R-:W-:Y:S01]  /*0810*/  FSEL R20, R27, R20, P3 ;  /* 0x000000141b147208 */ /* 0x000fe20001800000 */
[----:B------:R0:W-:Y:S01]  /*0820*/  STG.E desc[UR12][R4.64], R23 ;  /* 0x0000001704007986 */ /* 0x0001e2000c10190c */
[----:B------:R-:W-:-:S03]  /*0830*/  IADD3 R22, PT, PT, R22, 0x4, RZ ;  /* 0x0000000416167810 */ /* 0x000fc60007ffe0ff */
[----:B------:R0:W-:Y:S01]  /*0840*/  STG.E desc[UR12][R4.64+0x4], R27 ;  /* 0x0000041b04007986 */ /* 0x0001e2000c10190c */
[----:B------:R-:W-:Y:S02]  /*0850*/  SEL R12, R18, R12, P2 ;  /* 0x0000000c120c7207 */ /* 0x000fe40001000000 */
[----:B------:R-:W-:Y:S02]  /*0860*/  ISETP.NE.AND P2, PT, R22, RZ, PT ;  /* 0x000000ff1600720c */ /* 0x000fe40003f45270 */
[----:B------:R-:W-:Y:S02]  /*0870*/  @P3 IADD3 R12, PT, PT, R18, 0x1, RZ ;  /* 0x00000001120c3810 */ /* 0x000fe40007ffe0ff */
[----:B------:R-:W-:Y:S02]  /*0880*/  IADD3 R21, PT, PT, R21, 0xc, RZ ;  /* 0x0000000c15157810 */ /* 0x000fe40007ffe0ff */
[----:B--2---:R-:W-:-:S04]  /*0890*/  FMNMX R25, R8, R25, PT ;  /* 0x0000001908197209 */ /* 0x004fc80003800000 */
[CC--:B------:R-:W-:Y:S02]  /*08a0*/  FSETP.GT.AND P4, PT, R25.reuse, R20.reuse, PT ;  /* 0x000000141900720b */ /* 0x0c0fe40003f84000 */
[----:B------:R-:W-:Y:S01]  /*08b0*/  FMNMX R9, R6, R9, PT ;  /* 0x0000000906097209 */ /* 0x000fe20003800000 */
[----:B------:R0:W-:Y:S01]  /*08c0*/  STG.E desc[UR12][R4.64+0x8], R25 ;  /* 0x0000081904007986 */ /* 0x0001e2000c10190c */
[----:B------:R-:W-:-:S03]  /*08d0*/  FSEL R20, R25, R20, P4 ;  /* 0x0000001419147208 */ /* 0x000fc60002000000 */
[----:B------:R0:W-:Y:S01]  /*08e0*/  STG.E desc[UR12][R4.64+0xc], R9 ;  /* 0x00000c0904007986 */ /* 0x0001e2000c10190c */
[----:B------:R-:W-:-:S05]  /*08f0*/  FSETP.GT.AND P1, PT, R9, R20, PT ;  /* 0x000000140900720b */ /* 0x000fca0003f24000 */
[----:B------:R-:W-:Y:S02]  /*0900*/  @P4 IADD3 R12, PT, PT, R18, 0x2, RZ ;  /* 0x00000002120c4810 */ /* 0x000fe40007ffe0ff */
[----:B------:R-:W-:-:S06]  /*0910*/  FSEL R20, R9, R20, P1 ;  /* 0x0000001409147208 */ /* 0x000fcc0000800000 */
[C---:B------:R-:W-:Y:S02]  /*0920*/  @P1 IADD3 R12, PT, PT, R18.reuse, 0x3, RZ ;  /* 0x00000003120c1810 */ /* 0x040fe40007ffe0ff */
[----:B------:R-:W-:Y:S01]  /*0930*/  IADD3 R18, PT, PT, R18, 0x4, RZ ;  /* 0x0000000412127810 */ /* 0x000fe20007ffe0ff */
[----:B0-----:R-:W-:Y:S06]  /*0940*/  @P2 BRA `(.L_x_4) ;  /* 0xfffffff800a02947 */ /* 0x001fec000383ffff */
.L_x_3:
[----:B------:R-:W-:Y:S05]  /*0950*/  BSYNC.RECONVERGENT B1 ;  /* 0x0000000000017941 */ /* 0x000fea0003800200 */
.L_x_2:
[----:B------:R-:W-:Y:S05]  /*0960*/  @!P0 BRA `(.L_x_1) ;  /* 0x00000004000c8947 */ /* 0x000fea0003800000 */
[----:B------:R-:W-:Y:S01]  /*0970*/  IMAD R9, R18, 0x3, RZ ;  /* 0x0000000312097824 */ /* 0x000fe200078e02ff */
[----:B------:R-:W0:Y:S03]  /*0980*/  LDCU.64 UR14, c[0x0][0x3a0] ;  /* 0x00007400ff0e77ac */ /* 0x000e260008000a00 */
[----:B------:R-:W-:-:S05]  /*0990*/  IMAD.WIDE.U32 R6, R9, 0x4, R2 ;  /* 0x0000000409067825 */ /* 0x000fca00078e0002 */
[----:B------:R-:W2:Y:S01]  /*09a0*/  LDG.E.CONSTANT R21, desc[UR12][R6.64+0x4] ;  /* 0x0000040c06157981 */ /* 0x000ea2000c1e9900 */
[----:B------:R-:W-:-:S03]  /*09b0*/  IADD3 R5, P0, PT, R15, R18, RZ ;  /* 0x000000120f057210 */ /* 0x000fc60007f1e0ff */
[----:B------:R-:W3:Y:S01]  /*09c0*/  LDG.E.CONSTANT R22, desc[UR12][R6.64] ;  /* 0x0000000c06167981 */ /* 0x000ee2000c1e9900 */
[----:B------:R-:W-:-:S03]  /*09d0*/  IADD3.X R8, PT, PT, RZ, R13, RZ, P0, !PT ;  /* 0x0000000dff087210 */ /* 0x000fc600007fe4ff */
[----:B------:R-:W4:Y:S01]  /*09e0*/  LDG.E.CONSTANT R23, desc[UR12][R6.64+0x8] ;  /* 0x0000080c06177981 */ /* 0x000f22000c1e9900 */
[----:B0-----:R-:W-:-:S04]  /*09f0*/  LEA R4, P0, R5, UR14, 0x2 ;  /* 0x0000000e05047c11 */ /* 0x001fc8000f8010ff */
[----:B------:R-:W-:-:S05]  /*0a00*/  LEA.HI.X R5, R5, UR15, R8, 0x2, P0 ;  /* 0x0000000f05057c11 */ /* 0x000fca00080f1408 */
[----:B------:R-:W4:Y:S01]  /*0a10*/  LDG.E R8, desc[UR12][R4.64] ;  /* 0x0000000c04087981 */ /* 0x000f22000c1e1900 */
[----:B------:R-:W-:Y:S01]  /*0a20*/  ISETP.NE.AND P1, PT, R19, 0x1, PT ;  /* 0x000000011300780c */ /* 0x000fe20003f25270 */
[----:B--2--5:R-:W-:-:S04]  /*0a30*/  FADD R24, -R10, R21 ;  /* 0x000000150a187221 */ /* 0x024fc80000000100 */
[----:B------:R-:W-:Y:S01]  /*0a40*/  FMUL R25, R24, UR8 ;  /* 0x0000000818197c20 */ /* 0x000fe20008400000 */
[----:B---3--:R-:W-:-:S03]  /*0a50*/  FADD R21, -R11, R22 ;  /* 0x000000160b157221 */ /* 0x008fc60000000100 */
[----:B------:R-:W-:Y:S01]  /*0a60*/  FMUL R24, R24, R25 ;  /* 0x0000001918187220 */ /* 0x000fe20000400000 */
[----:B----4-:R-:W-:Y:S01]  /*0a70*/  FADD R23, -R0, R23 ;  /* 0x0000001700177221 */ /* 0x010fe20000000100 */
[----:B------:R-:W-:-:S03]  /*0a80*/  FMUL R22, R16, R21 ;  /* 0x0000001510167220 */ /* 0x000fc60000400000 */
[----:B------:R-:W-:Y:S01]  /*0a90*/  FMUL R6, R23, UR9 ;  /* 0x0000000917067c20 */ /* 0x000fe20008400000 */
[----:B------:R-:W-:-:S04]  /*0aa0*/  FFMA R22, R21, R22, R24 ;  /* 0x0000001615167223 */ /* 0x000fc80000000018 */
[----:B------:R-:W-:-:S05]  /*0ab0*/  FFMA R23, R23, R6, R22 ;  /* 0x0000000617177223 */ /* 0x000fca0000000016 */
[----:B------:R-:W-:-:S04]  /*0ac0*/  FMNMX R23, R23, R8, PT ;  /* 0x0000000817177209 */ /* 0x000fc80003800000 */
[CC--:B------:R-:W-:Y:S01]  /*0ad0*/  FSETP.GT.AND P0, PT, R23.reuse, R20.reuse, PT ;  /* 0x000000141700720b */ /* 0x0c0fe20003f04000 */
[----:B------:R0:W-:Y:S03]  /*0ae0*/  STG.E desc[UR12][R4.64], R23 ;  /* 0x0000001704007986 */ /* 0x0001e6000c10190c */
[----:B------:R-:W-:Y:S02]  /*0af0*/  FSEL R20, R23, R20, P0 ;  /* 0x0000001417147208 */ /* 0x000fe40000000000 */
[----:B------:R-:W-:Y:S01]  /*0b00*/  SEL R12, R18, R12, P0 ;  /* 0x0000000c120c7207 */ /* 0x000fe20000000000 */
[----:B------:R-:W-:Y:S06]  /*0b10*/  @!P1 BRA `(.L_x_1) ;  /* 0x0000000000a09947 */ /* 0x000fec0003800000 */
[----:B------:R-:W-:Y:S01]  /*0b20*/  ISETP.NE.AND P1, PT, R19, 0x2, PT ;  /* 0x000000021300780c */ /* 0x000fe20003f25270 */
[----:B------:R-:W2:Y:S01]  /*0b30*/  LDG.E R25, desc[UR12][R4.64+0x4] ;  /* 0x0000040c04197981 */ /* 0x000ea2000c1e1900 */
[----:B------:R-:W-:-:S05]  /*0b40*/  IADD3 R7, PT, PT, R9, 0x3, RZ ;  /* 0x0000000309077810 */ /* 0x000fca0007ffe0ff */
[----:B------:R-:W-:-:S05]  /*0b50*/  IMAD.WIDE.U32 R6, R7, 0x4, R2 ;  /* 0x0000000407067825 */ /* 0x000fca00078e0002 */
[----:B------:R-:W3:Y:S01]  /*0b60*/  LDG.E.CONSTANT R29, desc[UR12][R6.64+0x4] ;  /* 0x0000040c061d7981 */ /* 0x000ee2000c1e9900 */
[----:B------:R-:W-:-:S03]  /*0b70*/  @P1 IADD3 R9, PT, PT, R9, 0x6, RZ ;  /* 0x0000000609091810 */ /* 0x000fc60007ffe0ff */
[----:B------:R-:W4:Y:S02]  /*0b80*/  LDG.E.CONSTANT R24, desc[UR12][R6.64] ;  /* 0x0000000c06187981 */ /* 0x000f24000c1e9900 */
[----:B------:R-:W-:Y:S02]  /*0b90*/  @P1 IMAD.WIDE.U32 R8, R9, 0x4, R2 ;  /* 0x0000000409081825 */ /* 0x000fe400078e0002 */
[----:B------:R1:W5:Y:S04]  /*0ba0*/  LDG.E.CONSTANT R21, desc[UR12][R6.64+0x8] ;  /* 0x0000080c06157981 */ /* 0x000368000c1e9900 */
[----:B------:R-:W2:Y:S04]  /*0bb0*/  @P1 LDG.E.CONSTANT R28, desc[UR12][R8.64+0x4] ;  /* 0x0000040c081c1981 */ /* 0x000ea8000c1e9900 */
[----:B------:R-:W5:Y:S04]  /*0bc0*/  @P1 LDG.E.CONSTANT R22, desc[UR12][R8.64] ;  /* 0x0000000c08161981 */ /* 0x000f68000c1e9900 */
[----:B------:R1:W5:Y:S04]  /*0bd0*/  @P1 LDG.E.CONSTANT R27, desc[UR12][R8.64+0x8] ;  /* 0x0000080c081b1981 */ /* 0x000368000c1e9900 */
[----:B0-----:R-:W5:Y:S01]  /*0be0*/  @P1 LDG.E R23, desc[UR12][R4.64+0x8] ;  /* 0x0000080c04171981 */ /* 0x001f62000c1e1900 */
[C---:B---3--:R-:W-:Y:S01]  /*0bf0*/  FADD R26, -R10.reuse, R29 ;  /* 0x0000001d0a1a7221 */ /* 0x048fe20000000100 */
[----:B----4-:R-:W-:Y:S01]  /*0c00*/  FADD R29, -R11, R24 ;  /* 0x000000180b1d7221 */ /* 0x010fe20000000100 */
[----:B--2---:R-:W-:-:S02]  /*0c10*/  @P1 FADD R10, -R10, R28 ;  /* 0x0000001c0a0a1221 */ /* 0x004fc40000000100 */
[----:B------:R-:W-:Y:S01]  /*0c20*/  FMUL R28, R26, UR8 ;  /* 0x000000081a1c7c20 */ /* 0x000fe20008400000 */
[----:B-----5:R-:W-:Y:S01]  /*0c30*/  @P1 FADD R11, -R11, R22 ;  /* 0x000000160b0b1221 */ /* 0x020fe20000000100 */
[----:B-1----:R-:W-:Y:S02]  /*0c40*/  @P1 FMUL R7, R10, UR8 ;  /* 0x000000080a071c20 */ /* 0x002fe40008400000 */
[----:B------:R-:W-:Y:S01]  /*0c50*/  FMUL R28, R26, R28 ;  /* 0x0000001c1a1c7220 */ /* 0x000fe20000400000 */
[----:B------:R-:W-:Y:S01]  /*0c60*/  FMUL R22, R16, R29 ;  /* 0x0000001d10167220 */ /* 0x000fe20000400000 */
[----:B------:R-:W-:Y:S01]  /*0c70*/  FADD R21, -R0, R21 ;  /* 0x0000001500157221 */ /* 0x000fe20000000100 */
[----:B------:R-:W-:Y:S01]  /*0c80*/  @P1 FMUL R10, R10, R7 ;  /* 0x000000070a0a1220 */ /* 0x000fe20000400000 */
[----:B------:R-:W-:Y:S01]  /*0c90*/  @P1 FMUL R8, R16, R11 ;  /* 0x0000000b10081220 */ /* 0x000fe20000400000 */
[----:B------:R-:W-:Y:S01]  /*0ca0*/  @P1 FADD R27, -R0, R27 ;  /* 0x0000001b001b1221 */ /* 0x000fe20000000100 */
[----:B------:R-:W-:Y:S01]  /*0cb0*/  FFMA R22, R29, R22, R28 ;  /* 0x000000161d167223 */ /* 0x000fe2000000001c */
[----:B------:R-:W-:Y:S01]  /*0cc0*/  FMUL R6, R21, UR9 ;  /* 0x0000000915067c20 */ /* 0x000fe20008400000 */
[----:B------:R-:W-:Y:S01]  /*0cd0*/  @P1 FFMA R8, R11, R8, R10 ;  /* 0x000000080b081223 */ /* 0x000fe2000000000a */
[----:B------:R-:W-:-:S02]  /*0ce0*/  @P1 FMUL R0, R27, UR9 ;  /* 0x000000091b001c20 */ /* 0x000fc40008400000 */
[----:B------:R-:W-:Y:S02]  /*0cf0*/  FFMA R6, R21, R6, R22 ;  /* 0x0000000615067223 */ /* 0x000fe40000000016 */
[----:B------:R-:W-:-:S03]  /*0d00*/  @P1 FFMA R0, R27, R0, R8 ;  /* 0x000000001b001223 */ /* 0x000fc60000000008 */
[----:B------:R-:W-:Y:S02]  /*0d10*/  FMNMX R25, R6, R25, PT ;  /* 0x0000001906197209 */ /* 0x000fe40003800000 */
[----:B------:R-:W-:Y:S02]  /*0d20*/  @P1 FMNMX R23, R0, R23, PT ;  /* 0x0000001700171209 */ /* 0x000fe40003800000 */
[CC--:B------:R-:W-:Y:S01]  /*0d30*/  FSETP.GT.AND P0, PT, R25.reuse, R20.reuse, PT ;  /* 0x000000141900720b */ /* 0x0c0fe20003f04000 */
[----:B------:R1:W-:Y:S04]  /*0d40*/  STG.E desc[UR12][R4.64+0x4], R25 ;  /* 0x0000041904007986 */ /* 0x0003e8000c10190c */
[----:B------:R1:W-:Y:S01]  /*0d50*/  @P1 STG.E desc[UR12][R4.64+0x8], R23 ;  /* 0x0000081704001986 */ /* 0x0003e2000c10190c */
[----:B------:R-:W-:-:S04]  /*0d60*/  FSEL R20, R25, R20, P0 ;  /* 0x0000001419147208 */ /* 0x000fc80000000000 */
[----:B------:R-:W-:-:S03]  /*0d70*/  FSETP.GT.AND P2, PT, R23, R20, P1 ;  /* 0x000000141700720b */ /* 0x000fc60000f44000 */
[----:B------:R-:W-:-:S10]  /*0d80*/  @P0 IADD3 R12, PT, PT, R18, 0x1, RZ ;  /* 0x00000001120c0810 */ /* 0x000fd40007ffe0ff */
[----:B-1----:R-:W-:-:S07]  /*0d90*/  @P2 IADD3 R12, PT, PT, R18, 0x2, RZ ;  /* 0x00000002120c2810 */ /* 0x002fce0007ffe0ff */
.L_x_1:
[----:B------:R-:W-:Y:S05]  /*0da0*/  BSYNC.RECONVERGENT B0 ;  /* 0x0000000000007941 */ /* 0x000fea0003800200 */
.L_x_0:
[----:B------:R-:W1:Y:S01]  /*0db0*/  S2UR UR7, SR_CgaCtaId ;  /* 0x00000000000779c3 */ /* 0x000e620000008800 */
[----:B------:R-:W-:Y:S01]  /*0dc0*/  UMOV UR6, 0x400 ;  /* 0x0000040000067882 */ /* 0x000fe20000000000 */
[----:B------:R-:W-:Y:S01]  /*0dd0*/  ISETP.NE.AND P0, PT, R17, RZ, PT ;  /* 0x000000ff1100720c */ /* 0x000fe20003f05270 */
[----:B------:R-:W2:-:S12]  /*0de0*/  LDCU UR11, c[0x0][0x388] ;  /* 0x00007100ff0b77ac */ /* 0x000e980008000800 */
[----:B------:R-:W-:Y:S01]  /*0df0*/  VOTEU.ALL UP0, P0 ;  /* 0x0000000000ff7886 */ /* 0x000fe20000000000 */
[----:B-1----:R-:W-:-:S06]  /*0e00*/  ULEA UR6, UR7, UR6, 0x18 ;  /* 0x0000000607067291 */ /* 0x002fcc000f8ec0ff */
[----:B------:R-:W-:-:S05]  /*0e10*/  LEA R9, R17, UR6, 0x2 ;  /* 0x0000000611097c11 */ /* 0x000fca000f8e10ff */
[----:B------:R-:W-:Y:S01]  /*0e20*/  STS [R9], R12 ;  /* 0x0000000c09007388 */ /* 0x000fe20000000800 */
[----:B------:R-:W-:Y:S06]  /*0e30*/  BAR.SYNC.DEFER_BLOCKING 0x0 ;  /* 0x0000000000007b1d */ /* 0x000fec0000010000 */
[----:B------:R-:W1:Y:S01]  /*0e40*/  LDS R7, [UR6] ;  /* 0x00000006ff077984 */ /* 0x000e620008000800 */
[----:B------:R-:W-:Y:S02]  /*0e50*/  @!UP0 UIMAD.WIDE.U32 UR6, UR10, 0x4, UR4 ;  /* 0x000000040a0688a5 */ /* 0x000fe4000f8e0004 */
[----:B------:R-:W-:-:S04]  /*0e60*/  UIADD3 UR10, UPT, UPT, UR10, 0x1, URZ ;  /* 0x000000010a0a7890 */ /* 0x000fc8000fffe0ff */
[----:B0-----:R-:W-:Y:S01]  /*0e70*/  MOV R4, UR6 ;  /* 0x0000000600047c02 */ /* 0x001fe20008000f00 */
[----:B--2---:R-:W-:Y:S01]  /*0e80*/  UISETP.NE.AND UP0, UPT, UR10, UR11, UPT ;  /* 0x0000000b0a00728c */ /* 0x004fe2000bf05270 */
[----:B------:R-:W-:-:S05]  /*0e90*/  MOV R5, UR7 ;  /* 0x0000000700057c02 */ /* 0x000fca0008000f00 */
[----:B-1----:R0:W-:Y:S03]  /*0ea0*/  @!P0 STG.E desc[UR12][R4.64], R7 ;  /* 0x0000000704008986 */ /* 0x0021e6000c10190c */
[----:B------:R-:W-:Y:S05]  /*0eb0*/  BRA.U UP0, `(.L_x_5) ;  /* 0xfffffff100dc7547 */ /* 0x000fea000b83ffff */
[----:B------:R-:W-:Y:S05]  /*0ec0*/  EXIT ;  /* 0x000000000000794d */ /* 0x000fea0003800000 */
.L_x_6:
[----:B------:R-:W-:-:S00]  /*0ed0*/  BRA `(.L_x_6) ;  /* 0xfffffffc00fc7947 */ /* 0x000fc0000383ffff */
[----:B------:R-:W-:-:S00]  /*0ee0*/  NOP ;  /* 0x0000000000007918 */ /* 0x000fc00000000000 */
        /* <DEDUP_REMOVED lines=9> */
.L_x_200:


//--------------------- .text._Z36voxel_furthest_point_sampling_kernelILj2EEviiiPKfS1_PfPi --------------------------
	.section	.text._Z36voxel_furthest_point_sampling_kernelILj2EEviiiPKfS1_PfPi,"ax",@progbits
	.align	128
        .global         _Z36voxel_furthest_point_sampling_kernelILj2EEviiiPKfS1_PfPi
        .type           _Z36voxel_furthest_point_sampling_kernelILj2EEviiiPKfS1_PfPi,@function
        .size           _Z36voxel_furthest_point_sampling_kernelILj2EEviiiPKfS1_PfPi,(.L_x_201 - _Z36voxel_furthest_point_sampling_kernelILj2EEviiiPKfS1_PfPi)
        .other          _Z36voxel_furthest_point_sampling_kernelILj2EEviiiPKfS1_PfPi,@"STO_CUDA_ENTRY STV_DEFAULT"
_Z36voxel_furthest_point_sampling_kernelILj2EEviiiPKfS1_PfPi:
.text._Z36voxel_furthest_point_sampling_kernelILj2EEviiiPKfS1_PfPi:
        /* <DEDUP_REMOVED lines=26> */
[----:B------:R-:W-:Y:S01]  /*01a0*/  LOP3.LUT R12, RZ, R0, RZ, 0x33, !PT ;  /* 0x00000000ff0c7212 */ /* 0x000fe200078e33ff */
[----:B------:R-:W-:-:S03]  /*01b0*/  UMOV UR11, 0x1 ;  /* 0x00000001000b7882 */ /* 0x000fc60000000000 */
[----:B------:R-:W-:Y:S02]  /*01c0*/  IADD3 R12, PT, PT, R12, R9, RZ ;  /* 0x000000090c0c7210 */ /* 0x000fe40007ffe0ff */
[----:B------:R-:W-:Y:S02]  /*01d0*/  SHF.R.S32.HI R19, RZ, 0x1f, R11 ;  /* 0x0000001fff137819 */ /* 0x000fe4000001140b */
[----:B---3--:R-:W-:Y:S02]  /*01e0*/  R2UR UR10, R6 ;  /* 0x00000000060a72ca */ /* 0x008fe400000e0000 */
[----:B----4-:R-:W-:Y:S01]  /*01f0*/  R2UR UR9, R7 ;  /* 0x00000000070972ca */ /* 0x010fe200000e0000 */
[----:B------:R-:W-:-:S04]  /*0200*/  IMAD R7, R11, 0x3, RZ ;  /* 0x000000030b077824 */ /* 0x000fc800078e02ff */
[----:B0-----:R-:W-:-:S04]  /*0210*/  IMAD.WIDE R2, R7, 0x4, R2 ;  /* 0x0000000407027825 */ /* 0x001fc800078e0202 */
[----:B-1----:R-:W-:-:S07]  /*0220*/  HFMA2 R7, -RZ, RZ, 0, 0 ;  /* 0x00000000ff077431 */ /* 0x002fce00000001ff */
.L_x_12:
[----:B0-----:R-:W0:Y:S01]  /*0230*/  LDCU UR8, c[0x0][0x384] ;  /* 0x00007080ff0877ac */ /* 0x001e220008000800 */
[----:B------:R-:W-:Y:S01]  /*0240*/  BSSY.RECONVERGENT B0, `(.L_x_7) ;  /* 0x00000bb000007945 */ /* 0x000fe20003800200 */
[----:B------:R-:W-:Y:S01]  /*0250*/  MOV R18, 0xbf800000 ;  /* 0xbf80000000127802 */ /* 0x000fe20000000f00 */
[----:B------:R-:W1:Y:S01]  /*0260*/  LDCU.64 UR6, c[0x0][0x3a0] ;  /* 0x00007400ff0677ac */ /* 0x000e620008000a00 */
[----:B------:R-:W-:Y:S02]  /*0270*/  MOV R17, RZ ;  /* 0x000000ff00117202 */ /* 0x000fe40000000f00 */
[----:B0-----:R-:W-:-:S13]  /*0280*/  ISETP.GE.AND P0, PT, R0, UR8, PT ;  /* 0x0000000800007c0c */ /* 0x001fda000bf06270 */
[----:B-1----:R-:W-:Y:S05]  /*0290*/  @P0 BRA `(.L_x_8) ;  /* 0x0000000800d40947 */ /* 0x002fea0003800000 */
[----:B------:R-:W-:-:S04]  /*02a0*/  IMAD R5, R7, 0x3, RZ ;  /* 0x0000000307057824 */ /* 0x000fc800078e02ff */
[----:B------:R-:W-:-:S05]  /*02b0*/  IMAD.WIDE R4, R5, 0x4, R2 ;  /* 0x0000000405047825 */ /* 0x000fca00078e0202 */
[----:B------:R0:W5:Y:S04]  /*02c0*/  LDG.E.CONSTANT R16, desc[UR12][R4.64] ;  /* 0x0000000c04107981 */ /* 0x000168000c1e9900 */
[----:B------:R0:W5:Y:S04]  /*02d0*/  LDG.E.CONSTANT R15, desc[UR12][R4.64+0x4] ;  /* 0x0000040c040f7981 */ /* 0x000168000c1e9900 */
[----:B------:R0:W5:Y:S01]  /*02e0*/  LDG.E.CONSTANT R13, desc[UR12][R4.64+0x8] ;  /* 0x0000080c040d7981 */ /* 0x000162000c1e9900 */
[----:B------:R-:W-:Y:S01]  /*02f0*/  ISETP.GE.U32.AND P0, PT, R12, 0x6, PT ;  /* 0x000000060c00780c */ /* 0x000fe20003f06070 */
[----:B------:R-:W-:Y:S01]  /*0300*/  BSSY.RECONVERGENT B1, `(.L_x_9) ;  /* 0x0000065000017945 */ /* 0x000fe20003800200 */
[----:B------:R-:W-:Y:S01]  /*0310*/  HFMA2 R17, -RZ, RZ, 0, 0 ;  /* 0x00000000ff117431 */ /* 0x000fe200000001ff */
[----:B------:R-:W-:-:S02]  /*0320*/  MOV R18, 0xbf800000 ;  /* 0xbf80000000127802 */ /* 0x000fc40000000f00 */
[----:B------:R-:W-:-:S08]  /*0330*/  MOV R14, R0 ;  /* 0x00000000000e7202 */ /* 0x000fd00000000f00 */
[----:B0-----:R-:W-:Y:S05]  /*0340*/  @!P0 BRA `(.L_x_10) ;  /* 0x0000000400808947 */ /* 0x001fea0003800000 */
[----:B------:R-:W-:Y:S01]  /*0350*/  LEA.HI R4, R12, 0x1, RZ, 0x1f ;  /* 0x000000010c047811 */ /* 0x000fe200078ff8ff */
[----:B------:R-:W-:Y:S01]  /*0360*/  IMAD.MOV.U32 R21, RZ, RZ, 0x3 ;  /* 0x00000003ff157424 */ /* 0x000fe200078e00ff */
[----:B------:R-:W-:Y:S02]  /*0370*/  MOV R17, RZ ;  /* 0x000000ff00117202 */ /* 0x000fe40000000f00 */
[----:B------:R-:W-:Y:S01]  /*0380*/  LOP3.LUT R4, R4, 0xfffffffc, RZ, 0xc0, !PT ;  /* 0xfffffffc04047812 */ /* 0x000fe200078ec0ff */
[----:B------:R-:W-:Y:S01]  /*0390*/  IMAD R21, R0, R21, 0xc ;  /* 0x0000000c00157424 */ /* 0x000fe200078e0215 */
[----:B------:R-:W-:Y:S02]  /*03a0*/  MOV R18, 0xbf800000 ;  /* 0xbf80000000127802 */ /* 0x000fe40000000f00 */
[----:B------:R-:W-:Y:S02]  /*03b0*/  MOV R14, R0 ;  /* 0x00000000000e7202 */ /* 0x000fe40000000f00 */
[----:B------:R-:W-:-:S07]  /*03c0*/  IADD3 R20, PT, PT, -R4, RZ, RZ ;  /* 0x000000ff04147210 */ /* 0x000fce0007ffe1ff */
.L_x_11:
[C---:B------:R-:W-:Y:S02]  /*03d0*/  IADD3 R5, PT, PT, R21.reuse, -0xc, RZ ;  /* 0xfffffff415057810 */ /* 0x040fe40007ffe0ff */
[----:B------:R-:W-:-:S03]  /*03e0*/  IADD3 R7, PT, PT, R21, -0x6, RZ ;  /* 0xfffffffa15077810 */ /* 0x000fc60007ffe0ff */
[----:B------:R-:W-:-:S04]  /*03f0*/  IMAD.WIDE.U32 R4, R5, 0x4, R2 ;  /* 0x0000000405047825 */ /* 0x000fc800078e0002 */
[--C-:B------:R-:W-:Y:S01]  /*0400*/  IMAD.WIDE.U32 R6, R7, 0x4, R2.reuse ;  /* 0x0000000407067825 */ /* 0x100fe200078e0002 */
[----:B------:R-:W2:Y:S04]  /*0410*/  LDG.E.CONSTANT R29, desc[UR12][R4.64+0x4] ;  /* 0x0000040c041d7981 */ /* 0x000ea8000c1e9900 */
[----:B------:R-:W3:Y:S04]  /*0420*/  LDG.E.CONSTANT R27, desc[UR12][R4.64] ;  /* 0x0000000c041b7981 */ /* 0x000ee8000c1e9900 */
[----:B------:R-:W4:Y:S04]  /*0430*/  LDG.E.CONSTANT R22, desc[UR12][R6.64+0x4] ;  /* 0x0000040c06167981 */ /* 0x000f28000c1e9900 */
[----:B------:R-:W4:Y:S01]  /*0440*/  LDG.E.CONSTANT R25, desc[UR12][R6.64] ;  /* 0x0000000c06197981 */ /* 0x000f22000c1e9900 */
[----:B------:R-:W-:-:S03]  /*0450*/  IMAD.WIDE.U32 R8, R21, 0x4, R2 ;  /* 0x0000000415087825 */ /* 0x000fc600078e0002 */
[----:B------:R-:W4:Y:S04]  /*0460*/  LDG.E.CONSTANT R26, desc[UR12][R4.64+0x8] ;  /* 0x0000080c041a7981 */ /* 0x000f28000c1e9900 */
[----:B------:R0:W4:Y:S04]  /*0470*/  LDG.E.CONSTANT R28, desc[UR12][R6.64+0x8] ;  /* 0x0000080c061c7981 */ /* 0x000128000c1e9900 */
[----:B------:R-:W4:Y:S04]  /*0480*/  LDG.E.CONSTANT R24, desc[UR12][R8.64+0x4] ;  /* 0x0000040c08187981 */ /* 0x000f28000c1e9900 */
[----:B------:R-:W4:Y:S01]  /*0490*/  LDG.E.CONSTANT R23, desc[UR12][R8.64] ;  /* 0x0000000c08177981 */ /* 0x000f22000c1e9900 */
[----:B0-----:R-:W-:-:S03]  /*04a0*/  VIADD R7, R21, 0x6 ;  /* 0x0000000615077836 */ /* 0x001fc60000000000 */
[----:B------:R-:W4:Y:S01]  /*04b0*/  LDG.E.CONSTANT R8, desc[UR12][R8.64+0x8] ;  /* 0x0000080c08087981 */ /* 0x000f22000c1e9900 */
[----:B--2--5:R-:W-:-:S04]  /*04c0*/  FADD R29, -R15, R29 ;  /* 0x0000001d0f1d7221 */ /* 0x024fc80000000100 */
[----:B------:R-:W-:Y:S01]  /*04d0*/  FMUL R4, R29, UR9 ;  /* 0x000000091d047c20 */ /* 0x000fe20008400000 */
[----:B---3--:R-:W-:Y:S01]  /*04e0*/  FADD R27, -R16, R27 ;  /* 0x0000001b101b7221 */ /* 0x008fe20000000100 */
[----:B----4-:R-:W-:Y:S02]  /*04f0*/  FADD R22, -R15, R22 ;  /* 0x000000160f167221 */ /* 0x010fe40000000100 */
[----:B------:R-:W-:Y:S01]  /*0500*/  FMUL R4, R29, R4 ;  /* 0x000000041d047220 */ /* 0x000fe20000400000 */
[----:B------:R-:W-:Y:S01]  /*0510*/  FMUL R29, R10, R27 ;  /* 0x0000001b0a1d7220 */ /* 0x000fe20000400000 */
[----:B------:R-:W-:Y:S01]  /*0520*/  FMUL R5, R22, UR9 ;  /* 0x0000000916057c20 */ /* 0x000fe20008400000 */
[----:B------:R-:W-:Y:S02]  /*0530*/  FADD R25, -R16, R25 ;  /* 0x0000001910197221 */ /* 0x000fe40000000100 */
[----:B------:R-:W-:Y:S01]  /*0540*/  FFMA R27, R27, R29, R4 ;  /* 0x0000001d1b1b7223 */ /* 0x000fe20000000004 */
[----:B------:R-:W-:Y:S01]  /*0550*/  FMUL R22, R22, R5 ;  /* 0x0000000516167220 */ /* 0x000fe20000400000 */
[----:B------:R-:W-:Y:S01]  /*0560*/  FMUL R4, R10, R25 ;  /* 0x000000190a047220 */ /* 0x000fe20000400000 */
[C---:B------:R-:W-:Y:S01]  /*0570*/  FADD R26, -R13.reuse, R26 ;  /* 0x0000001a0d1a7221 */ /* 0x040fe20000000100 */
[----:B------:R-:W-:-:S02]  /*0580*/  FADD R28, -R13, R28 ;  /* 0x0000001c0d1c7221 */ /* 0x000fc40000000100 */
[----:B------:R-:W-:Y:S01]  /*0590*/  FFMA R25, R25, R4, R22 ;  /* 0x0000000419197223 */ /* 0x000fe20000000016 */
[----:B------:R-:W-:Y:S01]  /*05a0*/  FMUL R22, R26, UR10 ;  /* 0x0000000a1a167c20 */ /* 0x000fe20008400000 */
[----:B------:R-:W-:Y:S01]  /*05b0*/  IADD3 R5, P0, PT, R11, R14, RZ ;  /* 0x0000000e0b057210 */ /* 0x000fe20007f1e0ff */
[----:B------:R-:W-:Y:S01]  /*05c0*/  FMUL R4, R28, UR10 ;  /* 0x0000000a1c047c20 */ /* 0x000fe20008400000 */
[----:B------:R-:W-:Y:S01]  /*05d0*/  FADD R24, -R15, R24 ;  /* 0x000000180f187221 */ /* 0x000fe20000000100 */
[----:B------:R-:W-:Y:S01]  /*05e0*/  FFMA R22, R26, R22, R27 ;  /* 0x000000161a167223 */ /* 0x000fe2000000001b */
[----:B------:R-:W-:Y:S01]  /*05f0*/  IADD3.X R6, PT, PT, RZ, R19, RZ, P0, !PT ;  /* 0x00000013ff067210 */ /* 0x000fe200007fe4ff */
[----:B------:R-:W-:Y:S01]  /*0600*/  FFMA R25, R28, R4, R25 ;  /* 0x000000041c197223 */ /* 0x000fe20000000019 */
[----:B------:R-:W-:Y:S01]  /*0610*/  LEA R4, P0, R5, UR6, 0x2 ;  /* 0x0000000605047c11 */ /* 0x000fe2000f8010ff */
[----:B------:R-:W-:Y:S01]  /*0620*/  FMUL R27, R24, UR9 ;  /* 0x00000009181b7c20 */ /* 0x000fe20008400000 */
[----:B------:R-:W-:-:S02]  /*0630*/  FADD R23, -R16, R23 ;  /* 0x0000001710177221 */ /* 0x000fc40000000100 */
[----:B------:R-:W-:Y:S01]  /*0640*/  LEA.HI.X R5, R5, UR7, R6, 0x2, P0 ;  /* 0x0000000705057c11 */ /* 0x000fe200080f1406 */
[----:B------:R-:W-:Y:S01]  /*0650*/  FMUL R26, R24, R27 ;  /* 0x0000001b181a7220 */ /* 0x000fe20000400000 */
[----:B------:R-:W-:-:S04]  /*0660*/  IMAD.WIDE.U32 R6, R7, 0x4, R2 ;  /* 0x0000000407067825 */ /* 0x000fc800078e0002 */
[----:B------:R-:W-:-:S04]  /*0670*/  FMUL R24, R10, R23 ;  /* 0x000000170a187220 */ /* 0x000fc80000400000 */
[----:B------:R-:W-:Y:S01]  /*0680*/  FFMA R24, R23, R24, R26 ;  /* 0x0000001817187223 */ /* 0x000fe2000000001a */
[----:B------:R-:W2:Y:S04]  /*0690*/  LDG.E.CONSTANT R9, desc[UR12][R6.64] ;  /* 0x0000000c06097981 */ /* 0x000ea8000c1e9900 */
[----:B------:R-:W3:Y:S04]  /*06a0*/  LDG.E.CONSTANT R26, desc[UR12][R6.64+0x4] ;  /* 0x0000040c061a7981 */ /* 0x000ee8000c1e9900 */
[----:B------:R-:W4:Y:S01]  /*06b0*/  LDG.E R23, desc[UR12][R4.64] ;  /* 0x0000000c04177981 */ /* 0x000f22000c1e1900 */
[----:B------:R-:W-:-:S04]  /*06c0*/  FADD R27, -R13, R8 ;  /* 0x000000080d1b7221 */ /* 0x000fc80000000100 */
[----:B------:R-:W-:-:S04]  /*06d0*/  FMUL R8, R27, UR10 ;  /* 0x0000000a1b087c20 */ /* 0x000fc80008400000 */
[----:B------:R-:W-:Y:S02]  /*06e0*/  FFMA R8, R27, R8, R24 ;  /* 0x000000081b087223 */ /* 0x000fe40000000018 */
[----:B------:R-:W4:Y:S01]  /*06f0*/  LDG.E.CONSTANT R24, desc[UR12][R6.64+0x8] ;  /* 0x0000080c06187981 */ /* 0x000f22000c1e9900 */
[----:B--2---:R-:W-:-:S03]  /*0700*/  FADD R27, -R16, R9 ;  /* 0x00000009101b7221 */ /* 0x004fc60000000100 */
[----:B------:R-:W2:Y:S01]  /*0710*/  LDG.E R9, desc[UR12][R4.64+0x10] ;  /* 0x0000100c04097981 */ /* 0x000ea2000c1e1900 */
[----:B---3--:R-:W-:-:S03]  /*0720*/  FADD R28, -R15, R26 ;  /* 0x0000001a0f1c7221 */ /* 0x008fc60000000100 */
[----:B------:R-:W3:Y:S01]  /*0730*/  LDG.E R26, desc[UR12][R4.64+0x8] ;  /* 0x0000080c041a7981 */ /* 0x000ee2000c1e1900 */
[----:B------:R-:W-:Y:S01]  /*0740*/  FMUL R29, R28, UR9 ;  /* 0x000000091c1d7c20 */ /* 0x000fe20008400000 */
[----:B----4-:R-:W-:Y:S01]  /*0750*/  FMNMX R23, R22, R23, PT ;  /* 0x0000001716177209 */ /* 0x010fe20003800000 */
[----:B------:R-:W-:Y:S02]  /*0760*/  FMUL R22, R10, R27 ;  /* 0x0000001b0a167220 */ /* 0x000fe40000400000 */
[----:B------:R-:W-:-:S04]  /*0770*/  FMUL R28, R28, R29 ;  /* 0x0000001d1c1c7220 */ /* 0x000fc80000400000 */
[----:B------:R-:W-:Y:S02]  /*0780*/  FFMA R22, R27, R22, R28 ;  /* 0x000000161b167223 */ /* 0x000fe4000000001c */
[----:B------:R-:W4:Y:S01]  /*0790*/  LDG.E R27, desc[UR12][R4.64+0x18] ;  /* 0x0000180c041b7981 */ /* 0x000f22000c1e1900 */
[----:B------:R-:W-:Y:S01]  /*07a0*/  FSETP.GT.AND P1, PT, R23, R18, PT ;  /* 0x000000121700720b */ /* 0x000fe20003f24000 */
[----:B------:R-:W-:-:S03]  /*07b0*/  FADD R7, -R13, R24 ;  /* 0x000000180d077221 */ /* 0x000fc60000000100 */
[----:B------:R-:W-:Y:S01]  /*07c0*/  FSEL R18, R23, R18, P1 ;  /* 0x0000001217127208 */ /* 0x000fe20000800000 */
[----:B------:R-:W-:-:S04]  /*07d0*/  FMUL R6, R7, UR10 ;  /* 0x0000000a07067c20 */ /* 0x000fc80008400000 */
[----:B------:R-:W-:Y:S01]  /*07e0*/  FFMA R6, R7, R6, R22 ;  /* 0x0000000607067223 */ /* 0x000fe20000000016 */
[----:B------:R0:W-:Y:S01]  /*07f0*/  STG.E desc[UR12][R4.64], R23 ;  /* 0x0000001704007986 */ /* 0x0001e2000c10190c */
[----:B------:R-:W-:Y:S02]  /*0800*/  IADD3 R20, PT, PT, R20, 0x4, RZ ;  /* 0x0000000414147810 */ /* 0x000fe40007ffe0ff */
[----:B------:R-:W-:Y:S02]  /*0810*/  SEL R17, R14, R17, P1 ;  /* 0x000000110e117207 */ /* 0x000fe40000800000 */
[----:B------:R-:W-:Y:S02]  /*0820*/  ISETP.NE.AND P1, PT, R20, RZ, PT ;  /* 0x000000ff1400720c */ /* 0x000fe40003f25270 */
[----:B------:R-:W-:Y:S02]  /*0830*/  IADD3 R21, PT, PT, R21, 0x18, RZ ;  /* 0x0000001815157810 */ /* 0x000fe40007ffe0ff */
[----:B---3--:R-:W-:-:S04]  /*0840*/  FMNMX R25, R25, R26, PT ;  /* 0x0000001a19197209 */ /* 0x008fc80003800000 */
[CC--:B------:R-:W-:Y:S02]  /*0850*/  FSETP.GT.AND P2, PT, R25.reuse, R18.reuse, PT ;  /* 0x000000121900720b */ /* 0x0c0fe40003f44000 */
[----:B--2---:R-:W-:Y:S02]  /*0860*/  FMNMX R9, R8, R9, PT ;  /* 0x0000000908097209 */ /* 0x004fe40003800000 */
[----:B------:R-:W-:Y:S02]  /*0870*/  FSEL R18, R25, R18, P2 ;  /* 0x0000001219127208 */ /* 0x000fe40001000000 */
[----:B----4-:R-:W-:Y:S02]  /*0880*/  FMNMX R27, R6, R27, PT ;  /* 0x0000001b061b7209 */ /* 0x010fe40003800000 */
[CC--:B------:R-:W-:Y:S01]  /*0890*/  FSETP.GT.AND P3, PT, R9.reuse, R18.reuse, PT ;  /* 0x000000120900720b */ /* 0x0c0fe20003f64000 */
[----:B------:R0:W-:Y:S04]  /*08a0*/  STG.E desc[UR12][R4.64+0x8], R25 ;  /* 0x0000081904007986 */ /* 0x0001e8000c10190c */
[----:B------:R0:W-:Y:S01]  /*08b0*/  STG.E desc[UR12][R4.64+0x10], R9 ;  /* 0x0000100904007986 */ /* 0x0001e2000c10190c */
[----:B------:R-:W-:-:S03]  /*08c0*/  FSEL R18, R9, R18, P3 ;  /* 0x0000001209127208 */ /* 0x000fc60001800000 */
[----:B------:R0:W-:Y:S01]  /*08d0*/  STG.E desc[UR12][R4.64+0x18], R27 ;  /* 0x0000181b04007986 */ /* 0x0001e2000c10190c */
[CC--:B------:R-:W-:Y:S02]  /*08e0*/  FSETP.GT.AND P0, PT, R27.reuse, R18.reuse, PT ;  /* 0x000000121b00720b */ /* 0x0c0fe40003f04000 */
[C---:B------:R-:W-:Y:S02]  /*08f0*/  @P2 IADD3 R17, PT, PT, R14.reuse, 0x2, RZ ;  /* 0x000000020e112810 */ /* 0x040fe40007ffe0ff */
[----:B------:R-:W-:Y:S02]  /*0900*/  @P3 IADD3 R17, PT, PT, R14, 0x4, RZ ;  /* 0x000000040e113810 */ /* 0x000fe40007ffe0ff */
[----:B------:R-:W-:-:S07]  /*0910*/  FSEL R18, R27, R18, P0 ;  /* 0x000000121b127208 */ /* 0x000fce0000000000 */
[C---:B------:R-:W-:Y:S01]  /*0920*/  @P0 IADD3 R17, PT, PT, R14.reuse, 0x6, RZ ;  /* 0x000000060e110810 */ /* 0x040fe20007ffe0ff */
[----:B------:R-:W-:Y:S01]  /*0930*/  VIADD R14, R14, 0x8 ;  /* 0x000000080e0e7836 */ /* 0x000fe20000000000 */
[----:B0-----:R-:W-:Y:S06]  /*0940*/  @P1 BRA `(.L_x_11) ;  /* 0xfffffff800a01947 */ /* 0x001fec000383ffff */
.L_x_10:
[----:B------:R-:W-:Y:S05]  /*0950*/  BSYNC.RECONVERGENT B1 ;  /* 0x0000000000017941 */ /* 0x000fea0003800200 */
.L_x_9:
[----:B------:R-:W-:-:S04]  /*0960*/  LEA.HI R8, R12, 0x1, RZ, 0x1f ;  /* 0x000000010c087811 */ /* 0x000fc800078ff8ff */
[----:B------:R-:W-:-:S13]  /*0970*/  LOP3.LUT P0, R8, R8, 0x3, RZ, 0xc0, !PT ;  /* 0x0000000308087812 */ /* 0x000fda000780c0ff */
        /* <DEDUP_REMOVED lines=36> */
[----:B------:R-:W5:Y:S04]  /*0bc0*/  LDG.E.CONSTANT R20, desc[UR12][R6.64+0x8] ;  /* 0x0000080c06147981 */ /* 0x000f68000c1e9900 */
[----:B------:R-:W2:Y:S04]  /*0bd0*/  @P2 LDG.E.CONSTANT R22, desc[UR12][R8.64+0x4] ;  /* 0x0000040c08162981 */ /* 0x000ea8000c1e9900 */
[----:B------:R-:W5:Y:S04]  /*0be0*/  @P2 LDG.E.CONSTANT R21, desc[UR12][R8.64] ;  /* 0x0000000c08152981 */ /* 0x000f68000c1e9900 */
[----:B------:R1:W5:Y:S04]  /*0bf0*/  @P2 LDG.E.CONSTANT R26, desc[UR12][R8.64+0x8] ;  /* 0x0000080c081a2981 */ /* 0x000368000c1e9900 */
[----:B0-----:R-:W5:Y:S01]  /*0c00*/  @P2 LDG.E R23, desc[UR12][R4.64+0x10] ;  /* 0x0000100c04172981 */ /* 0x001f62000c1e1900 */
[----:B------:R-:W-:Y:S01]  /*0c10*/  PLOP3.LUT P3, PT, PT, PT, PT, 0x8, 0x80 ;  /* 0x000000000080781c */ /* 0x000fe20003f6e170 */
[----:B---3--:R-:W-:-:S04]  /*0c20*/  FADD R28, -R15, R28 ;  /* 0x0000001c0f1c7221 */ /* 0x008fc80000000100 */
[----:B------:R-:W-:Y:S01]  /*0c30*/  FMUL R27, R28, UR9 ;  /* 0x000000091c1b7c20 */ /* 0x000fe20008400000 */
[----:B----4-:R-:W-:-:S03]  /*0c40*/  FADD R25, -R16, R25 ;  /* 0x0000001910197221 */ /* 0x010fc60000000100 */
[----:B------:R-:W-:Y:S01]  /*0c50*/  FMUL R27, R28, R27 ;  /* 0x0000001b1c1b7220 */ /* 0x000fe20000400000 */
[----:B------:R-:W-:Y:S01]  /*0c60*/  FMUL R28, R10, R25 ;  /* 0x000000190a1c7220 */ /* 0x000fe20000400000 */
[----:B--2---:R-:W-:Y:S01]  /*0c70*/  @P2 FADD R22, -R15, R22 ;  /* 0x000000160f162221 */ /* 0x004fe20000000100 */
[----:B-----5:R-:W-:-:S03]  /*0c80*/  FADD R20, -R13, R20 ;  /* 0x000000140d147221 */ /* 0x020fc60000000100 */
[----:B------:R-:W-:Y:S01]  /*0c90*/  @P2 FMUL R7, R22, UR9 ;  /* 0x0000000916072c20 */ /* 0x000fe20008400000 */
[----:B------:R-:W-:Y:S01]  /*0ca0*/  @P2 FADD R21, -R16, R21 ;  /* 0x0000001510152221 */ /* 0x000fe20000000100 */
[----:B------:R-:W-:Y:S01]  /*0cb0*/  FFMA R27, R25, R28, R27 ;  /* 0x0000001c191b7223 */ /* 0x000fe2000000001b */
[----:B------:R-:W-:Y:S01]  /*0cc0*/  FMUL R6, R20, UR10 ;  /* 0x0000000a14067c20 */ /* 0x000fe20008400000 */
[----:B------:R-:W-:Y:S01]  /*0cd0*/  @P2 FMUL R22, R22, R7 ;  /* 0x0000000716162220 */ /* 0x000fe20000400000 */
[----:B-1----:R-:W-:Y:S01]  /*0ce0*/  @P2 FMUL R8, R10, R21 ;  /* 0x000000150a082220 */ /* 0x002fe20000400000 */
[----:B------:R-:W-:Y:S01]  /*0cf0*/  @P2 FADD R13, -R13, R26 ;  /* 0x0000001a0d0d2221 */ /* 0x000fe20000000100 */
[----:B------:R-:W-:Y:S02]  /*0d00*/  FFMA R27, R20, R6, R27 ;  /* 0x00000006141b7223 */ /* 0x000fe4000000001b */
[----:B------:R-:W-:Y:S01]  /*0d10*/  @P2 FFMA R8, R21, R8, R22 ;  /* 0x0000000815082223 */ /* 0x000fe20000000016 */
[----:B------:R-:W-:-:S02]  /*0d20*/  @P2 FMUL R6, R13, UR10 ;  /* 0x0000000a0d062c20 */ /* 0x000fc40008400000 */
[----:B------:R-:W-:Y:S02]  /*0d30*/  FMNMX R27, R27, R24, PT ;  /* 0x000000181b1b7209 */ /* 0x000fe40003800000 */
[----:B------:R-:W-:Y:S02]  /*0d40*/  @P2 FFMA R6, R13, R6, R8 ;  /* 0x000000060d062223 */ /* 0x000fe40000000008 */
[----:B------:R-:W-:-:S03]  /*0d50*/  FSETP.GT.AND P0, PT, R27, R18, PT ;  /* 0x000000121b00720b */ /* 0x000fc60003f04000 */
[----:B------:R-:W-:Y:S01]  /*0d60*/  @P2 FMNMX R23, R6, R23, PT ;  /* 0x0000001706172209 */ /* 0x000fe20003800000 */
[----:B------:R1:W-:Y:S01]  /*0d70*/  STG.E desc[UR12][R4.64+0x8], R27 ;  /* 0x0000081b04007986 */ /* 0x0003e2000c10190c */
[----:B------:R-:W-:-:S03]  /*0d80*/  FSEL R18, R27, R18, P0 ;  /* 0x000000121b127208 */ /* 0x000fc60000000000 */
[----:B------:R1:W-:Y:S01]  /*0d90*/  @P2 STG.E desc[UR12][R4.64+0x10], R23 ;  /* 0x0000101704002986 */ /* 0x0003e2000c10190c */
[----:B------:R-:W-:-:S04]  /*0da0*/  @P2 FSETP.GT.AND P1, PT, R23, R18, PT ;  /* 0x000000121700220b */ /* 0x000fc80003f24000 */
[----:B------:R-:W-:Y:S02]  /*0db0*/  @P2 PLOP3.LUT P3, PT, P1, PT, PT, 0x80, 0x8 ;  /* 0x000000000008281c */ /* 0x000fe40000f6f070 */
[----:B------:R-:W-:Y:S02]  /*0dc0*/  @P0 IADD3 R17, PT, PT, R14, 0x2, RZ ;  /* 0x000000020e110810 */ /* 0x000fe40007ffe0ff */
[----:B------:R-:W-:-:S09]  /*0dd0*/  @P2 FSEL R18, R23, R18, P1 ;  /* 0x0000001217122208 */ /* 0x000fd20000800000 */
[----:B-1----:R-:W-:-:S07]  /*0de0*/  @P3 IADD3 R17, PT, PT, R14, 0x4, RZ ;  /* 0x000000040e113810 */ /* 0x002fce0007ffe0ff */
.L_x_8:
[----:B------:R-:W-:Y:S05]  /*0df0*/  BSYNC.RECONVERGENT B0 ;  /* 0x0000000000007941 */ /* 0x000fea0003800200 */
.L_x_7:
[----:B------:R-:W1:Y:S01]  /*0e00*/  S2UR UR8, SR_CgaCtaId ;  /* 0x00000000000879c3 */ /* 0x000e620000008800 */
[----:B------:R-:W-:Y:S01]  /*0e10*/  UMOV UR6, 0x400 ;  /* 0x0000040000067882 */ /* 0x000fe20000000000 */
[----:B------:R-:W-:Y:S01]  /*0e20*/  ISETP.NE.AND P1, PT, R0, RZ, PT ;  /* 0x000000ff0000720c */ /* 0x000fe20003f25270 */
[----:B------:R-:W-:-:S12]  /*0e30*/  UIADD3 UR7, UPT, UPT, UR6, 0x8, URZ ;  /* 0x0000000806077890 */ /* 0x000fd8000fffe0ff */
[----:B------:R-:W-:Y:S01]  /*0e40*/  VOTEU.ALL UP0, P1 ;  /* 0x0000000000ff7886 */ /* 0x000fe20000800000 */
[----:B-1----:R-:W-:Y:S02]  /*0e50*/  ULEA UR6, UR8, UR6, 0x18 ;  /* 0x0000000608067291 */ /* 0x002fe4000f8ec0ff */
[----:B------:R-:W-:Y:S01]  /*0e60*/  ULEA UR7, UR8, UR7, 0x18 ;  /* 0x0000000708077291 */ /* 0x000fe2000f8ec0ff */
[----:B------:R-:W1:Y:S03]  /*0e70*/  LDCU UR8, c[0x0][0x388] ;  /* 0x00007100ff0877ac */ /* 0x000e660008000800 */
[C---:B------:R-:W-:Y:S02]  /*0e80*/  LEA R9, R0.reuse, UR6, 0x2 ;  /* 0x0000000600097c11 */ /* 0x040fe4000f8e10ff */
[----:B------:R-:W-:-:S03]  /*0e90*/  LEA R8, R0, UR7, 0x2 ;  /* 0x0000000700087c11 */ /* 0x000fc6000f8e10ff */
[----:B------:R-:W-:Y:S04]  /*0ea0*/  STS [R9], R18 ;  /* 0x0000001209007388 */ /* 0x000fe80000000800 */
[----:B------:R-:W-:Y:S01]  /*0eb0*/  STS [R8], R17 ;  /* 0x0000001108007388 */ /* 0x000fe20000000800 */
[----:B------:R-:W-:Y:S06]  /*0ec0*/  BAR.SYNC.DEFER_BLOCKING 0x0 ;  /* 0x0000000000007b1d */ /* 0x000fec0000010000 */
[----:B0-----:R-:W0:Y:S02]  /*0ed0*/  @!P1 LDS.128 R4, [UR6] ;  /* 0x00000006ff049984 */ /* 0x001e240008000c00 */
[----:B0-----:R-:W-:-:S02]  /*0ee0*/  @!P1 FSETP.GT.AND P0, PT, R5, R4, PT ;  /* 0x000000040500920b */ /* 0x001fc40003f04000 */
[----:B-----5:R-:W-:Y:S02]  /*0ef0*/  @!P1 FMNMX R13, R4, R5, !PT ;  /* 0x00000005040d9209 */ /* 0x020fe40007800000 */
[----:B------:R-:W-:-:S03]  /*0f00*/  @!P1 SEL R6, R7, R6, P0 ;  /* 0x0000000607069207 */ /* 0x000fc60000000000 */
[----:B------:R-:W-:Y:S04]  /*0f10*/  @!P1 STS [UR6], R13 ;  /* 0x0000000dff009988 */ /* 0x000fe80008000806 */
[----:B------:R-:W-:Y:S01]  /*0f20*/  @!P1 STS [UR6+0x8], R6 ;  /* 0x00000806ff009988 */ /* 0x000fe20008000806 */
[----:B------:R-:W-:Y:S06]  /*0f30*/  BAR.SYNC.DEFER_BLOCKING 0x0 ;  /* 0x0000000000007b1d */ /* 0x000fec0000010000 */
[----:B------:R-:W0:Y:S01]  /*0f40*/  LDS R7, [UR6+0x8] ;  /* 0x00000806ff077984 */ /* 0x000e220008000800 */
[----:B------:R-:W-:-:S02]  /*0f50*/  @!UP0 UIMAD.WIDE.U32 UR6, UR11, 0x4, UR4 ;  /* 0x000000040b0688a5 */ /* 0x000fc4000f8e0004 */
[----:B------:R-:W-:-:S04]  /*0f60*/  UIADD3 UR11, UPT, UPT, UR11, 0x1, URZ ;  /* 0x000000010b0b7890 */ /* 0x000fc8000fffe0ff */
[----:B------:R-:W-:Y:S01]  /*0f70*/  MOV R4, UR6 ;  /* 0x0000000600047c02 */ /* 0x000fe20008000f00 */
[----:B-1----:R-:W-:Y:S01]  /*0f80*/  UISETP.NE.AND UP0, UPT, UR11, UR8, UPT ;  /* 0x000000080b00728c */ /* 0x002fe2000bf05270 */
[----:B------:R-:W-:-:S05]  /*0f90*/  MOV R5, UR7 ;  /* 0x0000000700057c02 */ /* 0x000fca0008000f00 */
[----:B0-----:R0:W-:Y:S03]  /*0fa0*/  @!P1 STG.E desc[UR12][R4.64], R7 ;  /* 0x0000000704009986 */ /* 0x0011e6000c10190c */
[----:B------:R-:W-:Y:S05]  /*0fb0*/  BRA.U UP0, `(.L_x_12) ;  /* 0xfffffff1009c7547 */ /* 0x000fea000b83ffff */
[----:B------:R-:W-:Y:S05]  /*0fc0*/  EXIT ;  /* 0x000000000000794d */ /* 0x000fea0003800000 */
.L_x_13:
        /* <DEDUP_REMOVED lines=11> */
.L_x_201:


//--------------------- .text._Z36voxel_furthest_point_sampling_kernelILj4EEviiiPKfS1_PfPi --------------------------
	.section	.text._Z36voxel_furthest_point_sampling_kernelILj4EEviiiPKfS1_PfPi,"ax",@progbits
	.align	128
        .global         _Z36voxel_furthest_point_sampling_kernelILj4EEviiiPKfS1_PfPi
        .type           _Z36voxel_furthest_point_sampling_kernelILj4EEviiiPKfS1_PfPi,@function
        .size           _Z36voxel_furthest_point_sampling_kernelILj4EEviiiPKfS1_PfPi,(.L_x_202 - _Z36voxel_furthest_point_sampling_kernelILj4EEviiiPKfS1_PfPi)
        .other          _Z36voxel_furthest_point_sampling_kernelILj4EEviiiPKfS1_PfPi,@"STO_CUDA_ENTRY STV_DEFAULT"
_Z36voxel_furthest_point_sampling_kernelILj4EEviiiPKfS1_PfPi:
.text._Z36voxel_furthest_point_sampling_kernelILj4EEviiiPKfS1_PfPi:
        /* <DEDUP_REMOVED lines=35> */
.L_x_21:
[----:B0-----:R-:W0:Y:S01]  /*0230*/  LDCU UR8, c[0x0][0x384] ;  /* 0x00007080ff0877ac */ /* 0x001e220008000800 */
[----:B------:R-:W-:Y:S01]  /*0240*/  BSSY.RECONVERGENT B0, `(.L_x_14) ;  /* 0x00000bb000007945 */ /* 0x000fe20003800200 */
[----:B------:R-:W-:Y:S01]  /*0250*/  MOV R14, 0xbf800000 ;  /* 0xbf800000000e7802 */ /* 0x000fe20000000f00 */
[----:B------:R-:W-:Y:S01]  /*0260*/  IMAD.MOV.U32 R13, RZ, RZ, RZ ;  /* 0x000000ffff0d7224 */ /* 0x000fe200078e00ff */
        /* <DEDUP_REMOVED lines=15> */
[----:B------:R-:W-:Y:S01]  /*0360*/  IMAD.MOV.U32 R13, RZ, RZ, RZ ;  /* 0x000000ffff0d7224 */ /* 0x000fe200078e00ff */
[----:B------:R-:W-:Y:S02]  /*0370*/  MOV R21, 0x3 ;  /* 0x0000000300157802 */ /* 0x000fe40000000f00 */
[----:B------:R-:W-:Y:S02]  /*0380*/  LOP3.LUT R20, R0, 0x7ffffffc, RZ, 0xc0, !PT ;  /* 0x7ffffffc00147812 */ /* 0x000fe400078ec0ff */
[----:B------:R-:W-:Y:S01]  /*0390*/  MOV R14, 0xbf800000 ;  /* 0xbf800000000e7802 */ /* 0x000fe20000000f00 */
[----:B------:R-:W-:Y:S01]  /*03a0*/  IMAD R21, R18, R21, 0x18 ;  /* 0x0000001812157424 */ /* 0x000fe200078e0215 */
[----:B------:R-:W-:Y:S02]  /*03b0*/  MOV R0, R18 ;  /* 0x0000001200007202 */ /* 0x000fe40000000f00 */
[----:B------:R-:W-:-:S07]  /*03c0*/  IADD3 R20, PT, PT, -R20, RZ, RZ ;  /* 0x000000ff14147210 */ /* 0x000fce0007ffe1ff */
.L_x_18:
[----:B------:R-:W-:-:S05]  /*03d0*/  IADD3 R5, PT, PT, R21, -0x18, RZ ;  /* 0xffffffe815057810 */ /* 0x000fca0007ffe0ff */
[----:B------:R-:W-:-:S04]  /*03e0*/  IMAD.WIDE.U32 R4, R5, 0x4, R2 ;  /* 0x0000000405047825 */ /* 0x000fc800078e0002 */
[----:B------:R-:W-:Y:S01]  /*03f0*/  VIADD R7, R21, 0xfffffff4 ;  /* 0xfffffff415077836 */ /* 0x000fe20000000000 */
[----:B------:R-:W2:Y:S03]  /*0400*/  LDG.E.CONSTANT R28, desc[UR12][R4.64+0x4] ;  /* 0x0000040c041c7981 */ /* 0x000ea6000c1e9900 */
[--C-:B------:R-:W-:Y:S01]  /*0410*/  IMAD.WIDE.U32 R6, R7, 0x4, R2.reuse ;  /* 0x0000000407067825 */ /* 0x100fe200078e0002 */
[----:B------:R-:W3:Y:S04]  /*0420*/  LDG.E.CONSTANT R26, desc[UR12][R4.64] ;  /* 0x0000000c041a7981 */ /* 0x000ee8000c1e9900 */
[----:B------:R-:W4:Y:S04]  /*0430*/  LDG.E.CONSTANT R22, desc[UR12][R6.64+0x4] ;  /* 0x0000040c06167981 */ /* 0x000f28000c1e9900 */
[----:B------:R-:W4:Y:S01]  /*0440*/  LDG.E.CONSTANT R25, desc[UR12][R6.64] ;  /* 0x0000000c06197981 */ /* 0x000f22000c1e9900 */
[----:B------:R-:W-:-:S03]  /*0450*/  IMAD.WIDE.U32 R8, R21, 0x4, R2 ;  /* 0x0000000415087825 */ /* 0x000fc600078e0002 */
[----:B------:R0:W4:Y:S04]  /*0460*/  LDG.E.CONSTANT R29, desc[UR12][R6.64+0x8] ;  /* 0x0000080c061d7981 */ /* 0x000128000c1e9900 */
[----:B------:R1:W4:Y:S04]  /*0470*/  LDG.E.CONSTANT R27, desc[UR12][R4.64+0x8] ;  /* 0x0000080c041b7981 */ /* 0x000328000c1e9900 */
[----:B------:R-:W4:Y:S04]  /*0480*/  LDG.E.CONSTANT R24, desc[UR12][R8.64+0x4] ;  /* 0x0000040c08187981 */ /* 0x000f28000c1e9900 */
[----:B------:R-:W4:Y:S01]  /*0490*/  LDG.E.CONSTANT R23, desc[UR12][R8.64] ;  /* 0x0000000c08177981 */ /* 0x000f22000c1e9900 */
[----:B0-----:R-:W-:-:S03]  /*04a0*/  IADD3 R7, PT, PT, R21, 0xc, RZ ;  /* 0x0000000c15077810 */ /* 0x001fc60007ffe0ff */
[----:B------:R0:W4:Y:S01]  /*04b0*/  LDG.E.CONSTANT R9, desc[UR12][R8.64+0x8] ;  /* 0x0000080c08097981 */ /* 0x000122000c1e9900 */
[----:B--2--5:R-:W-:-:S04]  /*04c0*/  FADD R28, -R11, R28 ;  /* 0x0000001c0b1c7221 */ /* 0x024fc80000000100 */
[----:B-1----:R-:W-:Y:S01]  /*04d0*/  FMUL R5, R28, UR9 ;  /* 0x000000091c057c20 */ /* 0x002fe20008400000 */
[----:B---3--:R-:W-:-:S03]  /*04e0*/  FADD R26, -R12, R26 ;  /* 0x0000001a0c1a7221 */ /* 0x008fc60000000100 */
[----:B------:R-:W-:Y:S01]  /*04f0*/  FMUL R5, R28, R5 ;  /* 0x000000051c057220 */ /* 0x000fe20000400000 */
[----:B------:R-:W-:Y:S01]  /*0500*/  FMUL R28, R16, R26 ;  /* 0x0000001a101c7220 */ /* 0x000fe20000400000 */
[----:B----4-:R-:W-:Y:S01]  /*0510*/  FADD R22, -R11, R22 ;  /* 0x000000160b167221 */ /* 0x010fe20000000100 */
[----:B------:R-:W-:Y:S02]  /*0520*/  FADD R25, -R12, R25 ;  /* 0x000000190c197221 */ /* 0x000fe40000000100 */
[----:B------:R-:W-:Y:S01]  /*0530*/  FFMA R26, R26, R28, R5 ;  /* 0x0000001c1a1a7223 */ /* 0x000fe20000000005 */
[----:B------:R-:W-:Y:S01]  /*0540*/  FMUL R5, R22, UR9 ;  /* 0x0000000916057c20 */ /* 0x000fe20008400000 */
[----:B------:R-:W-:-:S03]  /*0550*/  FMUL R4, R16, R25 ;  /* 0x0000001910047220 */ /* 0x000fc60000400000 */
[----:B------:R-:W-:Y:S01]  /*0560*/  FMUL R22, R22, R5 ;  /* 0x0000000516167220 */ /* 0x000fe20000400000 */
[----:B------:R-:W-:-:S03]  /*0570*/  FADD R27, -R10, R27 ;  /* 0x0000001b0a1b7221 */ /* 0x000fc60000000100 */
[----:B------:R-:W-:Y:S01]  /*0580*/  FFMA R25, R25, R4, R22 ;  /* 0x0000000419197223 */ /* 0x000fe20000000016 */
[----:B------:R-:W-:Y:S01]  /*0590*/  FADD R4, -R10, R29 ;  /* 0x0000001d0a047221 */ /* 0x000fe20000000100 */
[----:B------:R-:W-:Y:S01]  /*05a0*/  FMUL R22, R27, UR10 ;  /* 0x0000000a1b167c20 */ /* 0x000fe20008400000 */
[----:B------:R-:W-:Y:S02]  /*05b0*/  IADD3 R5, P0, PT, R17, R0, RZ ;  /* 0x0000000011057210 */ /* 0x000fe40007f1e0ff */
[C---:B------:R-:W-:Y:S01]  /*05c0*/  FMUL R6, R4.reuse, UR10 ;  /* 0x0000000a04067c20 */ /* 0x040fe20008400000 */
[----:B------:R-:W-:Y:S01]  /*05d0*/  FADD R24, -R11, R24 ;  /* 0x000000180b187221 */ /* 0x000fe20000000100 */
[----:B------:R-:W-:Y:S02]  /*05e0*/  FFMA R22, R27, R22, R26 ;  /* 0x000000161b167223 */ /* 0x000fe4000000001a */
[----:B------:R-:W-:Y:S01]  /*05f0*/  FFMA R25, R4, R6, R25 ;  /* 0x0000000604197223 */ /* 0x000fe20000000019 */
[----:B------:R-:W-:Y:S01]  /*0600*/  IADD3.X R6, PT, PT, RZ, R19, RZ, P0, !PT ;  /* 0x00000013ff067210 */ /* 0x000fe200007fe4ff */
[----:B------:R-:W-:Y:S01]  /*0610*/  FMUL R27, R24, UR9 ;  /* 0x00000009181b7c20 */ /* 0x000fe20008400000 */
[----:B------:R-:W-:Y:S01]  /*0620*/  LEA R4, P0, R5, UR6, 0x2 ;  /* 0x0000000605047c11 */ /* 0x000fe2000f8010ff */
[----:B------:R-:W-:-:S02]  /*0630*/  FADD R23, -R12, R23 ;  /* 0x000000170c177221 */ /* 0x000fc40000000100 */
[----:B------:R-:W-:Y:S01]  /*0640*/  FMUL R24, R24, R27 ;  /* 0x0000001b18187220 */ /* 0x000fe20000400000 */
[----:B------:R-:W-:Y:S01]  /*0650*/  LEA.HI.X R5, R5, UR7, R6, 0x2, P0 ;  /* 0x0000000705057c11 */ /* 0x000fe200080f1406 */
[----:B------:R-:W-:-:S04]  /*0660*/  IMAD.WIDE.U32 R6, R7, 0x4, R2 ;  /* 0x0000000407067825 */ /* 0x000fc800078e0002 */
[----:B0-----:R-:W-:Y:S01]  /*0670*/  FMUL R8, R16, R23 ;  /* 0x0000001710087220 */ /* 0x001fe20000400000 */
[----:B------:R-:W2:Y:S03]  /*0680*/  LDG.E R27, desc[UR12][R4.64] ;  /* 0x0000000c041b7981 */ /* 0x000ea6000c1e1900 */
[----:B------:R-:W-:Y:S02]  /*0690*/  FFMA R8, R23, R8, R24 ;  /* 0x0000000817087223 */ /* 0x000fe40000000018 */
[----:B------:R-:W3:Y:S04]  /*06a0*/  LDG.E.CONSTANT R24, desc[UR12][R6.64+0x4] ;  /* 0x0000040c06187981 */ /* 0x000ee8000c1e9900 */
[----:B------:R-:W4:Y:S01]  /*06b0*/  LDG.E.CONSTANT R23, desc[UR12][R6.64] ;  /* 0x0000000c06177981 */ /* 0x000f22000c1e9900 */
[----:B------:R-:W-:-:S04]  /*06c0*/  FADD R9, -R10, R9 ;  /* 0x000000090a097221 */ /* 0x000fc80000000100 */
[----:B------:R-:W-:-:S04]  /*06d0*/  FMUL R26, R9, UR10 ;  /* 0x0000000a091a7c20 */ /* 0x000fc80008400000 */
[----:B------:R-:W-:Y:S02]  /*06e0*/  FFMA R8, R9, R26, R8 ;  /* 0x0000001a09087223 */ /* 0x000fe40000000008 */
[----:B------:R-:W4:Y:S01]  /*06f0*/  LDG.E.CONSTANT R9, desc[UR12][R6.64+0x8] ;  /* 0x0000080c06097981 */ /* 0x000f22000c1e9900 */
[----:B--2---:R-:W-:Y:S01]  /*0700*/  FMNMX R27, R22, R27, PT ;  /* 0x0000001b161b7209 */ /* 0x004fe20003800000 */
[----:B---3--:R-:W-:Y:S02]  /*0710*/  FADD R26, -R11, R24 ;  /* 0x000000180b1a7221 */ /* 0x008fe40000000100 */
[----:B------:R-:W2:Y:S02]  /*0720*/  LDG.E R24, desc[UR12][R4.64+0x10] ;  /* 0x0000100c04187981 */ /* 0x000ea4000c1e1900 */
[----:B------:R-:W-:Y:S01]  /*0730*/  FMUL R22, R26, UR9 ;  /* 0x000000091a167c20 */ /* 0x000fe20008400000 */
[----:B----4-:R-:W-:Y:S02]  /*0740*/  FADD R29, -R12, R23 ;  /* 0x000000170c1d7221 */ /* 0x010fe40000000100 */
[----:B------:R-:W3:Y:S01]  /*0750*/  LDG.E R23, desc[UR12][R4.64+0x20] ;  /* 0x0000200c04177981 */ /* 0x000ee2000c1e1900 */
[----:B------:R-:W-:Y:S01]  /*0760*/  FMUL R26, R26, R22 ;  /* 0x000000161a1a7220 */ /* 0x000fe20000400000 */
        /* <DEDUP_REMOVED lines=13> */
[----:B--2---:R-:W-:-:S04]  /*0840*/  FMNMX R25, R25, R24, PT ;  /* 0x0000001819197209 */ /* 0x004fc80003800000 */
[CC--:B------:R-:W-:Y:S02]  /*0850*/  FSETP.GT.AND P2, PT, R25.reuse, R14.reuse, PT ;  /* 0x0000000e1900720b */ /* 0x0c0fe40003f44000 */
[----:B---3--:R-:W-:Y:S02]  /*0860*/  FMNMX R23, R8, R23, PT ;  /* 0x0000001708177209 */ /* 0x008fe40003800000 */
        /* <DEDUP_REMOVED lines=8> */
[C---:B------:R-:W-:Y:S01]  /*08f0*/  @P2 IADD3 R13, PT, PT, R0.reuse, 0x4, RZ ;  /* 0x00000004000d2810 */ /* 0x040fe20007ffe0ff */
[----:B------:R-:W-:Y:S01]  /*0900*/  @P3 VIADD R13, R0, 0x8 ;  /* 0x00000008000d3836 */ /* 0x000fe20000000000 */
[----:B------:R-:W-:-:S09]  /*0910*/  FSEL R14, R9, R14, P0 ;  /* 0x0000000e090e7208 */ /* 0x000fd20000000000 */
[C---:B------:R-:W-:Y:S02]  /*0920*/  @P0 IADD3 R13, PT, PT, R0.reuse, 0xc, RZ ;  /* 0x0000000c000d0810 */ /* 0x040fe40007ffe0ff */
[----:B------:R-:W-:Y:S01]  /*0930*/  IADD3 R0, PT, PT, R0, 0x10, RZ ;  /* 0x0000001000007810 */ /* 0x000fe20007ffe0ff */
[----:B0-----:R-:W-:Y:S06]  /*0940*/  @P1 BRA `(.L_x_18) ;  /* 0xfffffff800a01947 */ /* 0x001fec000383ffff */
.L_x_17:
[----:B------:R-:W-:Y:S05]  /*0950*/  BSYNC.RECONVERGENT B1 ;  /* 0x0000000000017941 */ /* 0x000fea0003800200 */
.L_x_16:
        /* <DEDUP_REMOVED lines=31> */
[----:B------:R-:W-:Y:S01]  /*0b50*/  VIADD R7, R9, 0xc ;  /* 0x0000000c09077836 */ /* 0x000fe20000000000 */
[----:B------:R-:W2:Y:S03]  /*0b60*/  LDG.E R24, desc[UR12][R4.64+0x10] ;  /* 0x0000100c04187981 */ /* 0x000ea6000c1e1900 */
[----:B------:R-:W-:-:S05]  /*0b70*/  IMAD.WIDE.U32 R6, R7, 0x4, R2 ;  /* 0x0000000407067825 */ /* 0x000fca00078e0002 */
[----:B------:R-:W3:Y:S03]  /*0b80*/  LDG.E.CONSTANT R26, desc[UR12][R6.64+0x4] ;  /* 0x0000040c061a7981 */ /* 0x000ee6000c1e9900 */
[----:B------:R-:W-:Y:S01]  /*0b90*/  @P2 IADD3 R9, PT, PT, R9, 0x18, RZ ;  /* 0x0000001809092810 */ /* 0x000fe20007ffe0ff */
[----:B------:R-:W4:Y:S04]  /*0ba0*/  LDG.E.CONSTANT R27, desc[UR12][R6.64] ;  /* 0x0000000c061b7981 */ /* 0x000f28000c1e9900 */
[----:B------:R-:W-:Y:S01]  /*0bb0*/  @P2 IMAD.WIDE.U32 R8, R9, 0x4, R2 ;  /* 0x0000000409082825 */ /* 0x000fe200078e0002 */
[----:B0-----:R-:W5:Y:S04]  /*0bc0*/  LDG.E.CONSTANT R23, desc[UR12][R6.64+0x8] ;  /* 0x0000080c06177981 */ /* 0x001f68000c1e9900 */
[----:B------:R-:W2:Y:S04]  /*0bd0*/  @P2 LDG.E.CONSTANT R20, desc[UR12][R8.64+0x4] ;  /* 0x0000040c08142981 */ /* 0x000ea8000c1e9900 */
[----:B------:R-:W2:Y:S04]  /*0be0*/  @P2 LDG.E.CONSTANT R21, desc[UR12][R8.64] ;  /* 0x0000000c08152981 */ /* 0x000ea8000c1e9900 */
[----:B------:R0:W2:Y:S04]  /*0bf0*/  @P2 LDG.E.CONSTANT R25, desc[UR12][R8.64+0x8] ;  /* 0x0000080c08192981 */ /* 0x0000a8000c1e9900 */
[----:B------:R-:W2:Y:S01]  /*0c00*/  @P2 LDG.E R22, desc[UR12][R4.64+0x20] ;  /* 0x0000200c04162981 */ /* 0x000ea2000c1e1900 */
[----:B------:R-:W-:Y:S01]  /*0c10*/  PLOP3.LUT P3, PT, PT, PT, PT, 0x8, 0x80 ;  /* 0x000000000080781c */ /* 0x000fe20003f6e170 */
[----:B---3--:R-:W-:-:S04]  /*0c20*/  FADD R26, -R11, R26 ;  /* 0x0000001a0b1a7221 */ /* 0x008fc80000000100 */
[----:B------:R-:W-:Y:S01]  /*0c30*/  FMUL R29, R26, UR9 ;  /* 0x000000091a1d7c20 */ /* 0x000fe20008400000 */
[----:B----4-:R-:W-:-:S03]  /*0c40*/  FADD R27, -R12, R27 ;  /* 0x0000001b0c1b7221 */ /* 0x010fc60000000100 */
[----:B------:R-:W-:Y:S01]  /*0c50*/  FMUL R28, R26, R29 ;  /* 0x0000001d1a1c7220 */ /* 0x000fe20000400000 */
[----:B------:R-:W-:Y:S01]  /*0c60*/  FMUL R26, R16, R27 ;  /* 0x0000001b101a7220 */ /* 0x000fe20000400000 */
[----:B-----5:R-:W-:Y:S01]  /*0c70*/  FADD R23, -R10, R23 ;  /* 0x000000170a177221 */ /* 0x020fe20000000100 */
[----:B--2---:R-:W-:Y:S02]  /*0c80*/  @P2 FADD R20, -R11, R20 ;  /* 0x000000140b142221 */ /* 0x004fe40000000100 */
[----:B------:R-:W-:Y:S02]  /*0c90*/  FFMA R26, R27, R26, R28 ;  /* 0x0000001a1b1a7223 */ /* 0x000fe4000000001c */
[----:B------:R-:W-:Y:S01]  /*0ca0*/  @P2 FMUL R7, R20, UR9 ;  /* 0x0000000914072c20 */ /* 0x000fe20008400000 */
[----:B------:R-:W-:Y:S01]  /*0cb0*/  @P2 FADD R21, -R12, R21 ;  /* 0x000000150c152221 */ /* 0x000fe20000000100 */
[C---:B------:R-:W-:Y:S02]  /*0cc0*/  FMUL R6, R23.reuse, UR10 ;  /* 0x0000000a17067c20 */ /* 0x040fe40008400000 */
[----:B------:R-:W-:Y:S01]  /*0cd0*/  @P2 FMUL R20, R20, R7 ;  /* 0x0000000714142220 */ /* 0x000fe20000400000 */
[----:B0-----:R-:W-:Y:S01]  /*0ce0*/  @P2 FMUL R8, R16, R21 ;  /* 0x0000001510082220 */ /* 0x001fe20000400000 */
[----:B------:R-:W-:Y:S01]  /*0cf0*/  @P2 FADD R25, -R10, R25 ;  /* 0x000000190a192221 */ /* 0x000fe20000000100 */
[----:B------:R-:W-:-:S02]  /*0d00*/  FFMA R23, R23, R6, R26 ;  /* 0x0000000617177223 */ /* 0x000fc4000000001a */
[----:B------:R-:W-:Y:S01]  /*0d10*/  @P2 FFMA R8, R21, R8, R20 ;  /* 0x0000000815082223 */ /* 0x000fe20000000014 */
[----:B------:R-:W-:Y:S02]  /*0d20*/  @P2 FMUL R6, R25, UR10 ;  /* 0x0000000a19062c20 */ /* 0x000fe40008400000 */
        /* <DEDUP_REMOVED lines=12> */
.L_x_15:
[----:B------:R-:W-:Y:S05]  /*0df0*/  BSYNC.RECONVERGENT B0 ;  /* 0x0000000000007941 */ /* 0x000fea0003800200 */
.L_x_14:
[----:B------:R-:W1:Y:S01]  /*0e00*/  S2UR UR8, SR_CgaCtaId ;  /* 0x00000000000879c3 */ /* 0x000e620000008800 */
[----:B------:R-:W-:Y:S01]  /*0e10*/  UMOV UR6, 0x400 ;  /* 0x0000040000067882 */ /* 0x000fe20000000000 */
[----:B------:R-:W-:Y:S01]  /*0e20*/  ISETP.GT.U32.AND P0, PT, R18, 0x1, PT ;  /* 0x000000011200780c */ /* 0x000fe20003f04070 */
[----:B------:R-:W-:Y:S01]  /*0e30*/  UIADD3 UR7, UPT, UPT, UR6, 0x10, URZ ;  /* 0x0000001006077890 */ /* 0x000fe2000fffe0ff */
[----:B------:R-:W-:Y:S01]  /*0e40*/  BSSY.RECONVERGENT B0, `(.L_x_19) ;  /* 0x0000012000007945 */ /* 0x000fe20003800200 */
[----:B-1----:R-:W-:Y:S02]  /*0e50*/  ULEA UR6, UR8, UR6, 0x18 ;  /* 0x0000000608067291 */ /* 0x002fe4000f8ec0ff */
[----:B------:R-:W-:-:S04]  /*0e60*/  ULEA UR7, UR8, UR7, 0x18 ;  /* 0x0000000708077291 */ /* 0x000fc8000f8ec0ff */
[C---:B0-----:R-:W-:Y:S02]  /*0e70*/  LEA R5, R18.reuse, UR6, 0x2 ;  /* 0x0000000612057c11 */ /* 0x041fe4000f8e10ff */
[----:B------:R-:W-:-:S03]  /*0e80*/  LEA R0, R18, UR7, 0x2 ;  /* 0x0000000712007c11 */ /* 0x000fc6000f8e10ff */
[----:B------:R0:W-:Y:S04]  /*0e90*/  STS [R5], R14 ;  /* 0x0000000e05007388 */ /* 0x0001e80000000800 */
[----:B------:R0:W-:Y:S01]  /*0ea0*/  STS [R0], R13 ;  /* 0x0000000d00007388 */ /* 0x0001e20000000800 */
[----:B------:R-:W-:Y:S06]  /*0eb0*/  BAR.SYNC.DEFER_BLOCKING 0x0 ;  /* 0x0000000000007b1d */ /* 0x000fec0000010000 */
[----:B------:R-:W-:Y:S05]  /*0ec0*/  @P0 BRA `(.L_x_20) ;  /* 0x0000000000240947 */ /* 0x000fea0003800000 */
[----:B------:R-:W-:Y:S04]  /*0ed0*/  LDS R4, [R5] ;  /* 0x0000000005047984 */ /* 0x000fe80000000800 */
[----:B------:R-:W1:Y:S04]  /*0ee0*/  LDS R7, [R5+0x8] ;  /* 0x0000080005077984 */ /* 0x000e680000000800 */
[----:B------:R-:W-:Y:S04]  /*0ef0*/  LDS R6, [R0] ;  /* 0x0000000000067984 */ /* 0x000fe80000000800 */
[----:B------:R-:W2:Y:S01]  /*0f00*/  LDS R9, [R0+0x8] ;  /* 0x0000080000097984 */ /* 0x000ea20000000800 */
[----:B-1----:R-:W-:-:S02]  /*0f10*/  FSETP.GT.AND P0, PT, R7, R4, PT ;  /* 0x000000040700720b */ /* 0x002fc40003f04000 */
[----:B------:R-:W-:-:S05]  /*0f20*/  FMNMX R4, R4, R7, !PT ;  /* 0x0000000704047209 */ /* 0x000fca0007800000 */
[----:B------:R1:W-:Y:S01]  /*0f30*/  STS [R5], R4 ;  /* 0x0000000405007388 */ /* 0x0003e20000000800 */
[----:B--2---:R-:W-:-:S05]  /*0f40*/  SEL R9, R9, R6, P0 ;  /* 0x0000000609097207 */ /* 0x004fca0000000000 */
[----:B------:R1:W-:Y:S02]  /*0f50*/  STS [R0], R9 ;  /* 0x0000000900007388 */ /* 0x0003e40000000800 */
.L_x_20:
[----:B------:R-:W-:Y:S05]  /*0f60*/  BSYNC.RECONVERGENT B0 ;  /* 0x0000000000007941 */ /* 0x000fea0003800200 */
.L_x_19:
[----:B------:R-:W-:Y:S01]  /*0f70*/  BAR.SYNC.DEFER_BLOCKING 0x0 ;  /* 0x0000000000007b1d */ /* 0x000fe20000010000 */
[----:B------:R-:W-:-:S05]  /*0f80*/  ISETP.NE.AND P1, PT, R18, RZ, PT ;  /* 0x000000ff1200720c */ /* 0x000fca0003f25270 */
[----:B------:R-:W2:Y:S08]  /*0f90*/  LDCU UR8, c[0x0][0x388] ;  /* 0x00007100ff0877ac */ /* 0x000eb00008000800 */
[----:B------:R-:W-:Y:S01]  /*0fa0*/  VOTEU.ALL UP0, P1 ;  /* 0x0000000000ff7886 */ /* 0x000fe20000800000 */
[----:B01----:R-:W0:Y:S04]  /*0fb0*/  @!P1 LDS.64 R4, [UR6] ;  /* 0x00000006ff049984 */ /* 0x003e280008000a00 */
[----:B------:R-:W1:Y:S01]  /*0fc0*/  @!P1 LDS.64 R6, [UR6+0x10] ;  /* 0x00001006ff069984 */ /* 0x000e620008000a00 */
[----:B0-----:R-:W-:-:S02]  /*0fd0*/  @!P1 FSETP.GT.AND P0, PT, R5, R4, PT ;  /* 0x000000040500920b */ /* 0x001fc40003f04000 */
[----:B------:R-:W-:Y:S02]  /*0fe0*/  @!P1 FMNMX R0, R4, R5, !PT ;  /* 0x0000000504009209 */ /* 0x000fe40007800000 */
[----:B-1----:R-:W-:-:S03]  /*0ff0*/  @!P1 SEL R6, R7, R6, P0 ;  /* 0x0000000607069207 */ /* 0x002fc60000000000 */
[----:B------:R-:W-:Y:S04]  /*1000*/  @!P1 STS [UR6], R0 ;  /* 0x00000000ff009988 */ /* 0x000fe80008000806 */
[----:B------:R-:W-:Y:S01]  /*1010*/  @!P1 STS [UR6+0x10], R6 ;  /* 0x00001006ff009988 */ /* 0x000fe20008000806 */
[----:B------:R-:W-:Y:S06]  /*1020*/  BAR.SYNC.DEFER_BLOCKING 0x0 ;  /* 0x0000000000007b1d */ /* 0x000fec0000010000 */
[----:B------:R-:W0:Y:S01]  /*1030*/  LDS R7, [UR6+0x10] ;  /* 0x00001006ff077984 */ /* 0x000e220008000800 */
[----:B------:R-:W-:-:S02]  /*1040*/  @!UP0 UIMAD.WIDE.U32 UR6, UR11, 0x4, UR4 ;  /* 0x000000040b0688a5 */ /* 0x000fc4000f8e0004 */
[----:B------:R-:W-:-:S04]  /*1050*/  UIADD3 UR11, UPT, UPT, UR11, 0x1, URZ ;  /* 0x000000010b0b7890 */ /* 0x000fc8000fffe0ff */
[----:B------:R-:W-:Y:S01]  /*1060*/  MOV R4, UR6 ;  /* 0x0000000600047c02 */ /* 0x000fe20008000f00 */
[----:B--2---:R-:W-:Y:S01]  /*1070*/  UISETP.NE.AND UP0, UPT, UR11, UR8, UPT ;  /* 0x000000080b00728c */ /* 0x004fe2000bf05270 */
[----:B------:R-:W-:-:S05]  /*1080*/  MOV R5, UR7 ;  /* 0x0000000700057c02 */ /* 0x000fca0008000f00 */
[----:B0-----:R0:W-:Y:S03]  /*1090*/  @!P1 STG.E desc[UR12][R4.64], R7 ;  /* 0x0000000704009986 */ /* 0x0011e6000c10190c */
[----:B------:R-:W-:Y:S05]  /*10a0*/  BRA.U UP0, `(.L_x_21) ;  /* 0xfffffff100607547 */ /* 0x000fea000b83ffff */
[----:B------:R-:W-:Y:S05]  /*10b0*/  EXIT ;  /* 0x000000000000794d */ /* 0x000fea0003800000 */
.L_x_22:
        /* <DEDUP_REMOVED lines=12> */
.L_x_202:


//--------------------- .text._Z36voxel_furthest_point_sampling_kernelILj8EEviiiPKfS1_PfPi --------------------------
	.section	.text._Z36voxel_furthest_point_sampling_kernelILj8EEviiiPKfS1_PfPi,"ax",@progbits
	.align	128
        .global         _Z36voxel_furthest_point_sampling_kernelILj8EEviiiPKfS1_PfPi
        .type           _Z36voxel_furthest_point_sampling_kernelILj8EEviiiPKfS1_PfPi,@function
        .size           _Z36voxel_furthest_point_sampling_kernelILj8EEviiiPKfS1_PfPi,(.L_x_203 - _Z36voxel_furthest_point_sampling_kernelILj8EEviiiPKfS1_PfPi)
        .other          _Z36voxel_furthest_point_sampling_kernelILj8EEviiiPKfS1_PfPi,@"STO_CUDA_ENTRY STV_DEFAULT"
_Z36voxel_furthest_point_sampling_kernelILj8EEviiiPKfS1_PfPi:
.text._Z36voxel_furthest_point_sampling_kernelILj8EEviiiPKfS1_PfPi:
        /* <DEDUP_REMOVED lines=34> */
[----:B-1----:R-:W-:-:S07]  /*0220*/  IMAD.MOV.U32 R7, RZ, RZ, RZ ;  /* 0x000000ffff077224 */ /* 0x002fce00078e00ff */
.L_x_32:
[----:B0-----:R-:W0:Y:S01]  /*0230*/  LDCU UR8, c[0x0][0x384] ;  /* 0x00007080ff0877ac */ /* 0x001e220008000800 */
[----:B------:R-:W-:Y:S01]  /*0240*/  BSSY.RECONVERGENT B0, `(.L_x_23) ;  /* 0x00000bb000007945 */ /* 0x000fe20003800200 */
[----:B------:R-:W-:Y:S01]  /*0250*/  HFMA2 R14, -RZ, RZ, -1.875, 0 ;  /* 0xbf800000ff0e7431 */ /* 0x000fe200000001ff */
        /* <DEDUP_REMOVED lines=11> */
[----:B------:R-:W-:Y:S01]  /*0310*/  MOV R13, RZ ;  /* 0x000000ff000d7202 */ /* 0x000fe20000000f00 */
[----:B------:R-:W-:Y:S01]  /*0320*/  IMAD.MOV.U32 R14, RZ, RZ, -0x40800000 ;  /* 0xbf800000ff0e7424 */ /* 0x000fe200078e00ff */
[----:B------:R-:W-:-:S09]  /*0330*/  MOV R0, R18 ;  /* 0x0000001200007202 */ /* 0x000fd20000000f00 */
[----:B0-----:R-:W-:Y:S05]  /*0340*/  @!P0 BRA `(.L_x_26) ;  /* 0x0000000400808947 */ /* 0x001fea0003800000 */
[----:B------:R-:W-:Y:S01]  /*0350*/  HFMA2 R21, -RZ, RZ, 0, 1.78813934326171875e-07 ;  /* 0x00000003ff157431 */ /* 0x000fe200000001ff */
[----:B------:R-:W-:Y:S01]  /*0360*/  LEA.HI R0, R15, 0x1, RZ, 0x1d ;  /* 0x000000010f007811 */ /* 0x000fe200078fe8ff */
[----:B------:R-:W-:Y:S01]  /*0370*/  IMAD.MOV.U32 R14, RZ, RZ, -0x40800000 ;  /* 0xbf800000ff0e7424 */ /* 0x000fe200078e00ff */
[----:B------:R-:W-:Y:S02]  /*0380*/  MOV R13, RZ ;  /* 0x000000ff000d7202 */ /* 0x000fe40000000f00 */
[----:B------:R-:W-:Y:S02]  /*0390*/  LOP3.LUT R20, R0, 0x3ffffffc, RZ, 0xc0, !PT ;  /* 0x3ffffffc00147812 */ /* 0x000fe400078ec0ff */
[----:B------:R-:W-:Y:S02]  /*03a0*/  MOV R0, R18 ;  /* 0x0000001200007202 */ /* 0x000fe40000000f00 */
[----:B------:R-:W-:Y:S01]  /*03b0*/  IADD3 R20, PT, PT, -R20, RZ, RZ ;  /* 0x000000ff14147210 */ /* 0x000fe20007ffe1ff */
[----:B------:R-:W-:-:S07]  /*03c0*/  IMAD R21, R18, R21, 0x30 ;  /* 0x0000003012157424 */ /* 0x000fce00078e0215 */
.L_x_27:
        /* <DEDUP_REMOVED lines=67> */
[----:B------:R-:W-:Y:S01]  /*0800*/  VIADD R20, R20, 0x4 ;  /* 0x0000000414147836 */ /* 0x000fe20000000000 */
[----:B------:R-:W-:-:S04]  /*0810*/  SEL R13, R0, R13, P1 ;  /* 0x0000000d000d7207 */ /* 0x000fc80000800000 */
        /* <DEDUP_REMOVED lines=19> */
.L_x_26:
[----:B------:R-:W-:Y:S05]  /*0950*/  BSYNC.RECONVERGENT B1 ;  /* 0x0000000000017941 */ /* 0x000fea0003800200 */
.L_x_25:
        /* <DEDUP_REMOVED lines=38> */
[----:B0-----:R-:W5:Y:S04]  /*0bc0*/  LDG.E.CONSTANT R23, desc[UR12][R6.64+0x8] ;  /* 0x0000080c06177981 */ /* 0x001f68000c1e9900 */
[----:B------:R-:W2:Y:S04]  /*0bd0*/  @P2 LDG.E.CONSTANT R20, desc[UR12][R8.64+0x4] ;  /* 0x0000040c08142981 */ /* 0x000ea8000c1e9900 */
[----:B------:R-:W5:Y:S04]  /*0be0*/  @P2 LDG.E.CONSTANT R21, desc[UR12][R8.64] ;  /* 0x0000000c08152981 */ /* 0x000f68000c1e9900 */
[----:B------:R0:W5:Y:S04]  /*0bf0*/  @P2 LDG.E.CONSTANT R25, desc[UR12][R8.64+0x8] ;  /* 0x0000080c08192981 */ /* 0x000168000c1e9900 */
[----:B------:R-:W5:Y:S01]  /*0c00*/  @P2 LDG.E R22, desc[UR12][R4.64+0x40] ;  /* 0x0000400c04162981 */ /* 0x000f62000c1e1900 */
        /* <DEDUP_REMOVED lines=11> */
[C---:B------:R-:W-:Y:S01]  /*0cc0*/  FMUL R6, R23.reuse, UR10 ;  /* 0x0000000a17067c20 */ /* 0x040fe20008400000 */
[----:B------:R-:W-:Y:S01]  /*0cd0*/  @P2 FMUL R20, R20, R7 ;  /* 0x0000000714142220 */ /* 0x000fe20000400000 */
[----:B0-----:R-:W-:Y:S01]  /*0ce0*/  @P2 FMUL R8, R16, R21 ;  /* 0x0000001510082220 */ /* 0x001fe20000400000 */
        /* <DEDUP_REMOVED lines=12> */
[----:B------:R-:W-:Y:S01]  /*0db0*/  @P2 PLOP3.LUT P3, PT, P1, PT, PT, 0x80, 0x8 ;  /* 0x000000000008281c */ /* 0x000fe20000f6f070 */
[----:B------:R-:W-:Y:S01]  /*0dc0*/  @P0 VIADD R13, R0, 0x8 ;  /* 0x00000008000d0836 */ /* 0x000fe20000000000 */
[----:B------:R-:W-:-:S11]  /*0dd0*/  @P2 FSEL R14, R25, R14, P1 ;  /* 0x0000000e190e2208 */ /* 0x000fd60000800000 */
[----:B-1----:R-:W-:-:S07]  /*0de0*/  @P3 IADD3 R13, PT, PT, R0, 0x10, RZ ;  /* 0x00000010000d3810 */ /* 0x002fce0007ffe0ff */
.L_x_24:
[----:B------:R-:W-:Y:S05]  /*0df0*/  BSYNC.RECONVERGENT B0 ;  /* 0x0000000000007941 */ /* 0x000fea0003800200 */
.L_x_23:
        /* <DEDUP_REMOVED lines=22> */
.L_x_29:
[----:B------:R-:W-:Y:S05]  /*0f60*/  BSYNC.RECONVERGENT B0 ;  /* 0x0000000000007941 */ /* 0x000fea0003800200 */
.L_x_28:
[----:B------:R-:W-:Y:S01]  /*0f70*/  BAR.SYNC.DEFER_BLOCKING 0x0 ;  /* 0x0000000000007b1d */ /* 0x000fe20000010000 */
[----:B------:R-:W-:-:S05]  /*0f80*/  ISETP.GT.U32.AND P0, PT, R18, 0x1, PT ;  /* 0x000000011200780c */ /* 0x000fca0003f04070 */
[----:B------:R-:W-:Y:S08]  /*0f90*/  BSSY.RECONVERGENT B0, `(.L_x_30) ;  /* 0x000000b000007945 */ /* 0x000ff00003800200 */
[----:B------:R-:W-:Y:S05]  /*0fa0*/  @P0 BRA `(.L_x_31) ;  /* 0x0000000000240947 */ /* 0x000fea0003800000 */
[----:B-1----:R-:W-:Y:S04]  /*0fb0*/  LDS R4, [R5] ;  /* 0x0000000005047984 */ /* 0x002fe80000000800 */
        /* <DEDUP_REMOVED lines=8> */
.L_x_31:
[----:B------:R-:W-:Y:S05]  /*1040*/  BSYNC.RECONVERGENT B0 ;  /* 0x0000000000007941 */ /* 0x000fea0003800200 */
.L_x_30:
[----:B------:R-:W-:Y:S01]  /*1050*/  BAR.SYNC.DEFER_BLOCKING 0x0 ;  /* 0x0000000000007b1d */ /* 0x000fe20000010000 */
[----:B------:R-:W-:-:S05]  /*1060*/  ISETP.NE.AND P1, PT, R18, RZ, PT ;  /* 0x000000ff1200720c */ /* 0x000fca0003f25270 */
[----:B------:R-:W2:Y:S08]  /*1070*/  LDCU UR8, c[0x0][0x388] ;  /* 0x00007100ff0877ac */ /* 0x000eb00008000800 */
[----:B------:R-:W-:Y:S01]  /*1080*/  VOTEU.ALL UP0, P1 ;  /* 0x0000000000ff7886 */ /* 0x000fe20000800000 */
[----:B01-3--:R-:W0:Y:S04]  /*1090*/  @!P1 LDS.64 R4, [UR6] ;  /* 0x00000006ff049984 */ /* 0x00be280008000a00 */
        /* <DEDUP_REMOVED lines=16> */
.L_x_33:
        /* <DEDUP_REMOVED lines=14> */
.L_x_203:


//--------------------- .text._Z36voxel_furthest_point_sampling_kernelILj16EEviiiPKfS1_PfPi --------------------------
	.section	.text._Z36voxel_furthest_point_sampling_kernelILj16EEviiiPKfS1_PfPi,"ax",@progbits
	.align	128
        .global         _Z36voxel_furthest_point_sampling_kernelILj16EEviiiPKfS1_PfPi
        .type           _Z36voxel_furthest_point_sampling_kernelILj16EEviiiPKfS1_PfPi,@function
        .size           _Z36voxel_furthest_point_sampling_kernelILj16EEviiiPKfS1_PfPi,(.L_x_204 - _Z36voxel_furthest_point_sampling_kernelILj16EEviiiPKfS1_PfPi)
        .other          _Z36voxel_furthest_point_sampling_kernelILj16EEviiiPKfS1_PfPi,@"STO_CUDA_ENTRY STV_DEFAULT"
_Z36voxel_furthest_point_sampling_kernelILj16EEviiiPKfS1_PfPi:
.text._Z36voxel_furthest_point_sampling_kernelILj16EEviiiPKfS1_PfPi:
        /* <DEDUP_REMOVED lines=28> */
[----:B------:R-:W-:Y:S01]  /*01c0*/  SHF.R.S32.HI R19, RZ, 0x1f, R17 ;  /* 0x0000001fff137819 */ /* 0x000fe20000011411 */
[----:B------:R-:W-:Y:S01]  /*01d0*/  IMAD.IADD R15, R15, 0x1, R0 ;  /* 0x000000010f0f7824 */ /* 0x000fe200078e0200 */
[----:B---3--:R-:W-:Y:S02]  /*01e0*/  R2UR UR10, R6 ;  /* 0x00000000060a72ca */ /* 0x008fe400000e0000 */
[----:B----4-:R-:W-:Y:S01]  /*01f0*/  R2UR UR9, R7 ;  /* 0x00000000070972ca */ /* 0x010fe200000e0000 */
[----:B------:R-:W-:-:S04]  /*0200*/  IMAD R7, R17, 0x3, RZ ;  /* 0x0000000311077824 */ /* 0x000fc800078e02ff */
[----:B0-----:R-:W-:-:S04]  /*0210*/  IMAD.WIDE R2, R7, 0x4, R2 ;  /* 0x0000000407027825 */ /* 0x001fc800078e0202 */
[----:B-1----:R-:W-:-:S07]  /*0220*/  HFMA2 R7, -RZ, RZ, 0, 0 ;  /* 0x00000000ff077431 */ /* 0x002fce00000001ff */
.L_x_45:
        /* <DEDUP_REMOVED lines=15> */
[----:B------:R-:W-:Y:S01]  /*0320*/  MOV R14, 0xbf800000 ;  /* 0xbf800000000e7802 */ /* 0x000fe20000000f00 */
[----:B------:R-:W-:-:S09]  /*0330*/  IMAD.MOV.U32 R0, RZ, RZ, R18 ;  /* 0x000000ffff007224 */ /* 0x000fd200078e0012 */
[----:B0-----:R-:W-:Y:S05]  /*0340*/  @!P0 BRA `(.L_x_37) ;  /* 0x0000000400808947 */ /* 0x001fea0003800000 */
[----:B------:R-:W-:Y:S01]  /*0350*/  LEA.HI R0, R15, 0x1, RZ, 0x1c ;  /* 0x000000010f007811 */ /* 0x000fe200078fe0ff */
[----:B------:R-:W-:Y:S01]  /*0360*/  IMAD.MOV.U32 R14, RZ, RZ, -0x40800000 ;  /* 0xbf800000ff0e7424 */ /* 0x000fe200078e00ff */
[----:B------:R-:W-:Y:S02]  /*0370*/  MOV R21, 0x3 ;  /* 0x0000000300157802 */ /* 0x000fe40000000f00 */
[----:B------:R-:W-:Y:S02]  /*0380*/  LOP3.LUT R20, R0, 0x1ffffffc, RZ, 0xc0, !PT ;  /* 0x1ffffffc00147812 */ /* 0x000fe400078ec0ff */
[----:B------:R-:W-:Y:S01]  /*0390*/  MOV R13, RZ ;  /* 0x000000ff000d7202 */ /* 0x000fe20000000f00 */
[----:B------:R-:W-:Y:S01]  /*03a0*/  IMAD R21, R18, R21, 0x60 ;  /* 0x0000006012157424 */ /* 0x000fe200078e0215 */
[----:B------:R-:W-:Y:S02]  /*03b0*/  MOV R0, R18 ;  /* 0x0000001200007202 */ /* 0x000fe40000000f00 */
[----:B------:R-:W-:-:S07]  /*03c0*/  IADD3 R20, PT, PT, -R20, RZ, RZ ;  /* 0x000000ff14147210 */ /* 0x000fce0007ffe1ff */
.L_x_38:
[----:B------:R-:W-:-:S04]  /*03d0*/  VIADD R5, R21, 0xffffffa0 ;  /* 0xffffffa015057836 */ /* 0x000fc80000000000 */
[----:B------:R-:W-:Y:S01]  /*03e0*/  IMAD.WIDE.U32 R4, R5, 0x4, R2 ;  /* 0x0000000405047825 */ /* 0x000fe200078e0002 */
[----:B------:R-:W-:-:S04]  /*03f0*/  IADD3 R7, PT, PT, R21, -0x30, RZ ;  /* 0xffffffd015077810 */ /* 0x000fc80007ffe0ff */
[----:B------:R-:W2:Y:S01]  /*0400*/  LDG.E.CONSTANT R28, desc[UR12][R4.64+0x4] ;  /* 0x0000040c041c7981 */ /* 0x000ea2000c1e9900 */
[----:B------:R-:W-:-:S03]  /*0410*/  IMAD.WIDE.U32 R6, R7, 0x4, R2 ;  /* 0x0000000407067825 */ /* 0x000fc600078e0002 */
        /* <DEDUP_REMOVED lines=24> */
[----:B------:R-:W-:Y:S01]  /*05a0*/  IADD3 R5, P0, PT, R17, R0, RZ ;  /* 0x0000000011057210 */ /* 0x000fe20007f1e0ff */
[----:B------:R-:W-:Y:S02]  /*05b0*/  FMUL R22, R27, UR10 ;  /* 0x0000000a1b167c20 */ /* 0x000fe40008400000 */
[C---:B------:R-:W-:Y:S01]  /*05c0*/  FMUL R6, R4.reuse, UR10 ;  /* 0x0000000a04067c20 */ /* 0x040fe20008400000 */
[----:B------:R-:W-:Y:S01]  /*05d0*/  FADD R24, -R11, R24 ;  /* 0x000000180b187221 */ /* 0x000fe20000000100 */
[----:B------:R-:W-:Y:S02]  /*05e0*/  FFMA R22, R27, R22, R26 ;  /* 0x000000161b167223 */ /* 0x000fe4000000001a */
[----:B------:R-:W-:Y:S01]  /*05f0*/  FFMA R25, R4, R6, R25 ;  /* 0x0000000604197223 */ /* 0x000fe20000000019 */
[----:B------:R-:W-:Y:S01]  /*0600*/  IMAD.X R6, RZ, RZ, R19, P0 ;  /* 0x000000ffff067224 */ /* 0x000fe200000e0613 */
[----:B------:R-:W-:Y:S01]  /*0610*/  LEA R4, P0, R5, UR6, 0x2 ;  /* 0x0000000605047c11 */ /* 0x000fe2000f8010ff */
[----:B------:R-:W-:Y:S01]  /*0620*/  FMUL R27, R24, UR9 ;  /* 0x00000009181b7c20 */ /* 0x000fe20008400000 */
[----:B------:R-:W-:-:S02]  /*0630*/  FADD R23, -R12, R23 ;  /* 0x000000170c177221 */ /* 0x000fc40000000100 */
[----:B------:R-:W-:Y:S01]  /*0640*/  LEA.HI.X R5, R5, UR7, R6, 0x2, P0 ;  /* 0x0000000705057c11 */ /* 0x000fe200080f1406 */
[----:B------:R-:W-:Y:S01]  /*0650*/  FMUL R24, R24, R27 ;  /* 0x0000001b18187220 */ /* 0x000fe20000400000 */
        /* <DEDUP_REMOVED lines=44> */
[C---:B------:R-:W-:Y:S01]  /*0920*/  @P0 IADD3 R13, PT, PT, R0.reuse, 0x30, RZ ;  /* 0x00000030000d0810 */ /* 0x040fe20007ffe0ff */
[----:B------:R-:W-:Y:S01]  /*0930*/  VIADD R0, R0, 0x40 ;  /* 0x0000004000007836 */ /* 0x000fe20000000000 */
[----:B0-----:R-:W-:Y:S06]  /*0940*/  @P1 BRA `(.L_x_38) ;  /* 0xfffffff800a01947 */ /* 0x001fec000383ffff */
.L_x_37:
[----:B------:R-:W-:Y:S05]  /*0950*/  BSYNC.RECONVERGENT B1 ;  /* 0x0000000000017941 */ /* 0x000fea0003800200 */
.L_x_36:
        /* <DEDUP_REMOVED lines=73> */
.L_x_35:
[----:B------:R-:W-:Y:S05]  /*0df0*/  BSYNC.RECONVERGENT B0 ;  /* 0x0000000000007941 */ /* 0x000fea0003800200 */
.L_x_34:
[----:B------:R-:W1:Y:S01]  /*0e00*/  S2UR UR8, SR_CgaCtaId ;  /* 0x00000000000879c3 */ /* 0x000e620000008800 */
[----:B------:R-:W-:Y:S01]  /*0e10*/  UMOV UR6, 0x400 ;  /* 0x0000040000067882 */ /* 0x000fe20000000000 */
[C---:B------:R-:W-:Y:S01]  /*0e20*/  ISETP.GT.U32.AND P0, PT, R18.reuse, 0x7, PT ;  /* 0x000000071200780c */ /* 0x040fe20003f04070 */
[----:B------:R-:W-:Y:S01]  /*0e30*/  UIADD3 UR7, UPT, UPT, UR6, 0x40, URZ ;  /* 0x0000004006077890 */ /* 0x000fe2000fffe0ff */
[----:B------:R-:W-:Y:S01]  /*0e40*/  BSSY.RECONVERGENT B0, `(.L_x_39) ;  /* 0x0000013000007945 */ /* 0x000fe20003800200 */
[----:B------:R-:W-:Y:S01]  /*0e50*/  ISETP.GT.U32.AND P1, PT, R18, 0x3, PT ;  /* 0x000000031200780c */ /* 0x000fe20003f24070 */
        /* <DEDUP_REMOVED lines=17> */
.L_x_40:
[----:B------:R-:W-:Y:S05]  /*0f70*/  BSYNC.RECONVERGENT B0 ;  /* 0x0000000000007941 */ /* 0x000fea0003800200 */
.L_x_39:
[----:B------:R-:W-:Y:S06]  /*0f80*/  BAR.SYNC.DEFER_BLOCKING 0x0 ;  /* 0x0000000000007b1d */ /* 0x000fec0000010000 */
[----:B------:R-:W-:Y:S04]  /*0f90*/  BSSY.RECONVERGENT B0, `(.L_x_41) ;  /* 0x000000b000007945 */ /* 0x000fe80003800200 */
        /* <DEDUP_REMOVED lines=10> */
.L_x_42:
[----:B------:R-:W-:Y:S05]  /*1040*/  BSYNC.RECONVERGENT B0 ;  /* 0x0000000000007941 */ /* 0x000fea0003800200 */
.L_x_41:
[----:B------:R-:W-:Y:S01]  /*1050*/  BAR.SYNC.DEFER_BLOCKING 0x0 ;  /* 0x0000000000007b1d */ /* 0x000fe20000010000 */
[----:B------:R-:W-:-:S05]  /*1060*/  ISETP.GT.U32.AND P0, PT, R18, 0x1, PT ;  /* 0x000000011200780c */ /* 0x000fca0003f04070 */
[----:B------:R-:W-:Y:S08]  /*1070*/  BSSY.RECONVERGENT B0, `(.L_x_43) ;  /* 0x000000b000007945 */ /* 0x000ff00003800200 */
[----:B------:R-:W-:Y:S05]  /*1080*/  @P0 BRA `(.L_x_44) ;  /* 0x0000000000240947 */ /* 0x000fea0003800000 */
[----:B-1-3--:R-:W-:Y:S04]  /*1090*/  LDS R4, [R5] ;  /* 0x0000000005047984 */ /* 0x00afe80000000800 */
        /* <DEDUP_REMOVED lines=8> */
.L_x_44:
[----:B------:R-:W-:Y:S05]  /*1120*/  BSYNC.RECONVERGENT B0 ;  /* 0x0000000000007941 */ /* 0x000fea0003800200 */
.L_x_43:
[----:B------:R-:W-:Y:S01]  /*1130*/  BAR.SYNC.DEFER_BLOCKING 0x0 ;  /* 0x0000000000007b1d */ /* 0x000fe20000010000 */
[----:B------:R-:W-:-:S05]  /*1140*/  ISETP.NE.AND P1, PT, R18, RZ, PT ;  /* 0x000000ff1200720c */ /* 0x000fca0003f25270 */
[----:B------:R-:W2:Y:S08]  /*1150*/  LDCU UR8, c[0x0][0x388] ;  /* 0x00007100ff0877ac */ /* 0x000eb00008000800 */
[----:B------:R-:W-:Y:S01]  /*1160*/  VOTEU.ALL UP0, P1 ;  /* 0x0000000000ff7886 */ /* 0x000fe20000800000 */
[----:B01-34-:R-:W0:Y:S04]  /*1170*/  @!P1 LDS.64 R4, [UR6] ;  /* 0x00000006ff049984 */ /* 0x01be280008000a00 */
        /* <DEDUP_REMOVED lines=16> */
.L_x_46:
        /* <DEDUP_REMOVED lines=16> */
.L_x_204:


//--------------------- .text._Z36voxel_furthest_point_sampling_kernelILj32EEviiiPKfS1_PfPi --------------------------
	.section	.text._Z36voxel_furthest_point_sampling_kernelILj32EEviiiPKfS1_PfPi,"ax",@progbits
	.align	128
        .global         _Z36voxel_furthest_point_sampling_kernelILj32EEviiiPKfS1_PfPi
        .type           _Z36voxel_furthest_point_sampling_kernelILj32EEviiiPKfS1_PfPi,@function
        .size           _Z36voxel_furthest_point_sampling_kernelILj32EEviiiPKfS1_PfPi,(.L_x_205 - _Z36voxel_furthest_point_sampling_kernelILj32EEviiiPKfS1_PfPi)
        .other          _Z36voxel_furthest_point_sampling_kernelILj32EEviiiPKfS1_PfPi,@"STO_CUDA_ENTRY STV_DEFAULT"
_Z36voxel_furthest_point_sampling_kernelILj32EEviiiPKfS1_PfPi:
.text._Z36voxel_furthest_point_sampling_kernelILj32EEviiiPKfS1_PfPi:
        /* <DEDUP_REMOVED lines=14> */
[----:B------:R-:W-:Y:S01]  /*00e0*/  MOV R2, UR4 ;  /* 0x0000000400027c02 */ /* 0x000fe20008000f00 */
[----:B------:R-:W-:-:S07]  /*00f0*/  IMAD.U32 R3, RZ, RZ, UR5 ;  /* 0x00000005ff037e24 */ /* 0x000fce000f8e00ff */
        /* <DEDUP_REMOVED lines=19> */
.L_x_60:
[----:B0-----:R-:W0:Y:S01]  /*0230*/  LDCU UR8, c[0x0][0x384] ;  /* 0x00007080ff0877ac */ /* 0x001e220008000800 */
[----:B------:R-:W-:Y:S01]  /*0240*/  BSSY.RECONVERGENT B0, `(.L_x_47) ;  /* 0x00000bb000007945 */ /* 0x000fe20003800200 */
[----:B------:R-:W-:Y:S02]  /*0250*/  HFMA2 R14, -RZ, RZ, -1.875, 0 ;  /* 0xbf800000ff0e7431 */ /* 0x000fe400000001ff */
        /* <DEDUP_REMOVED lines=15> */
[----:B------:R-:W-:Y:S01]  /*0350*/  LEA.HI R0, R15, 0x1, RZ, 0x1b ;  /* 0x000000010f007811 */ /* 0x000fe200078fd8ff */
[----:B------:R-:W-:Y:S01]  /*0360*/  HFMA2 R14, -RZ, RZ, -1.875, 0 ;  /* 0xbf800000ff0e7431 */ /* 0x000fe200000001ff */
[----:B------:R-:W-:Y:S01]  /*0370*/  MOV R21, 0x3 ;  /* 0x0000000300157802 */ /* 0x000fe20000000f00 */
[----:B------:R-:W-:Y:S01]  /*0380*/  IMAD.MOV.U32 R13, RZ, RZ, RZ ;  /* 0x000000ffff0d7224 */ /* 0x000fe200078e00ff */
[----:B------:R-:W-:Y:S02]  /*0390*/  LOP3.LUT R20, R0, 0xffffffc, RZ, 0xc0, !PT ;  /* 0x0ffffffc00147812 */ /* 0x000fe400078ec0ff */
[----:B------:R-:W-:Y:S01]  /*03a0*/  MOV R0, R18 ;  /* 0x0000001200007202 */ /* 0x000fe20000000f00 */
[----:B------:R-:W-:Y:S02]  /*03b0*/  IMAD R21, R18, R21, 0xc0 ;  /* 0x000000c012157424 */ /* 0x000fe400078e0215 */
[----:B------:R-:W-:-:S07]  /*03c0*/  IMAD.MOV R20, RZ, RZ, -R20 ;  /* 0x000000ffff147224 */ /* 0x000fce00078e0a14 */
.L_x_51:
[----:B------:R-:W-:-:S05]  /*03d0*/  IADD3 R5, PT, PT, R21, -0xc0, RZ ;  /* 0xffffff4015057810 */ /* 0x000fca0007ffe0ff */
        /* <DEDUP_REMOVED lines=12> */
[----:B0-----:R-:W-:-:S03]  /*04a0*/  VIADD R7, R21, 0x60 ;  /* 0x0000006015077836 */ /* 0x001fc60000000000 */
        /* <DEDUP_REMOVED lines=55> */
[----:B------:R-:W-:Y:S01]  /*0820*/  ISETP.NE.AND P1, PT, R20, RZ, PT ;  /* 0x000000ff1400720c */ /* 0x000fe20003f25270 */
[----:B------:R-:W-:Y:S01]  /*0830*/  VIADD R21, R21, 0x180 ;  /* 0x0000018015157836 */ /* 0x000fe20000000000 */
        /* <DEDUP_REMOVED lines=14> */
[C---:B------:R-:W-:Y:S02]  /*0920*/  @P0 IADD3 R13, PT, PT, R0.reuse, 0x60, RZ ;  /* 0x00000060000d0810 */ /* 0x040fe40007ffe0ff */
[----:B------:R-:W-:Y:S01]  /*0930*/  IADD3 R0, PT, PT, R0, 0x80, RZ ;  /* 0x0000008000007810 */ /* 0x000fe20007ffe0ff */
[----:B0-----:R-:W-:Y:S06]  /*0940*/  @P1 BRA `(.L_x_51) ;  /* 0xfffffff800a01947 */ /* 0x001fec000383ffff */
.L_x_50:
[----:B------:R-:W-:Y:S05]  /*0950*/  BSYNC.RECONVERGENT B1 ;  /* 0x0000000000017941 */ /* 0x000fea0003800200 */
.L_x_49:
        /* <DEDUP_REMOVED lines=72> */
[----:B-1----:R-:W-:-:S07]  /*0de0*/  @P3 VIADD R13, R0, 0x40 ;  /* 0x00000040000d3836 */ /* 0x002fce0000000000 */
.L_x_48:
[----:B------:R-:W-:Y:S05]  /*0df0*/  BSYNC.RECONVERGENT B0 ;  /* 0x0000000000007941 */ /* 0x000fea0003800200 */
.L_x_47:
[----:B------:R-:W1:Y:S01]  /*0e00*/  S2UR UR8, SR_CgaCtaId ;  /* 0x00000000000879c3 */ /* 0x000e620000008800 */
[----:B------:R-:W-:Y:S01]  /*0e10*/  UMOV UR6, 0x400 ;  /* 0x0000040000067882 */ /* 0x000fe20000000000 */
[C---:B------:R-:W-:Y:S01]  /*0e20*/  ISETP.GT.U32.AND P1, PT, R18.reuse, 0xf, PT ;  /* 0x0000000f1200780c */ /* 0x040fe20003f24070 */
[----:B------:R-:W-:Y:S01]  /*0e30*/  UIADD3 UR7, UPT, UPT, UR6, 0x80, URZ ;  /* 0x0000008006077890 */ /* 0x000fe2000fffe0ff */
[----:B------:R-:W-:Y:S01]  /*0e40*/  BSSY.RECONVERGENT B0, `(.L_x_52) ;  /* 0x0000014000007945 */ /* 0x000fe20003800200 */
[C---:B------:R-:W-:Y:S02]  /*0e50*/  ISETP.GT.U32.AND P2, PT, R18.reuse, 0x7, PT ;  /* 0x000000071200780c */ /* 0x040fe40003f44070 */
        /* <DEDUP_REMOVED lines=18> */
.L_x_53:
[----:B------:R-:W-:Y:S05]  /*0f80*/  BSYNC.RECONVERGENT B0 ;  /* 0x0000000000007941 */ /* 0x000fea0003800200 */
.L_x_52:
        /* <DEDUP_REMOVED lines=12> */
.L_x_55:
[----:B------:R-:W-:Y:S05]  /*1050*/  BSYNC.RECONVERGENT B0 ;  /* 0x0000000000007941 */ /* 0x000fea0003800200 */
.L_x_54:
[----:B------:R-:W-:Y:S06]  /*1060*/  BAR.SYNC.DEFER_BLOCKING 0x0 ;  /* 0x0000000000007b1d */ /* 0x000fec0000010000 */
[----:B------:R-:W-:Y:S04]  /*1070*/  BSSY.RECONVERGENT B0, `(.L_x_56) ;  /* 0x000000b000007945 */ /* 0x000fe80003800200 */
        /* <DEDUP_REMOVED lines=10> */
.L_x_57:
[----:B------:R-:W-:Y:S05]  /*1120*/  BSYNC.RECONVERGENT B0 ;  /* 0x0000000000007941 */ /* 0x000fea0003800200 */
.L_x_56:
[----:B------:R-:W-:Y:S01]  /*1130*/  BAR.SYNC.DEFER_BLOCKING 0x0 ;  /* 0x0000000000007b1d */ /* 0x000fe20000010000 */
[----:B------:R-:W-:-:S05]  /*1140*/  ISETP.GT.U32.AND P0, PT, R18, 0x1, PT ;  /* 0x000000011200780c */ /* 0x000fca0003f04070 */
[----:B------:R-:W-:Y:S08]  /*1150*/  BSSY.RECONVERGENT B0, `(.L_x_58) ;  /* 0x000000b000007945 */ /* 0x000ff00003800200 */
[----:B------:R-:W-:Y:S05]  /*1160*/  @P0 BRA `(.L_x_59) ;  /* 0x0000000000240947 */ /* 0x000fea0003800000 */
[----:B-1-34-:R-:W-:Y:S04]  /*1170*/  LDS R4, [R5] ;  /* 0x0000000005047984 */ /* 0x01afe80000000800 */
        /* <DEDUP_REMOVED lines=8> */
.L_x_59:
[----:B------:R-:W-:Y:S05]  /*1200*/  BSYNC.RECONVERGENT B0 ;  /* 0x0000000000007941 */ /* 0x000fea0003800200 */
.L_x_58:
        /* <DEDUP_REMOVED lines=21> */
.L_x_61:
        /* <DEDUP_REMOVED lines=10> */
.L_x_205:


//--------------------- .text._Z36voxel_furthest_point_sampling_kernelILj64EEviiiPKfS1_PfPi --------------------------
	.section	.text._Z36voxel_furthest_point_sampling_kernelILj64EEviiiPKfS1_PfPi,"ax",@progbits
	.align	128
        .global         _Z36voxel_furthest_point_sampling_kernelILj64EEviiiPKfS1_PfPi
        .type           _Z36voxel_furthest_point_sampling_kernelILj64EEviiiPKfS1_PfPi,@function
        .size           _Z36voxel_furthest_point_sampling_kernelILj64EEviiiPKfS1_PfPi,(.L_x_206 - _Z36voxel_furthest_point_sampling_kernelILj64EEviiiPKfS1_PfPi)
        .other          _Z36voxel_furthest_point_sampling_kernelILj64EEviiiPKfS1_PfPi,@"STO_CUDA_ENTRY STV_DEFAULT"
_Z36voxel_furthest_point_sampling_kernelILj64EEviiiPKfS1_PfPi:
.text._Z36voxel_furthest_point_sampling_kernelILj64EEviiiPKfS1_PfPi:
        /* <DEDUP_REMOVED lines=19> */
[----:B0-----:R-:W0:Y:S08]  /*0130*/  LDC.64 R2, c[0x0][0x390] ;  /* 0x0000e400ff027b82 */ /* 0x001e300000000a00 */
[----:B------:R-:W1:Y:S08]  /*0140*/  LDC R9, c[0x0][0x384] ;  /* 0x0000e100ff097b82 */ /* 0x000e700000000800 */
[----:B------:R-:W2:Y:S01]  /*0150*/  S2UR UR7, SR_CgaCtaId ;  /* 0x00000000000779c3 */ /* 0x000ea20000008800 */
[----:B0-----:R-:W3:Y:S07]  /*0160*/  LDG.E.CONSTANT R6, desc[UR12][R2.64+0x8] ;  /* 0x0000080c02067981 */ /* 0x001eee000c1e9900 */
[----:B------:R-:W0:Y:S01]  /*0170*/  LDC.64 R4, c[0x0][0x398] ;  /* 0x0000e600ff047b82 */ /* 0x000e220000000a00 */
[----:B------:R-:W4:Y:S01]  /*0180*/  LDG.E.CONSTANT R7, desc[UR12][R2.64+0x4] ;  /* 0x0000040c02077981 */ /* 0x000f22000c1e9900 */
[----:B------:R-:W-:-:S02]  /*0190*/  UMOV UR6, 0x400 ;  /* 0x0000040000067882 */ /* 0x000fc40000000000 */
[----:B------:R-:W-:Y:S01]  /*01a0*/  UIADD3 UR6, UPT, UPT, UR6, 0x100, URZ ;  /* 0x0000010006067890 */ /* 0x000fe2000fffe0ff */
[----:B-1----:R-:W-:Y:S01]  /*01b0*/  IMAD R11, R9, UR9, RZ ;  /* 0x00000009090b7c24 */ /* 0x002fe2000f8e02ff */
[----:B------:R-:W-:Y:S01]  /*01c0*/  LOP3.LUT R12, RZ, R0, RZ, 0x33, !PT ;  /* 0x00000000ff0c7212 */ /* 0x000fe200078e33ff */
[----:B------:R0:W5:Y:S01]  /*01d0*/  LDG.E.CONSTANT R10, desc[UR12][R2.64] ;  /* 0x0000000c020a7981 */ /* 0x000162000c1e9900 */
[----:B--2---:R-:W-:Y:S02]  /*01e0*/  ULEA UR6, UR7, UR6, 0x18 ;  /* 0x0000000607067291 */ /* 0x004fe4000f8ec0ff */
[----:B------:R-:W-:Y:S02]  /*01f0*/  IADD3 R12, PT, PT, R12, R9, RZ ;  /* 0x000000090c0c7210 */ /* 0x000fe40007ffe0ff */
[----:B------:R-:W-:Y:S02]  /*0200*/  SHF.R.S32.HI R20, RZ, 0x1f, R11 ;  /* 0x0000001fff147819 */ /* 0x000fe4000001140b */
[----:B------:R-:W-:Y:S01]  /*0210*/  LEA R13, R0, UR6, 0x2 ;  /* 0x00000006000d7c11 */ /* 0x000fe2000f8e10ff */
[----:B------:R-:W-:Y:S01]  /*0220*/  UMOV UR10, 0x1 ;  /* 0x00000001000a7882 */ /* 0x000fe20000000000 */
[----:B---3--:R-:W-:-:S02]  /*0230*/  R2UR UR9, R6 ;  /* 0x00000000060972ca */ /* 0x008fc400000e0000 */
[----:B----4-:R-:W-:Y:S01]  /*0240*/  R2UR UR8, R7 ;  /* 0x00000000070872ca */ /* 0x010fe200000e0000 */
[----:B------:R-:W-:-:S04]  /*0250*/  IMAD R7, R11, 0x3, RZ ;  /* 0x000000030b077824 */ /* 0x000fc800078e02ff */
[----:B0-----:R-:W-:-:S04]  /*0260*/  IMAD.WIDE R2, R7, 0x4, R4 ;  /* 0x0000000407027825 */ /* 0x001fc800078e0204 */
[----:B------:R-:W-:-:S07]  /*0270*/  IMAD.MOV.U32 R7, RZ, RZ, RZ ;  /* 0x000000ffff077224 */ /* 0x000fce00078e00ff */
.L_x_77:
        /* <DEDUP_REMOVED lines=19> */
[----:B------:R-:W-:Y:S01]  /*03b0*/  IMAD.MOV.U32 R21, RZ, RZ, 0x3 ;  /* 0x00000003ff157424 */ /* 0x000fe200078e00ff */
[----:B------:R-:W-:Y:S01]  /*03c0*/  MOV R17, RZ ;  /* 0x000000ff00117202 */ /* 0x000fe20000000f00 */
[----:B------:R-:W-:Y:S01]  /*03d0*/  IMAD.MOV.U32 R19, RZ, RZ, -0x40800000 ;  /* 0xbf800000ff137424 */ /* 0x000fe200078e00ff */
[----:B------:R-:W-:Y:S01]  /*03e0*/  LOP3.LUT R4, R4, 0x7fffffc, RZ, 0xc0, !PT ;  /* 0x07fffffc04047812 */ /* 0x000fe200078ec0ff */
[----:B------:R-:W-:Y:S01]  /*03f0*/  IMAD R21, R0, R21, 0x180 ;  /* 0x0000018000157424 */ /* 0x000fe200078e0215 */
[----:B------:R-:W-:-:S03]  /*0400*/  MOV R18, R0 ;  /* 0x0000000000127202 */ /* 0x000fc60000000f00 */
[----:B------:R-:W-:-:S07]  /*0410*/  IMAD.MOV R22, RZ, RZ, -R4 ;  /* 0x000000ffff167224 */ /* 0x000fce00078e0a04 */
.L_x_66:
[----:B------:R-:W-:-:S05]  /*0420*/  IADD3 R5, PT, PT, R21, -0x180, RZ ;  /* 0xfffffe8015057810 */ /* 0x000fca0007ffe0ff */
[----:B------:R-:W-:-:S05]  /*0430*/  IMAD.WIDE.U32 R4, R5, 0x4, R2 ;  /* 0x0000000405047825 */ /* 0x000fca00078e0002 */
[----:B------:R-:W2:Y:S04]  /*0440*/  LDG.E.CONSTANT R8, desc[UR12][R4.64+0x4] ;  /* 0x0000040c04087981 */ /* 0x000ea8000c1e9900 */
[----:B------:R-:W3:Y:S01]  /*0450*/  LDG.E.CONSTANT R25, desc[UR12][R4.64] ;  /* 0x0000000c04197981 */ /* 0x000ee2000c1e9900 */
[----:B------:R-:W-:-:S03]  /*0460*/  VIADD R7, R21, 0xffffff40 ;  /* 0xffffff4015077836 */ /* 0x000fc60000000000 */
[----:B------:R0:W4:Y:S01]  /*0470*/  LDG.E.CONSTANT R23, desc[UR12][R4.64+0x8] ;  /* 0x0000080c04177981 */ /* 0x000122000c1e9900 */
        /* <DEDUP_REMOVED lines=14> */
[----:B------:R-:W-:Y:S01]  /*0560*/  FADD R24, -R15, R24 ;  /* 0x000000180f187221 */ /* 0x000fe20000000100 */
[----:B------:R-:W-:-:S02]  /*0570*/  FADD R29, -R14, R29 ;  /* 0x0000001d0e1d7221 */ /* 0x000fc40000000100 */
[----:B------:R-:W-:-:S04]  /*0580*/  FMUL R5, R23, UR9 ;  /* 0x0000000917057c20 */ /* 0x000fc80008400000 */
[----:B------:R-:W-:Y:S01]  /*0590*/  FFMA R23, R23, R5, R4 ;  /* 0x0000000517177223 */ /* 0x000fe20000000004 */
[----:B------:R-:W-:Y:S01]  /*05a0*/  FMUL R5, R24, UR8 ;  /* 0x0000000818057c20 */ /* 0x000fe20008400000 */
[----:B------:R-:W-:Y:S01]  /*05b0*/  FADD R27, -R16, R27 ;  /* 0x0000001b101b7221 */ /* 0x000fe20000000100 */
[----:B------:R-:W4:Y:S02]  /*05c0*/  LDG.E.CONSTANT R9, desc[UR12][R8.64+0x8] ;  /* 0x0000080c08097981 */ /* 0x000f24000c1e9900 */
[----:B------:R-:W-:Y:S01]  /*05d0*/  FMUL R4, R24, R5 ;  /* 0x0000000518047220 */ /* 0x000fe20000400000 */
[----:B------:R-:W-:Y:S01]  /*05e0*/  FMUL R24, R10, R29 ;  /* 0x0000001d0a187220 */ /* 0x000fe20000400000 */
[----:B------:R-:W-:-:S03]  /*05f0*/  IADD3 R5, P0, PT, R11, R18, RZ ;  /* 0x000000120b057210 */ /* 0x000fc60007f1e0ff */
[----:B------:R-:W-:Y:S01]  /*0600*/  FFMA R24, R29, R24, R4 ;  /* 0x000000181d187223 */ /* 0x000fe20000000004 */
[----:B------:R-:W-:Y:S02]  /*0610*/  IADD3.X R6, PT, PT, RZ, R20, RZ, P0, !PT ;  /* 0x00000014ff067210 */ /* 0x000fe400007fe4ff */
[----:B------:R-:W-:-:S04]  /*0620*/  LEA R4, P0, R5, UR6, 0x2 ;  /* 0x0000000605047c11 */ /* 0x000fc8000f8010ff */
[----:B------:R-:W-:Y:S01]  /*0630*/  LEA.HI.X R5, R5, UR7, R6, 0x2, P0 ;  /* 0x0000000705057c11 */ /* 0x000fe200080f1406 */
[----:B------:R-:W-:-:S04]  /*0640*/  FMUL R6, R27, UR9 ;  /* 0x000000091b067c20 */ /* 0x000fc80008400000 */
[----:B------:R-:W4:Y:S01]  /*0650*/  LDG.E R28, desc[UR12][R4.64] ;  /* 0x0000000c041c7981 */ /* 0x000f22000c1e1900 */
[----:B------:R-:W-:Y:S01]  /*0660*/  FFMA R24, R27, R6, R24 ;  /* 0x000000061b187223 */ /* 0x000fe20000000018 */
[----:B--2---:R-:W-:-:S04]  /*0670*/  FADD R26, -R15, R26 ;  /* 0x0000001a0f1a7221 */ /* 0x004fc80000000100 */
[----:B------:R-:W-:Y:S01]  /*0680*/  FMUL R7, R26, UR8 ;  /* 0x000000081a077c20 */ /* 0x000fe20008400000 */
[----:B---3--:R-:W-:-:S03]  /*0690*/  FADD R25, -R14, R25 ;  /* 0x000000190e197221 */ /* 0x008fc60000000100 */
[----:B------:R-:W-:Y:S01]  /*06a0*/  FMUL R6, R26, R7 ;  /* 0x000000071a067220 */ /* 0x000fe20000400000 */
[----:B------:R-:W-:Y:S01]  /*06b0*/  FMUL R26, R10, R25 ;  /* 0x000000190a1a7220 */ /* 0x000fe20000400000 */
[----:B------:R-:W-:-:S03]  /*06c0*/  VIADD R7, R21, 0xc0 ;  /* 0x000000c015077836 */ /* 0x000fc60000000000 */
[----:B------:R-:W-:Y:S01]  /*06d0*/  FFMA R26, R25, R26, R6 ;  /* 0x0000001a191a7223 */ /* 0x000fe20000000006 */
[----:B------:R-:W-:Y:S01]  /*06e0*/  IMAD.WIDE.U32 R6, R7, 0x4, R2 ;  /* 0x0000000407067825 */ /* 0x000fe200078e0002 */
[----:B------:R-:W2:Y:S04]  /*06f0*/  LDG.E R25, desc[UR12][R4.64+0x100] ;  /* 0x0001000c04197981 */ /* 0x000ea8000c1e1900 */
[----:B------:R-:W3:Y:S01]  /*0700*/  LDG.E.CONSTANT R8, desc[UR12][R6.64+0x4] ;  /* 0x0000040c06087981 */ /* 0x000ee2000c1e9900 */
[----:B----4-:R-:W-:-:S04]  /*0710*/  FADD R9, -R16, R9 ;  /* 0x0000000910097221 */ /* 0x010fc80000000100 */
[----:B------:R-:W-:-:S04]  /*0720*/  FMUL R27, R9, UR9 ;  /* 0x00000009091b7c20 */ /* 0x000fc80008400000 */
[----:B------:R-:W-:Y:S02]  /*0730*/  FFMA R9, R9, R27, R26 ;  /* 0x0000001b09097223 */ /* 0x000fe4000000001a */
[----:B------:R-:W4:Y:S01]  /*0740*/  LDG.E.CONSTANT R27, desc[UR12][R6.64+0x8] ;  /* 0x0000080c061b7981 */ /* 0x000f22000c1e9900 */
[----:B------:R-:W-:-:S03]  /*0750*/  FMNMX R28, R23, R28, PT ;  /* 0x0000001c171c7209 */ /* 0x000fc60003800000 */
[----:B------:R-:W4:Y:S01]  /*0760*/  LDG.E.CONSTANT R23, desc[UR12][R6.64] ;  /* 0x0000000c06177981 */ /* 0x000f22000c1e9900 */
[----:B---3--:R-:W-:Y:S01]  /*0770*/  FADD R8, -R15, R8 ;  /* 0x000000080f087221 */ /* 0x008fe20000000100 */
[----:B--2---:R-:W-:Y:S02]  /*0780*/  FMNMX R25, R24, R25, PT ;  /* 0x0000001918197209 */ /* 0x004fe40003800000 */
[----:B------:R-:W2:Y:S01]  /*0790*/  LDG.E R24, desc[UR12][R4.64+0x200] ;  /* 0x0002000c04187981 */ /* 0x000ea2000c1e1900 */
[----:B------:R-:W-:-:S04]  /*07a0*/  FMUL R29, R8, UR8 ;  /* 0x00000008081d7c20 */ /* 0x000fc80008400000 */
[----:B------:R-:W-:Y:S02]  /*07b0*/  FMUL R29, R8, R29 ;  /* 0x0000001d081d7220 */ /* 0x000fe40000400000 */
[----:B------:R-:W3:Y:S01]  /*07c0*/  LDG.E R8, desc[UR12][R4.64+0x300] ;  /* 0x0003000c04087981 */ /* 0x000ee2000c1e1900 */
[----:B----4-:R-:W-:Y:S01]  /*07d0*/  FADD R27, -R16, R27 ;  /* 0x0000001b101b7221 */ /* 0x010fe20000000100 */
[----:B------:R-:W-:-:S04]  /*07e0*/  FADD R23, -R14, R23 ;  /* 0x000000170e177221 */ /* 0x000fc80000000100 */
[----:B------:R-:W-:Y:S01]  /*07f0*/  FMUL R26, R10, R23 ;  /* 0x000000170a1a7220 */ /* 0x000fe20000400000 */
[----:B------:R-:W-:Y:S01]  /*0800*/  FMUL R6, R27, UR9 ;  /* 0x000000091b067c20 */ /* 0x000fe20008400000 */
[----:B------:R-:W-:Y:S02]  /*0810*/  FSETP.GT.AND P1, PT, R28, R19, PT ;  /* 0x000000131c00720b */ /* 0x000fe40003f24000 */
[----:B------:R-:W-:-:S04]  /*0820*/  FFMA R26, R23, R26, R29 ;  /* 0x0000001a171a7223 */ /* 0x000fc8000000001d */
[----:B------:R-:W-:Y:S01]  /*0830*/  FFMA R27, R27, R6, R26 ;  /* 0x000000061b1b7223 */ /* 0x000fe2000000001a */
[----:B------:R-:W-:-:S04]  /*0840*/  FSEL R6, R28, R19, P1 ;  /* 0x000000131c067208 */ /* 0x000fc80000800000 */
[----:B------:R-:W-:-:S04]  /*0850*/  FSETP.GT.AND P2, PT, R25, R6, PT ;  /* 0x000000061900720b */ /* 0x000fc80003f44000 */
[----:B------:R-:W-:Y:S01]  /*0860*/  FSEL R6, R25, R6, P2 ;  /* 0x0000000619067208 */ /* 0x000fe20001000000 */
[----:B------:R0:W-:Y:S01]  /*0870*/  STG.E desc[UR12][R4.64], R28 ;  /* 0x0000001c04007986 */ /* 0x0001e2000c10190c */
[----:B------:R-:W-:-:S03]  /*0880*/  VIADD R22, R22, 0x4 ;  /* 0x0000000416167836 */ /* 0x000fc60000000000 */
[----:B------:R0:W-:Y:S01]  /*0890*/  STG.E desc[UR12][R4.64+0x100], R25 ;  /* 0x0001001904007986 */ /* 0x0001e2000c10190c */
[----:B------:R-:W-:Y:S02]  /*08a0*/  SEL R17, R18, R17, P1 ;  /* 0x0000001112117207 */ /* 0x000fe40000800000 */
[----:B------:R-:W-:Y:S02]  /*08b0*/  ISETP.NE.AND P1, PT, R22, RZ, PT ;  /* 0x000000ff1600720c */ /* 0x000fe40003f25270 */
[----:B------:R-:W-:Y:S01]  /*08c0*/  @P2 IADD3 R17, PT, PT, R18, 0x40, RZ ;  /* 0x0000004012112810 */ /* 0x000fe20007ffe0ff */
[----:B------:R-:W-:Y:S01]  /*08d0*/  VIADD R21, R21, 0x300 ;  /* 0x0000030015157836 */ /* 0x000fe20000000000 */
[----:B--2---:R-:W-:-:S04]  /*08e0*/  FMNMX R9, R9, R24, PT ;  /* 0x0000001809097209 */ /* 0x004fc80003800000 */
[----:B------:R-:W-:Y:S02]  /*08f0*/  FSETP.GT.AND P3, PT, R9, R6, PT ;  /* 0x000000060900720b */ /* 0x000fe40003f64000 */
[----:B---3--:R-:W-:Y:S01]  /*0900*/  FMNMX R27, R27, R8, PT ;  /* 0x000000081b1b7209 */ /* 0x008fe20003800000 */
        /* <DEDUP_REMOVED lines=9> */
.L_x_65:
[----:B------:R-:W-:Y:S05]  /*09a0*/  BSYNC.RECONVERGENT B1 ;  /* 0x0000000000017941 */ /* 0x000fea0003800200 */
.L_x_64:
        /* <DEDUP_REMOVED lines=33> */
[----:B0-----:R-:W-:-:S05]  /*0bc0*/  IMAD.WIDE.U32 R6, R7, 0x4, R2 ;  /* 0x0000000407067825 */ /* 0x001fca00078e0002 */
[----:B------:R-:W3:Y:S03]  /*0bd0*/  LDG.E.CONSTANT R28, desc[UR12][R6.64+0x4] ;  /* 0x0000040c061c7981 */ /* 0x000ee6000c1e9900 */
[----:B------:R-:W-:Y:S01]  /*0be0*/  @P2 IADD3 R9, PT, PT, R9, 0x180, RZ ;  /* 0x0000018009092810 */ /* 0x000fe20007ffe0ff */
[----:B------:R-:W4:Y:S04]  /*0bf0*/  LDG.E.CONSTANT R25, desc[UR12][R6.64] ;  /* 0x0000000c06197981 */ /* 0x000f28000c1e9900 */
[----:B------:R-:W-:Y:S01]  /*0c00*/  @P2 IMAD.WIDE.U32 R8, R9, 0x4, R2 ;  /* 0x0000000409082825 */ /* 0x000fe200078e0002 */
[----:B------:R-:W5:Y:S04]  /*0c10*/  LDG.E.CONSTANT R23, desc[UR12][R6.64+0x8] ;  /* 0x0000080c06177981 */ /* 0x000f68000c1e9900 */
        /* <DEDUP_REMOVED lines=9> */
[----:B-----5:R-:W-:Y:S01]  /*0cb0*/  FADD R23, -R16, R23 ;  /* 0x0000001710177221 */ /* 0x020fe20000000100 */
[----:B--2---:R-:W-:Y:S01]  /*0cc0*/  @P2 FADD R22, -R15, R22 ;  /* 0x000000160f162221 */ /* 0x004fe20000000100 */
[----:B------:R-:W-:Y:S01]  /*0cd0*/  @P2 FADD R21, -R14, R21 ;  /* 0x000000150e152221 */ /* 0x000fe20000000100 */
[----:B------:R-:W-:Y:S02]  /*0ce0*/  FMUL R14, R10, R25 ;  /* 0x000000190a0e7220 */ /* 0x000fe40000400000 */
[----:B------:R-:W-:Y:S01]  /*0cf0*/  @P2 FMUL R7, R22, UR8 ;  /* 0x0000000816072c20 */ /* 0x000fe20008400000 */
[----:B------:R-:W-:Y:S01]  /*0d00*/  FMUL R6, R23, UR9 ;  /* 0x0000000917067c20 */ /* 0x000fe20008400000 */
[----:B0-----:R-:W-:Y:S01]  /*0d10*/  @P2 FMUL R8, R10, R21 ;  /* 0x000000150a082220 */ /* 0x001fe20000400000 */
[----:B------:R-:W-:Y:S01]  /*0d20*/  FFMA R14, R25, R14, R28 ;  /* 0x0000000e190e7223 */ /* 0x000fe2000000001c */
[----:B------:R-:W-:Y:S01]  /*0d30*/  @P2 FMUL R22, R22, R7 ;  /* 0x0000000716162220 */ /* 0x000fe20000400000 */
[----:B------:R-:W-:-:S02]  /*0d40*/  @P2 FADD R27, -R16, R27 ;  /* 0x0000001b101b2221 */ /* 0x000fc40000000100 */
[----:B------:R-:W-:Y:S01]  /*0d50*/  FFMA R23, R23, R6, R14 ;  /* 0x0000000617177223 */ /* 0x000fe2000000000e */
[----:B------:R-:W-:Y:S01]  /*0d60*/  @P2 FFMA R8, R21, R8, R22 ;  /* 0x0000000815082223 */ /* 0x000fe20000000016 */
[----:B------:R-:W-:-:S03]  /*0d70*/  @P2 FMUL R6, R27, UR9 ;  /* 0x000000091b062c20 */ /* 0x000fc60008400000 */
[----:B------:R-:W-:Y:S01]  /*0d80*/  FMNMX R26, R23, R26, PT ;  /* 0x0000001a171a7209 */ /* 0x000fe20003800000 */
[----:B------:R-:W-:-:S03]  /*0d90*/  @P2 FFMA R27, R27, R6, R8 ;  /* 0x000000061b1b2223 */ /* 0x000fc60000000008 */
[CC--:B------:R-:W-:Y:S02]  /*0da0*/  FSETP.GT.AND P0, PT, R26.reuse, R19.reuse, PT ;  /* 0x000000131a00720b */ /* 0x0c0fe40003f04000 */
        /* <DEDUP_REMOVED lines=9> */
.L_x_63:
[----:B------:R-:W-:Y:S05]  /*0e40*/  BSYNC.RECONVERGENT B0 ;  /* 0x0000000000007941 */ /* 0x000fea0003800200 */
.L_x_62:
[----:B------:R-:W1:Y:S01]  /*0e50*/  S2UR UR7, SR_CgaCtaId ;  /* 0x00000000000779c3 */ /* 0x000e620000008800 */
[----:B------:R-:W-:Y:S01]  /*0e60*/  UMOV UR6, 0x400 ;  /* 0x0000040000067882 */ /* 0x000fe20000000000 */
[C---:B------:R-:W-:Y:S01]  /*0e70*/  ISETP.GT.U32.AND P3, PT, R0.reuse, 0x1f, PT ;  /* 0x0000001f0000780c */ /* 0x040fe20003f64070 */
[----:B------:R-:W-:Y:S01]  /*0e80*/  BSSY.RECONVERGENT B0, `(.L_x_67) ;  /* 0x0000013000007945 */ /* 0x000fe20003800200 */
[C---:B------:R-:W-:Y:S02]  /*0e90*/  ISETP.GT.U32.AND P2, PT, R0.reuse, 0xf, PT ;  /* 0x0000000f0000780c */ /* 0x040fe40003f44070 */
[C---:B------:R-:W-:Y:S02]  /*0ea0*/  ISETP.GT.U32.AND P0, PT, R0.reuse, 0x7, PT ;  /* 0x000000070000780c */ /* 0x040fe40003f04070 */
[----:B------:R-:W-:Y:S01]  /*0eb0*/  ISETP.GT.U32.AND P1, PT, R0, 0x3, PT ;  /* 0x000000030000780c */ /* 0x000fe20003f24070 */
[----:B-1----:R-:W-:-:S06]  /*0ec0*/  ULEA UR6, UR7, UR6, 0x18 ;  /* 0x0000000607067291 */ /* 0x002fcc000f8ec0ff */
[----:B0-----:R-:W-:-:S05]  /*0ed0*/  LEA R4, R0, UR6, 0x2 ;  /* 0x0000000600047c11 */ /* 0x001fca000f8e10ff */
        /* <DEDUP_REMOVED lines=13> */
.L_x_68:
[----:B------:R-:W-:Y:S05]  /*0fb0*/  BSYNC.RECONVERGENT B0 ;  /* 0x0000000000007941 */ /* 0x000fea0003800200 */
.L_x_67:
        /* <DEDUP_REMOVED lines=12> */
.L_x_70:
[----:B------:R-:W-:Y:S05]  /*1080*/  BSYNC.RECONVERGENT B0 ;  /* 0x0000000000007941 */ /* 0x000fea0003800200 */
.L_x_69:
        /* <DEDUP_REMOVED lines=12> */
.L_x_72:
[----:B------:R-:W-:Y:S05]  /*1150*/  BSYNC.RECONVERGENT B0 ;  /* 0x0000000000007941 */ /* 0x000fea0003800200 */
.L_x_71:
[----:B------:R-:W-:Y:S06]  /*1160*/  BAR.SYNC.DEFER_BLOCKING 0x0 ;  /* 0x0000000000007b1d */ /* 0x000fec0000010000 */
[----:B------:R-:W-:Y:S04]  /*1170*/  BSSY.RECONVERGENT B0, `(.L_x_73) ;  /* 0x000000b000007945 */ /* 0x000fe80003800200 */
        /* <DEDUP_REMOVED lines=10> */
.L_x_74:
[----:B------:R-:W-:Y:S05]  /*1220*/  BSYNC.RECONVERGENT B0 ;  /* 0x0000000000007941 */ /* 0x000fea0003800200 */
.L_x_73:
        /* <DEDUP_REMOVED lines=13> */
.L_x_76:
[----:B------:R-:W-:Y:S05]  /*1300*/  BSYNC.RECONVERGENT B0 ;  /* 0x0000000000007941 */ /* 0x000fea0003800200 */
.L_x_75:
        /* <DEDUP_REMOVED lines=21> */
.L_x_78:
        /* <DEDUP_REMOVED lines=10> */
.L_x_206:


//--------------------- .text._Z36voxel_furthest_point_sampling_kernelILj128EEviiiPKfS1_PfPi --------------------------
	.section	.text._Z36voxel_furthest_point_sampling_kernelILj128EEviiiPKfS1_PfPi,"ax",@progbits
	.align	128
        .global         _Z36voxel_furthest_point_sampling_kernelILj128EEviiiPKfS1_PfPi
        .type           _Z36voxel_furthest_point_sampling_kernelILj128EEviiiPKfS1_PfPi,@function
        .size           _Z36voxel_furthest_point_sampling_kernelILj128EEviiiPKfS1_PfPi,(.L_x_207 - _Z36voxel_furthest_point_sampling_kernelILj128EEviiiPKfS1_PfPi)
        .other          _Z36voxel_furthest_point_sampling_kernelILj128EEviiiPKfS1_PfPi,@"STO_CUDA_ENTRY STV_DEFAULT"
_Z36voxel_furthest_point_sampling_kernelILj128EEviiiPKfS1_PfPi:
.text._Z36voxel_furthest_point_sampling_kernelILj128EEviiiPKfS1_PfPi:
        /* <DEDUP_REMOVED lines=30> */
[----:B--2---:R-:W-:-:S03]  /*01e0*/  ULEA UR6, UR7, UR6, 0x18 ;  /* 0x0000000607067291 */ /* 0x004fc6000f8ec0ff */
[----:B------:R-:W-:Y:S01]  /*01f0*/  IMAD.IADD R12, R12, 0x1, R9 ;  /* 0x000000010c0c7824 */ /* 0x000fe200078e0209 */
[----:B------:R-:W-:Y:S01]  /*0200*/  SHF.R.S32.HI R20, RZ, 0x1f, R11 ;  /* 0x0000001fff147819 */ /* 0x000fe2000001140b */
[----:B------:R-:W-:Y:S01]  /*0210*/  UMOV UR10, 0x1 ;  /* 0x00000001000a7882 */ /* 0x000fe20000000000 */
[----:B------:R-:W-:Y:S02]  /*0220*/  LEA R13, R0, UR6, 0x2 ;  /* 0x00000006000d7c11 */ /* 0x000fe4000f8e10ff */
[----:B---3--:R-:W-:Y:S02]  /*0230*/  R2UR UR9, R6 ;  /* 0x00000000060972ca */ /* 0x008fe400000e0000 */
[----:B----4-:R-:W-:Y:S01]  /*0240*/  R2UR UR8, R7 ;  /* 0x00000000070872ca */ /* 0x010fe200000e0000 */
[----:B------:R-:W-:-:S04]  /*0250*/  IMAD R7, R11, 0x3, RZ ;  /* 0x000000030b077824 */ /* 0x000fc800078e02ff */
[----:B0-----:R-:W-:-:S04]  /*0260*/  IMAD.WIDE R2, R7, 0x4, R4 ;  /* 0x0000000407027825 */ /* 0x001fc800078e0204 */
[----:B------:R-:W-:-:S07]  /*0270*/  HFMA2 R7, -RZ, RZ, 0, 0 ;  /* 0x00000000ff077431 */ /* 0x000fce00000001ff */
.L_x_96:
[----:B0-----:R-:W0:Y:S01]  /*0280*/  LDCU UR11, c[0x0][0x384] ;  /* 0x00007080ff0b77ac */ /* 0x001e220008000800 */
[----:B------:R-:W-:Y:S01]  /*0290*/  BSSY.RECONVERGENT B0, `(.L_x_79) ;  /* 0x00000bb000007945 */ /* 0x000fe20003800200 */
[----:B------:R-:W-:Y:S01]  /*02a0*/  IMAD.MOV.U32 R19, RZ, RZ, -0x40800000 ;  /* 0xbf800000ff137424 */ /* 0x000fe200078e00ff */
        /* <DEDUP_REMOVED lines=11> */
[----:B------:R-:W-:-:S02]  /*0360*/  HFMA2 R19, -RZ, RZ, -1.875, 0 ;  /* 0xbf800000ff137431 */ /* 0x000fc400000001ff */
[----:B------:R-:W-:Y:S02]  /*0370*/  IMAD.MOV.U32 R17, RZ, RZ, RZ ;  /* 0x000000ffff117224 */ /* 0x000fe400078e00ff */
[----:B------:R-:W-:-:S07]  /*0380*/  IMAD.MOV.U32 R18, RZ, RZ, R0 ;  /* 0x000000ffff127224 */ /* 0x000fce00078e0000 */
[----:B0-----:R-:W-:Y:S05]  /*0390*/  @!P0 BRA `(.L_x_82) ;  /* 0x0000000400808947 */ /* 0x001fea0003800000 */
[----:B------:R-:W-:Y:S01]  /*03a0*/  LEA.HI R4, R12, 0x1, RZ, 0x19 ;  /* 0x000000010c047811 */ /* 0x000fe200078fc8ff */
[----:B------:R-:W-:Y:S01]  /*03b0*/  IMAD.MOV.U32 R17, RZ, RZ, RZ ;  /* 0x000000ffff117224 */ /* 0x000fe200078e00ff */
[----:B------:R-:W-:Y:S01]  /*03c0*/  MOV R21, 0x3 ;  /* 0x0000000300157802 */ /* 0x000fe20000000f00 */
[----:B------:R-:W-:Y:S01]  /*03d0*/  IMAD.MOV.U32 R18, RZ, RZ, R0 ;  /* 0x000000ffff127224 */ /* 0x000fe200078e0000 */
[----:B------:R-:W-:Y:S02]  /*03e0*/  LOP3.LUT R4, R4, 0x3fffffc, RZ, 0xc0, !PT ;  /* 0x03fffffc04047812 */ /* 0x000fe400078ec0ff */
[----:B------:R-:W-:Y:S01]  /*03f0*/  MOV R19, 0xbf800000 ;  /* 0xbf80000000137802 */ /* 0x000fe20000000f00 */
[----:B------:R-:W-:Y:S01]  /*0400*/  IMAD R21, R0, R21, 0x300 ;  /* 0x0000030000157424 */ /* 0x000fe200078e0215 */
[----:B------:R-:W-:-:S07]  /*0410*/  IADD3 R22, PT, PT, -R4, RZ, RZ ;  /* 0x000000ff04167210 */ /* 0x000fce0007ffe1ff */
.L_x_83:
[----:B------:R-:W-:-:S04]  /*0420*/  VIADD R5, R21, 0xfffffd00 ;  /* 0xfffffd0015057836 */ /* 0x000fc80000000000 */
        /* <DEDUP_REMOVED lines=27> */
[----:B------:R-:W-:Y:S01]  /*05e0*/  IADD3 R5, P0, PT, R11, R18, RZ ;  /* 0x000000120b057210 */ /* 0x000fe20007f1e0ff */
[----:B------:R-:W-:-:S04]  /*05f0*/  FMUL R24, R10, R29 ;  /* 0x0000001d0a187220 */ /* 0x000fc80000400000 */
[----:B------:R-:W-:Y:S01]  /*0600*/  FFMA R24, R29, R24, R4 ;  /* 0x000000181d187223 */ /* 0x000fe20000000004 */
[----:B------:R-:W-:Y:S01]  /*0610*/  IMAD.X R6, RZ, RZ, R20, P0 ;  /* 0x000000ffff067224 */ /* 0x000fe200000e0614 */
        /* <DEDUP_REMOVED lines=9> */
[----:B------:R-:W-:Y:S01]  /*06b0*/  IADD3 R7, PT, PT, R21, 0x180, RZ ;  /* 0x0000018015077810 */ /* 0x000fe20007ffe0ff */
[----:B------:R-:W-:-:S04]  /*06c0*/  FMUL R26, R10, R25 ;  /* 0x000000190a1a7220 */ /* 0x000fc80000400000 */
        /* <DEDUP_REMOVED lines=27> */
[----:B------:R-:W-:-:S03]  /*0880*/  IADD3 R22, PT, PT, R22, 0x4, RZ ;  /* 0x0000000416167810 */ /* 0x000fc60007ffe0ff */
[----:B------:R0:W-:Y:S01]  /*0890*/  STG.E desc[UR12][R4.64+0x200], R25 ;  /* 0x0002001904007986 */ /* 0x0001e2000c10190c */
[----:B------:R-:W-:Y:S02]  /*08a0*/  SEL R17, R18, R17, P0 ;  /* 0x0000001112117207 */ /* 0x000fe40000000000 */
[----:B------:R-:W-:Y:S01]  /*08b0*/  ISETP.NE.AND P0, PT, R22, RZ, PT ;  /* 0x000000ff1600720c */ /* 0x000fe20003f05270 */
[----:B------:R-:W-:Y:S02]  /*08c0*/  @P1 VIADD R17, R18, 0x80 ;  /* 0x0000008012111836 */ /* 0x000fe40000000000 */
        /* <DEDUP_REMOVED lines=8> */
[----:B------:R-:W-:Y:S01]  /*0950*/  @P2 VIADD R17, R18, 0x100 ;  /* 0x0000010012112836 */ /* 0x000fe20000000000 */
[----:B------:R-:W-:-:S07]  /*0960*/  FSEL R19, R27, R6, P3 ;  /* 0x000000061b137208 */ /* 0x000fce0001800000 */
[C---:B------:R-:W-:Y:S02]  /*0970*/  @P3 IADD3 R17, PT, PT, R18.reuse, 0x180, RZ ;  /* 0x0000018012113810 */ /* 0x040fe40007ffe0ff */
[----:B------:R-:W-:Y:S01]  /*0980*/  IADD3 R18, PT, PT, R18, 0x200, RZ ;  /* 0x0000020012127810 */ /* 0x000fe20007ffe0ff */
[----:B0-----:R-:W-:Y:S06]  /*0990*/  @P0 BRA `(.L_x_83) ;  /* 0xfffffff800a00947 */ /* 0x001fec000383ffff */
.L_x_82:
[----:B------:R-:W-:Y:S05]  /*09a0*/  BSYNC.RECONVERGENT B1 ;  /* 0x0000000000017941 */ /* 0x000fea0003800200 */
.L_x_81:
        /* <DEDUP_REMOVED lines=8> */
[----:B------:R-:W3:Y:S04]  /*0a30*/  LDG.E.CONSTANT R23, desc[UR12][R6.64] ;  /* 0x0000000c06177981 */ /* 0x000ee8000c1e9900 */
[----:B------:R-:W4:Y:S01]  /*0a40*/  LDG.E.CONSTANT R25, desc[UR12][R6.64+0x8] ;  /* 0x0000080c06197981 */ /* 0x000f22000c1e9900 */
[----:B------:R-:W-:Y:S01]  /*0a50*/  IMAD.X R24, RZ, RZ, R20, P0 ;  /* 0x000000ffff187224 */ /* 0x000fe200000e0614 */
        /* <DEDUP_REMOVED lines=22> */
[----:B0-----:R-:W-:-:S05]  /*0bc0*/  IMAD.WIDE.U32 R6, R7, 0x4, R2 ;  /* 0x0000000407067825 */ /* 0x001fca00078e0002 */
[----:B------:R-:W3:Y:S01]  /*0bd0*/  LDG.E.CONSTANT R28, desc[UR12][R6.64+0x4] ;  /* 0x0000040c061c7981 */ /* 0x000ee2000c1e9900 */
[----:B------:R-:W-:-:S03]  /*0be0*/  @P2 VIADD R9, R9, 0x300 ;  /* 0x0000030009092836 */ /* 0x000fc60000000000 */
[----:B------:R-:W4:Y:S01]  /*0bf0*/  LDG.E.CONSTANT R25, desc[UR12][R6.64] ;  /* 0x0000000c06197981 */ /* 0x000f22000c1e9900 */
[----:B------:R-:W-:-:S03]  /*0c00*/  @P2 IMAD.WIDE.U32 R8, R9, 0x4, R2 ;  /* 0x0000000409082825 */ /* 0x000fc600078e0002 */
        /* <DEDUP_REMOVED lines=35> */
.L_x_80:
[----:B------:R-:W-:Y:S05]  /*0e40*/  BSYNC.RECONVERGENT B0 ;  /* 0x0000000000007941 */ /* 0x000fea0003800200 */
.L_x_79:
[----:B------:R-:W1:Y:S01]  /*0e50*/  S2UR UR7, SR_CgaCtaId ;  /* 0x00000000000779c3 */ /* 0x000e620000008800 */
[----:B------:R-:W-:Y:S01]  /*0e60*/  UMOV UR6, 0x400 ;  /* 0x0000040000067882 */ /* 0x000fe20000000000 */
[C---:B------:R-:W-:Y:S01]  /*0e70*/  ISETP.GT.U32.AND P4, PT, R0.reuse, 0x3f, PT ;  /* 0x0000003f0000780c */ /* 0x040fe20003f84070 */
[----:B------:R-:W-:Y:S01]  /*0e80*/  BSSY.RECONVERGENT B0, `(.L_x_84) ;  /* 0x0000014000007945 */ /* 0x000fe20003800200 */
[C---:B------:R-:W-:Y:S02]  /*0e90*/  ISETP.GT.U32.AND P3, PT, R0.reuse, 0x1f, PT ;  /* 0x0000001f0000780c */ /* 0x040fe40003f64070 */
        /* <DEDUP_REMOVED lines=18> */
.L_x_85:
[----:B------:R-:W-:Y:S05]  /*0fc0*/  BSYNC.RECONVERGENT B0 ;  /* 0x0000000000007941 */ /* 0x000fea0003800200 */
.L_x_84:
        /* <DEDUP_REMOVED lines=12> */
.L_x_87:
[----:B------:R-:W-:Y:S05]  /*1090*/  BSYNC.RECONVERGENT B0 ;  /* 0x0000000000007941 */ /* 0x000fea0003800200 */
.L_x_86:
        /* <DEDUP_REMOVED lines=12> */
.L_x_89:
[----:B------:R-:W-:Y:S05]  /*1160*/  BSYNC.RECONVERGENT B0 ;  /* 0x0000000000007941 */ /* 0x000fea0003800200 */
.L_x_88:
        /* <DEDUP_REMOVED lines=12> */
.L_x_91:
[----:B------:R-:W-:Y:S05]  /*1230*/  BSYNC.RECONVERGENT B0 ;  /* 0x0000000000007941 */ /* 0x000fea0003800200 */
.L_x_90:
        /* <DEDUP_REMOVED lines=12> */
.L_x_93:
[----:B------:R-:W-:Y:S05]  /*1300*/  BSYNC.RECONVERGENT B0 ;  /* 0x0000000000007941 */ /* 0x000fea0003800200 */
.L_x_92:
        /* <DEDUP_REMOVED lines=13> */
.L_x_95:
[----:B------:R-:W-:Y:S05]  /*13e0*/  BSYNC.RECONVERGENT B0 ;  /* 0x0000000000007941 */ /* 0x000fea0003800200 */
.L_x_94:
        /* <DEDUP_REMOVED lines=16> */
[----:B------:R-:W-:Y:S01]  /*14f0*/  IMAD.U32 R5, RZ, RZ, UR7 ;  /* 0x00000007ff057e24 */ /* 0x000fe2000f8e00ff */
[----:B--2---:R-:W-:-:S04]  /*1500*/  UISETP.NE.AND UP0, UPT, UR10, UR11, UPT ;  /* 0x0000000b0a00728c */ /* 0x004fc8000bf05270 */
[----:B0-----:R0:W-:Y:S05]  /*1510*/  @!P1 STG.E desc[UR12][R4.64], R7 ;  /* 0x0000000704009986 */ /* 0x0011ea000c10190c */
[----:B------:R-:W-:Y:S05]  /*1520*/  BRA.U UP0, `(.L_x_96) ;  /* 0xffffffed00547547 */ /* 0x000fea000b83ffff */
[----:B------:R-:W-:Y:S05]  /*1530*/  EXIT ;  /* 0x000000000000794d */ /* 0x000fea0003800000 */
.L_x_97:
        /* <DEDUP_REMOVED lines=12> */
.L_x_207:


//--------------------- .text._Z36voxel_furthest_point_sampling_kernelILj256EEviiiPKfS1_PfPi --------------------------
	.section	.text._Z36voxel_furthest_point_sampling_kernelILj256EEviiiPKfS1_PfPi,"ax",@progbits
	.align	128
        .global         _Z36voxel_furthest_point_sampling_kernelILj256EEviiiPKfS1_PfPi
        .type           _Z36voxel_furthest_point_sampling_kernelILj256EEviiiPKfS1_PfPi,@function
        .size           _Z36voxel_furthest_point_sampling_kernelILj256EEviiiPKfS1_PfPi,(.L_x_208 - _Z36voxel_furthest_point_sampling_kernelILj256EEviiiPKfS1_PfPi)
        .other          _Z36voxel_furthest_point_sampling_kernelILj256EEviiiPKfS1_PfPi,@"STO_CUDA_ENTRY STV_DEFAULT"
_Z36voxel_furthest_point_sampling_kernelILj256EEviiiPKfS1_PfPi:
.text._Z36voxel_furthest_point_sampling_kernelILj256EEviiiPKfS1_PfPi:
        /* <DEDUP_REMOVED lines=14> */
[----:B------:R-:W-:Y:S02]  /*00e0*/  IMAD.U32 R2, RZ, RZ, UR4 ;  /* 0x00000004ff027e24 */ /* 0x000fe4000f8e00ff */
[----:B------:R-:W-:-:S06]  /*00f0*/  IMAD.U32 R3, RZ, RZ, UR5 ;  /* 0x00000005ff037e24 */ /* 0x000fcc000f8e00ff */
        /* <DEDUP_REMOVED lines=9> */
[----:B------:R-:W-:Y:S01]  /*0190*/  LOP3.LUT R11, RZ, R0, RZ, 0x33, !PT ;  /* 0x00000000ff0b7212 */ /* 0x000fe200078e33ff */
[----:B------:R-:W-:-:S03]  /*01a0*/  UMOV UR11, 0x1 ;  /* 0x00000001000b7882 */ /* 0x000fc60000000000 */
[----:B--2---:R-:W-:Y:S02]  /*01b0*/  IADD3 R11, PT, PT, R11, R8, RZ ;  /* 0x000000080b0b7210 */ /* 0x004fe40007ffe0ff */
[----:B---3--:R-:W-:Y:S01]  /*01c0*/  R2UR UR9, R6 ;  /* 0x00000000060972ca */ /* 0x008fe200000e0000 */
[----:B------:R-:W-:Y:S01]  /*01d0*/  IMAD R6, R8, UR14, RZ ;  /* 0x0000000e08067c24 */ /* 0x000fe2000f8e02ff */
[----:B----4-:R-:W-:-:S03]  /*01e0*/  R2UR UR10, R7 ;  /* 0x00000000070a72ca */ /* 0x010fc600000e0000 */
[----:B------:R-:W-:-:S04]  /*01f0*/  IMAD R7, R6, 0x3, RZ ;  /* 0x0000000306077824 */ /* 0x000fc800078e02ff */
[----:B0-----:R-:W-:-:S04]  /*0200*/  IMAD.WIDE R2, R7, 0x4, R2 ;  /* 0x0000000407027825 */ /* 0x001fc800078e0202 */
[----:B-1----:R-:W-:-:S07]  /*0210*/  IMAD.MOV.U32 R7, RZ, RZ, RZ ;  /* 0x000000ffff077224 */ /* 0x002fce00078e00ff */
.L_x_119:
[----:B0-----:R-:W0:Y:S01]  /*0220*/  LDC R13, c[0x0][0x384] ;  /* 0x0000e100ff0d7b82 */ /* 0x001e220000000800 */
[----:B------:R-:W1:Y:S01]  /*0230*/  LDCU.64 UR6, c[0x0][0x3a0] ;  /* 0x00007400ff0677ac */ /* 0x000e620008000a00 */
[----:B------:R-:W-:Y:S01]  /*0240*/  BSSY.RECONVERGENT B0, `(.L_x_98) ;  /* 0x00000bc000007945 */ /* 0x000fe20003800200 */
[----:B------:R-:W-:Y:S02]  /*0250*/  HFMA2 R12, -RZ, RZ, -1.875, 0 ;  /* 0xbf800000ff0c7431 */ /* 0x000fe400000001ff */
[----:B------:R-:W-:Y:S01]  /*0260*/  IMAD.MOV.U32 R21, RZ, RZ, RZ ;  /* 0x000000ffff157224 */ /* 0x000fe200078e00ff */
[----:B0-----:R-:W-:-:S13]  /*0270*/  ISETP.GE.AND P0, PT, R0, R13, PT ;  /* 0x0000000d0000720c */ /* 0x001fda0003f06270 */
        /* <DEDUP_REMOVED lines=17> */
[----:B------:R-:W-:Y:S01]  /*0390*/  IMAD R19, R13, UR14, RZ ;  /* 0x0000000e0d137c24 */ /* 0x000fe2000f8e02ff */
[----:B------:R-:W-:Y:S01]  /*03a0*/  MOV R20, R0 ;  /* 0x0000000000147202 */ /* 0x000fe20000000f00 */
[----:B------:R-:W-:Y:S02]  /*03b0*/  IMAD R15, R0, R15, 0x600 ;  /* 0x00000600000f7424 */ /* 0x000fe400078e020f */
[----:B------:R-:W-:-:S07]  /*03c0*/  IMAD.MOV R18, RZ, RZ, -R4 ;  /* 0x000000ffff127224 */ /* 0x000fce00078e0a04 */
.L_x_102:
[C---:B------:R-:W-:Y:S01]  /*03d0*/  IADD3 R5, PT, PT, R15.reuse, -0x600, RZ ;  /* 0xfffffa000f057810 */ /* 0x040fe20007ffe0ff */
[----:B------:R-:W-:-:S04]  /*03e0*/  VIADD R7, R15, 0xfffffd00 ;  /* 0xfffffd000f077836 */ /* 0x000fc80000000000 */
        /* <DEDUP_REMOVED lines=10> */
[----:B------:R-:W4:Y:S04]  /*0490*/  LDG.E.CONSTANT R23, desc[UR12][R8.64] ;  /* 0x0000000c08177981 */ /* 0x000f28000c1e9900 */
[----:B------:R-:W4:Y:S01]  /*04a0*/  LDG.E.CONSTANT R8, desc[UR12][R8.64+0x8] ;  /* 0x0000080c08087981 */ /* 0x000f22000c1e9900 */
[C---:B--2--5:R-:W-:Y:S01]  /*04b0*/  FADD R28, -R16.reuse, R28 ;  /* 0x0000001c101c7221 */ /* 0x064fe20000000100 */
[----:B---3--:R-:W-:-:S03]  /*04c0*/  FADD R27, -R16, R27 ;  /* 0x0000001b101b7221 */ /* 0x008fc60000000100 */
[----:B0-----:R-:W-:Y:S01]  /*04d0*/  FMUL R5, R28, UR9 ;  /* 0x000000091c057c20 */ /* 0x001fe20008400000 */
[----:B----4-:R-:W-:Y:S01]  /*04e0*/  FADD R26, -R14, R26 ;  /* 0x0000001a0e1a7221 */ /* 0x010fe20000000100 */
[C---:B------:R-:W-:Y:S02]  /*04f0*/  FMUL R4, R27.reuse, UR9 ;  /* 0x000000091b047c20 */ /* 0x040fe40008400000 */
[----:B------:R-:W-:Y:S01]  /*0500*/  FMUL R5, R28, R5 ;  /* 0x000000051c057220 */ /* 0x000fe20000400000 */
[----:B------:R-:W-:Y:S01]  /*0510*/  FADD R25, -R14, R25 ;  /* 0x000000190e197221 */ /* 0x000fe20000000100 */
[C---:B------:R-:W-:Y:S01]  /*0520*/  FMUL R28, R10.reuse, R26 ;  /* 0x0000001a0a1c7220 */ /* 0x040fe20000400000 */
[----:B------:R-:W-:Y:S02]  /*0530*/  FMUL R6, R27, R4 ;  /* 0x000000041b067220 */ /* 0x000fe40000400000 */
[----:B------:R-:W-:Y:S01]  /*0540*/  FMUL R4, R10, R25 ;  /* 0x000000190a047220 */ /* 0x000fe20000400000 */
[C---:B------:R-:W-:Y:S01]  /*0550*/  FADD R7, -R17.reuse, R24 ;  /* 0x0000001811077221 */ /* 0x040fe20000000100 */
[----:B------:R-:W-:Y:S01]  /*0560*/  FFMA R26, R26, R28, R5 ;  /* 0x0000001c1a1a7223 */ /* 0x000fe20000000005 */
[----:B------:R-:W-:Y:S01]  /*0570*/  FADD R5, -R17, R22 ;  /* 0x0000001611057221 */ /* 0x000fe20000000100 */
[----:B------:R-:W-:Y:S01]  /*0580*/  FFMA R4, R25, R4, R6 ;  /* 0x0000000419047223 */ /* 0x000fe20000000006 */
[----:B------:R-:W-:Y:S01]  /*0590*/  FMUL R24, R7, UR10 ;  /* 0x0000000a07187c20 */ /* 0x000fe20008400000 */
[----:B------:R-:W-:Y:S01]  /*05a0*/  FADD R29, -R16, R29 ;  /* 0x0000001d101d7221 */ /* 0x000fe20000000100 */
[----:B------:R-:W-:-:S02]  /*05b0*/  FMUL R22, R5, UR10 ;  /* 0x0000000a05167c20 */ /* 0x000fc40008400000 */
[----:B------:R-:W-:Y:S01]  /*05c0*/  FFMA R24, R7, R24, R4 ;  /* 0x0000001807187223 */ /* 0x000fe20000000004 */
[----:B------:R-:W-:Y:S01]  /*05d0*/  IADD3 R7, PT, PT, R15, 0x300, RZ ;  /* 0x000003000f077810 */ /* 0x000fe20007ffe0ff */
[----:B------:R-:W-:Y:S01]  /*05e0*/  FMUL R6, R29, UR9 ;  /* 0x000000091d067c20 */ /* 0x000fe20008400000 */
[----:B------:R-:W-:Y:S01]  /*05f0*/  FFMA R22, R5, R22, R26 ;  /* 0x0000001605167223 */ /* 0x000fe2000000001a */
[----:B------:R-:W-:Y:S02]  /*0600*/  IADD3 R5, P0, PT, R19, R20, RZ ;  /* 0x0000001413057210 */ /* 0x000fe40007f1e0ff */
[----:B------:R-:W-:Y:S01]  /*0610*/  FMUL R28, R29, R6 ;  /* 0x000000061d1c7220 */ /* 0x000fe20000400000 */
[----:B------:R-:W-:Y:S01]  /*0620*/  IMAD.WIDE.U32 R6, R7, 0x4, R2 ;  /* 0x0000000407067825 */ /* 0x000fe200078e0002 */
[----:B------:R-:W-:-:S03]  /*0630*/  LEA.HI.X.SX32 R26, R19, RZ, 0x1, P0 ;  /* 0x000000ff131a7211 */ /* 0x000fc600000f0eff */
[----:B------:R-:W-:Y:S01]  /*0640*/  FADD R23, -R14, R23 ;  /* 0x000000170e177221 */ /* 0x000fe20000000100 */
[C---:B------:R-:W-:Y:S01]  /*0650*/  LEA R4, P0, R5.reuse, UR6, 0x2 ;  /* 0x0000000605047c11 */ /* 0x040fe2000f8010ff */
[----:B------:R-:W2:Y:S03]  /*0660*/  LDG.E.CONSTANT R25, desc[UR12][R6.64+0x4] ;  /* 0x0000040c06197981 */ /* 0x000ea6000c1e9900 */
[----:B------:R-:W-:Y:S01]  /*0670*/  LEA.HI.X R5, R5, UR7, R26, 0x2, P0 ;  /* 0x0000000705057c11 */ /* 0x000fe200080f141a */
[----:B------:R-:W-:Y:S01]  /*0680*/  FMUL R26, R10, R23 ;  /* 0x000000170a1a7220 */ /* 0x000fe20000400000 */
[----:B------:R-:W3:Y:S03]  /*0690*/  LDG.E.CONSTANT R9, desc[UR12][R6.64] ;  /* 0x0000000c06097981 */ /* 0x000ee6000c1e9900 */
[----:B------:R-:W-:-:S02]  /*06a0*/  FFMA R26, R23, R26, R28 ;  /* 0x0000001a171a7223 */ /* 0x000fc4000000001c */
[----:B------:R-:W4:Y:S01]  /*06b0*/  LDG.E R23, desc[UR12][R4.64] ;  /* 0x0000000c04177981 */ /* 0x000f22000c1e1900 */
[----:B------:R-:W-:-:S04]  /*06c0*/  FADD R27, -R17, R8 ;  /* 0x00000008111b7221 */ /* 0x000fc80000000100 */
[----:B------:R-:W-:-:S04]  /*06d0*/  FMUL R8, R27, UR10 ;  /* 0x0000000a1b087c20 */ /* 0x000fc80008400000 */
[----:B------:R-:W-:Y:S02]  /*06e0*/  FFMA R8, R27, R8, R26 ;  /* 0x000000081b087223 */ /* 0x000fe4000000001a */
[----:B------:R-:W4:Y:S01]  /*06f0*/  LDG.E.CONSTANT R26, desc[UR12][R6.64+0x8] ;  /* 0x0000080c061a7981 */ /* 0x000f22000c1e9900 */
[----:B--2---:R-:W-:-:S03]  /*0700*/  FADD R28, -R16, R25 ;  /* 0x00000019101c7221 */ /* 0x004fc60000000100 */
[----:B------:R-:W2:Y:S01]  /*0710*/  LDG.E R25, desc[UR12][R4.64+0x400] ;  /* 0x0004000c04197981 */ /* 0x000ea2000c1e1900 */
[----:B------:R-:W-:Y:S01]  /*0720*/  FMUL R29, R28, UR9 ;  /* 0x000000091c1d7c20 */ /* 0x000fe20008400000 */
[----:B---3--:R-:W-:Y:S02]  /*0730*/  FADD R27, -R14, R9 ;  /* 0x000000090e1b7221 */ /* 0x008fe40000000100 */
[----:B------:R-:W3:Y:S01]  /*0740*/  LDG.E R9, desc[UR12][R4.64+0x800] ;  /* 0x0008000c04097981 */ /* 0x000ee2000c1e1900 */
[----:B------:R-:W-:Y:S01]  /*0750*/  FMUL R28, R28, R29 ;  /* 0x0000001d1c1c7220 */ /* 0x000fe20000400000 */
[----:B----4-:R-:W-:Y:S01]  /*0760*/  FMNMX R23, R22, R23, PT ;  /* 0x0000001716177209 */ /* 0x010fe20003800000 */
        /* <DEDUP_REMOVED lines=11> */
[----:B------:R-:W-:Y:S01]  /*0820*/  ISETP.NE.AND P0, PT, R18, RZ, PT ;  /* 0x000000ff1200720c */ /* 0x000fe20003f05270 */
[----:B------:R-:W-:Y:S01]  /*0830*/  VIADD R15, R15, 0xc00 ;  /* 0x00000c000f0f7836 */ /* 0x000fe20000000000 */
[----:B--2---:R-:W-:-:S04]  /*0840*/  FMNMX R25, R24, R25, PT ;  /* 0x0000001918197209 */ /* 0x004fc80003800000 */
[CC--:B------:R-:W-:Y:S02]  /*0850*/  FSETP.GT.AND P1, PT, R25.reuse, R12.reuse, PT ;  /* 0x0000000c1900720b */ /* 0x0c0fe40003f24000 */
[----:B---3--:R-:W-:Y:S02]  /*0860*/  FMNMX R9, R8, R9, PT ;  /* 0x0000000908097209 */ /* 0x008fe40003800000 */
[----:B------:R-:W-:Y:S01]  /*0870*/  FSEL R12, R25, R12, P1 ;  /* 0x0000000c190c7208 */ /* 0x000fe20000800000 */
[----:B------:R0:W-:Y:S01]  /*0880*/  STG.E desc[UR12][R4.64+0x400], R25 ;  /* 0x0004001904007986 */ /* 0x0001e2000c10190c */
[----:B----4-:R-:W-:Y:S02]  /*0890*/  FMNMX R27, R6, R27, PT ;  /* 0x0000001b061b7209 */ /* 0x010fe40003800000 */
[CC--:B------:R-:W-:Y:S01]  /*08a0*/  FSETP.GT.AND P2, PT, R9.reuse, R12.reuse, PT ;  /* 0x0000000c0900720b */ /* 0x0c0fe20003f44000 */
[----:B------:R0:W-:Y:S04]  /*08b0*/  STG.E desc[UR12][R4.64+0x800], R9 ;  /* 0x0008000904007986 */ /* 0x0001e8000c10190c */
[----:B------:R0:W-:Y:S01]  /*08c0*/  STG.E desc[UR12][R4.64+0xc00], R27 ;  /* 0x000c001b04007986 */ /* 0x0001e2000c10190c */
[----:B------:R-:W-:-:S04]  /*08d0*/  FSEL R12, R9, R12, P2 ;  /* 0x0000000c090c7208 */ /* 0x000fc80001000000 */
[CC--:B------:R-:W-:Y:S01]  /*08e0*/  FSETP.GT.AND P3, PT, R27.reuse, R12.reuse, PT ;  /* 0x0000000c1b00720b */ /* 0x0c0fe20003f64000 */
[C---:B------:R-:W-:Y:S02]  /*08f0*/  @P1 VIADD R21, R20.reuse, 0x100 ;  /* 0x0000010014151836 */ /* 0x040fe40000000000 */
[----:B------:R-:W-:Y:S01]  /*0900*/  @P2 VIADD R21, R20, 0x200 ;  /* 0x0000020014152836 */ /* 0x000fe20000000000 */
[----:B------:R-:W-:-:S09]  /*0910*/  FSEL R12, R27, R12, P3 ;  /* 0x0000000c1b0c7208 */ /* 0x000fd20001800000 */
[C---:B------:R-:W-:Y:S02]  /*0920*/  @P3 IADD3 R21, PT, PT, R20.reuse, 0x300, RZ ;  /* 0x0000030014153810 */ /* 0x040fe40007ffe0ff */
[----:B------:R-:W-:Y:S01]  /*0930*/  IADD3 R20, PT, PT, R20, 0x400, RZ ;  /* 0x0000040014147810 */ /* 0x000fe20007ffe0ff */
[----:B0-----:R-:W-:Y:S06]  /*0940*/  @P0 BRA `(.L_x_102) ;  /* 0xfffffff800a00947 */ /* 0x001fec000383ffff */
.L_x_101:
[----:B------:R-:W-:Y:S05]  /*0950*/  BSYNC.RECONVERGENT B1 ;  /* 0x0000000000017941 */ /* 0x000fea0003800200 */
.L_x_100:
[----:B------:R-:W-:-:S04]  /*0960*/  LEA.HI R8, R11, 0x1, RZ, 0x18 ;  /* 0x000000010b087811 */ /* 0x000fc800078fc0ff */
[----:B------:R-:W-:-:S13]  /*0970*/  LOP3.LUT P0, R8, R8, 0x3, RZ, 0xc0, !PT ;  /* 0x0000000308087812 */ /* 0x000fda000780c0ff */
[----:B------:R-:W-:Y:S05]  /*0980*/  @!P0 BRA `(.L_x_99) ;  /* 0x00000004001c8947 */ /* 0x000fea0003800000 */
[----:B------:R-:W-:Y:S01]  /*0990*/  IMAD R9, R20, 0x3, RZ ;  /* 0x0000000314097824 */ /* 0x000fe200078e02ff */
[----:B------:R-:W0:Y:S03]  /*09a0*/  LDCU.64 UR16, c[0x0][0x3a0] ;  /* 0x00007400ff1077ac */ /* 0x000e260008000a00 */
[----:B------:R-:W-:-:S05]  /*09b0*/  IMAD.WIDE.U32 R6, R9, 0x4, R2 ;  /* 0x0000000409067825 */ /* 0x000fca00078e0002 */
[----:B------:R-:W2:Y:S01]  /*09c0*/  LDG.E.CONSTANT R15, desc[UR12][R6.64+0x4] ;  /* 0x0000040c060f7981 */ /* 0x000ea2000c1e9900 */
[----:B------:R-:W-:-:S03]  /*09d0*/  IMAD R19, R13, UR14, RZ ;  /* 0x0000000e0d137c24 */ /* 0x000fc6000f8e02ff */
[----:B------:R-:W3:Y:S02]  /*09e0*/  LDG.E.CONSTANT R13, desc[UR12][R6.64] ;  /* 0x0000000c060d7981 */ /* 0x000ee4000c1e9900 */
[C---:B------:R-:W-:Y:S02]  /*09f0*/  IADD3 R5, P0, PT, R19.reuse, R20, RZ ;  /* 0x0000001413057210 */ /* 0x040fe40007f1e0ff */
[----:B------:R-:W4:Y:S02]  /*0a00*/  LDG.E.CONSTANT R18, desc[UR12][R6.64+0x8] ;  /* 0x0000080c06127981 */ /* 0x000f24000c1e9900 */
[----:B------:R-:W-:Y:S02]  /*0a10*/  LEA.HI.X.SX32 R22, R19, RZ, 0x1, P0 ;  /* 0x000000ff13167211 */ /* 0x000fe400000f0eff */
        /* <DEDUP_REMOVED lines=20> */
[----:B0-----:R-:W-:-:S04]  /*0b60*/  VIADD R19, R9, 0x300 ;  /* 0x0000030009137836 */ /* 0x001fc80000000000 */
[----:B------:R-:W-:-:S05]  /*0b70*/  IMAD.WIDE.U32 R18, R19, 0x4, R2 ;  /* 0x0000000413127825 */ /* 0x000fca00078e0002 */
[----:B------:R-:W2:Y:S03]  /*0b80*/  LDG.E.CONSTANT R23, desc[UR12][R18.64+0x4] ;  /* 0x0000040c12177981 */ /* 0x000ea6000c1e9900 */
[----:B------:R-:W-:Y:S01]  /*0b90*/  @P2 IADD3 R7, PT, PT, R9, 0x600, RZ ;  /* 0x0000060009072810 */ /* 0x000fe20007ffe0ff */
[----:B------:R-:W3:Y:S04]  /*0ba0*/  LDG.E.CONSTANT R15, desc[UR12][R18.64] ;  /* 0x0000000c120f7981 */ /* 0x000ee8000c1e9900 */
[----:B------:R-:W-:Y:S01]  /*0bb0*/  @P2 IMAD.WIDE.U32 R6, R7, 0x4, R2 ;  /* 0x0000000407062825 */ /* 0x000fe200078e0002 */
[----:B------:R-:W4:Y:S04]  /*0bc0*/  LDG.E.CONSTANT R24, desc[UR12][R18.64+0x8] ;  /* 0x0000080c12187981 */ /* 0x000f28000c1e9900 */
[----:B------:R-:W5:Y:S04]  /*0bd0*/  @P2 LDG.E.CONSTANT R25, desc[UR12][R6.64+0x4] ;  /* 0x0000040c06192981 */ /* 0x000f68000c1e9900 */
[----:B------:R-:W5:Y:S04]  /*0be0*/  @P2 LDG.E.CONSTANT R13, desc[UR12][R6.64] ;  /* 0x0000000c060d2981 */ /* 0x000f68000c1e9900 */
[----:B------:R0:W5:Y:S04]  /*0bf0*/  @P2 LDG.E.CONSTANT R22, desc[UR12][R6.64+0x8] ;  /* 0x0000080c06162981 */ /* 0x000168000c1e9900 */
[----:B------:R-:W5:Y:S04]  /*0c00*/  LDG.E R9, desc[UR12][R4.64+0x400] ;  /* 0x0004000c04097981 */ /* 0x000f68000c1e1900 */
[----:B------:R-:W5:Y:S01]  /*0c10*/  @P2 LDG.E R8, desc[UR12][R4.64+0x800] ;  /* 0x0008000c04082981 */ /* 0x000f62000c1e1900 */
[----:B------:R-:W-:Y:S01]  /*0c20*/  PLOP3.LUT P3, PT, PT, PT, PT, 0x8, 0x80 ;  /* 0x000000000080781c */ /* 0x000fe20003f6e170 */
[----:B--2---:R-:W-:-:S04]  /*0c30*/  FADD R23, -R16, R23 ;  /* 0x0000001710177221 */ /* 0x004fc80000000100 */
[----:B------:R-:W-:Y:S01]  /*0c40*/  FMUL R26, R23, UR9 ;  /* 0x00000009171a7c20 */ /* 0x000fe20008400000 */
[----:B---3--:R-:W-:-:S03]  /*0c50*/  FADD R15, -R14, R15 ;  /* 0x0000000f0e0f7221 */ /* 0x008fc60000000100 */
[----:B------:R-:W-:Y:S01]  /*0c60*/  FMUL R26, R23, R26 ;  /* 0x0000001a171a7220 */ /* 0x000fe20000400000 */
[----:B----4-:R-:W-:Y:S01]  /*0c70*/  FADD R19, -R17, R24 ;  /* 0x0000001811137221 */ /* 0x010fe20000000100 */
[----:B-----5:R-:W-:Y:S01]  /*0c80*/  @P2 FADD R25, -R16, R25 ;  /* 0x0000001910192221 */ /* 0x020fe20000000100 */
[----:B------:R-:W-:-:S03]  /*0c90*/  FMUL R16, R10, R15 ;  /* 0x0000000f0a107220 */ /* 0x000fc60000400000 */
[----:B------:R-:W-:Y:S01]  /*0ca0*/  @P2 FMUL R18, R25, UR9 ;  /* 0x0000000919122c20 */ /* 0x000fe20008400000 */
[----:B------:R-:W-:Y:S01]  /*0cb0*/  @P2 FADD R13, -R14, R13 ;  /* 0x0000000d0e0d2221 */ /* 0x000fe20000000100 */
[----:B------:R-:W-:Y:S01]  /*0cc0*/  FFMA R16, R15, R16, R26 ;  /* 0x000000100f107223 */ /* 0x000fe2000000001a */
[----:B0-----:R-:W-:Y:S01]  /*0cd0*/  FMUL R6, R19, UR10 ;  /* 0x0000000a13067c20 */ /* 0x001fe20008400000 */
[----:B------:R-:W-:Y:S01]  /*0ce0*/  @P2 FMUL R18, R25, R18 ;  /* 0x0000001219122220 */ /* 0x000fe20000400000 */
[----:B------:R-:W-:Y:S01]  /*0cf0*/  @P2 FMUL R14, R10, R13 ;  /* 0x0000000d0a0e2220 */ /* 0x000fe20000400000 */
        /* <DEDUP_REMOVED lines=16> */
.L_x_99:
[----:B------:R-:W-:Y:S05]  /*0e00*/  BSYNC.RECONVERGENT B0 ;  /* 0x0000000000007941 */ /* 0x000fea0003800200 */
.L_x_98:
[----:B------:R-:W1:Y:S01]  /*0e10*/  S2UR UR7, SR_CgaCtaId ;  /* 0x00000000000779c3 */ /* 0x000e620000008800 */
[----:B------:R-:W-:Y:S01]  /*0e20*/  UMOV UR6, 0x400 ;  /* 0x0000040000067882 */ /* 0x000fe20000000000 */
[C---:B------:R-:W-:Y:S01]  /*0e30*/  ISETP.GT.U32.AND P6, PT, R0.reuse, 0x7f, PT ;  /* 0x0000007f0000780c */ /* 0x040fe20003fc4070 */
[----:B------:R-:W-:Y:S01]  /*0e40*/  UIADD3 UR8, UPT, UPT, UR6, 0x400, URZ ;  /* 0x0000040006087890 */ /* 0x000fe2000fffe0ff */
[----:B------:R-:W-:Y:S01]  /*0e50*/  BSSY.RECONVERGENT B0, `(.L_x_103) ;  /* 0x0000018000007945 */ /* 0x000fe20003800200 */
[C---:B------:R-:W-:Y:S02]  /*0e60*/  ISETP.GT.U32.AND P5, PT, R0.reuse, 0x3f, PT ;  /* 0x0000003f0000780c */ /* 0x040fe40003fa4070 */
[C---:B------:R-:W-:Y:S02]  /*0e70*/  ISETP.GT.U32.AND P0, PT, R0.reuse, 0x1f, PT ;  /* 0x0000001f0000780c */ /* 0x040fe40003f04070 */
[C---:B------:R-:W-:Y:S02]  /*0e80*/  ISETP.GT.U32.AND P1, PT, R0.reuse, 0xf, PT ;  /* 0x0000000f0000780c */ /* 0x040fe40003f24070 */
[----:B------:R-:W-:-:S02]  /*0e90*/  ISETP.GT.U32.AND P2, PT, R0, 0x7, PT ;  /* 0x000000070000780c */ /* 0x000fc40003f44070 */
        /* <DEDUP_REMOVED lines=19> */
.L_x_104:
[----:B------:R-:W-:Y:S05]  /*0fd0*/  BSYNC.RECONVERGENT B0 ;  /* 0x0000000000007941 */ /* 0x000fea0003800200 */
.L_x_103:
        /* <DEDUP_REMOVED lines=12> */
.L_x_106:
[----:B------:R-:W-:Y:S05]  /*10a0*/  BSYNC.RECONVERGENT B0 ;  /* 0x0000000000007941 */ /* 0x000fea0003800200 */
.L_x_105:
        /* <DEDUP_REMOVED lines=12> */
.L_x_108:
[----:B------:R-:W-:Y:S05]  /*1170*/  BSYNC.RECONVERGENT B0 ;  /* 0x0000000000007941 */ /* 0x000fea0003800200 */
.L_x_107:
        /* <DEDUP_REMOVED lines=12> */
.L_x_110:
[----:B------:R-:W-:Y:S05]  /*1240*/  BSYNC.RECONVERGENT B0 ;  /* 0x0000000000007941 */ /* 0x000fea0003800200 */
.L_x_109:
        /* <DEDUP_REMOVED lines=12> */
.L_x_112:
[----:B------:R-:W-:Y:S05]  /*1310*/  BSYNC.RECONVERGENT B0 ;  /* 0x0000000000007941 */ /* 0x000fea0003800200 */
.L_x_111:
        /* <DEDUP_REMOVED lines=12> */
.L_x_114:
[----:B------:R-:W-:Y:S05]  /*13e0*/  BSYNC.RECONVERGENT B0 ;  /* 0x0000000000007941 */ /* 0x000fea0003800200 */
.L_x_113:
        /* <DEDUP_REMOVED lines=12> */
.L_x_116:
[----:B------:R-:W-:Y:S05]  /*14b0*/  BSYNC.RECONVERGENT B0 ;  /* 0x0000000000007941 */ /* 0x000fea0003800200 */
.L_x_115:
[----:B------:R-:W-:Y:S01]  /*14c0*/  BAR.SYNC.DEFER_BLOCKING 0x0 ;  /* 0x0000000000007b1d */ /* 0x000fe20000010000 */
[----:B------:R-:W-:-:S05]  /*14d0*/  ISETP.NE.AND P1, PT, R0, RZ, PT ;  /* 0x000000ff0000720c */ /* 0x000fca0003f25270 */
[----:B------:R-:W-:Y:S08]  /*14e0*/  BSSY.RECONVERGENT B0, `(.L_x_117) ;  /* 0x000000c000007945 */ /* 0x000ff00003800200 */
[----:B------:R-:W-:Y:S05]  /*14f0*/  @P1 BRA `(.L_x_118) ;  /* 0x0000000000281947 */ /* 0x000fea0003800000 */
[----:B------:R-:W2:Y:S01]  /*1500*/  S2UR UR7, SR_CgaCtaId ;  /* 0x00000000000779c3 */ /* 0x000ea20000008800 */
[----:B------:R-:W-:Y:S02]  /*1510*/  UMOV UR6, 0x400 ;  /* 0x0000040000067882 */ /* 0x000fe40000000000 */
[----:B--2---:R-:W-:-:S09]  /*1520*/  ULEA UR6, UR7, UR6, 0x18 ;  /* 0x0000000607067291 */ /* 0x004fd2000f8ec0ff */
[----:B01-34-:R-:W0:Y:S04]  /*1530*/  LDS.64 R4, [UR6] ;  /* 0x00000006ff047984 */ /* 0x01be280008000a00 */
[----:B------:R-:W1:Y:S01]  /*1540*/  LDS.64 R6, [UR6+0x400] ;  /* 0x00040006ff067984 */ /* 0x000e620008000a00 */
[----:B0-----:R-:W-:Y:S02]  /*1550*/  FSETP.GT.AND P0, PT, R5, R4, PT ;  /* 0x000000040500720b */ /* 0x001fe40003f04000 */
[----:B------:R-:W-:Y:S02]  /*1560*/  FMNMX R4, R4, R5, !PT ;  /* 0x0000000504047209 */ /* 0x000fe40007800000 */
[----:B-1----:R-:W-:-:S03]  /*1570*/  SEL R6, R7, R6, P0 ;  /* 0x0000000607067207 */ /* 0x002fc60000000000 */
[----:B------:R2:W-:Y:S04]  /*1580*/  STS [UR6], R4 ;  /* 0x00000004ff007988 */ /* 0x0005e80008000806 */
[----:B------:R2:W-:Y:S02]  /*1590*/  STS [UR6+0x400], R6 ;  /* 0x00040006ff007988 */ /* 0x0005e40008000806 */
.L_x_118:
[----:B------:R-:W-:Y:S05]  /*15a0*/  BSYNC.RECONVERGENT B0 ;  /* 0x0000000000007941 */ /* 0x000fea0003800200 */
.L_x_117:
[----:B------:R-:W0:Y:S08]  /*15b0*/  S2UR UR7, SR_CgaCtaId ;  /* 0x00000000000779c3 */ /* 0x000e300000008800 */
[----:B------:R-:W-:Y:S06]  /*15c0*/  BAR.SYNC.DEFER_BLOCKING 0x0 ;  /* 0x0000000000007b1d */ /* 0x000fec0000010000 */
[----:B------:R-:W-:Y:S01]  /*15d0*/  UMOV UR6, 0x400 ;  /* 0x0000040000067882 */ /* 0x000fe20000000000 */
[----:B------:R-:W-:Y:S01]  /*15e0*/  VOTEU.ALL UP0, P1 ;  /* 0x0000000000ff7886 */ /* 0x000fe20000800000 */
[----:B------:R-:W1:Y:S01]  /*15f0*/  LDCU UR8, c[0x0][0x388] ;  /* 0x00007100ff0877ac */ /* 0x000e620008000800 */
[----:B0-----:R-:W-:-:S09]  /*1600*/  ULEA UR6, UR7, UR6, 0x18 ;  /* 0x0000000607067291 */ /* 0x001fd2000f8ec0ff */
[----:B------:R-:W0:Y:S01]  /*1610*/  LDS R7, [UR6+0x400] ;  /* 0x00040006ff077984 */ /* 0x000e220008000800 */
[----:B------:R-:W-:Y:S02]  /*1620*/  @!UP0 UIMAD.WIDE.U32 UR6, UR11, 0x4, UR4 ;  /* 0x000000040b0688a5 */ /* 0x000fe4000f8e0004 */
[----:B------:R-:W-:-:S04]  /*1630*/  UIADD3 UR11, UPT, UPT, UR11, 0x1, URZ ;  /* 0x000000010b0b7890 */ /* 0x000fc8000fffe0ff */
[----:B-1234-:R-:W-:Y:S01]  /*1640*/  IMAD.U32 R4, RZ, RZ, UR6 ;  /* 0x00000006ff047e24 */ /* 0x01efe2000f8e00ff */
[----:B------:R-:W-:Y:S01]  /*1650*/  MOV R5, UR7 ;  /* 0x0000000700057c02 */ /* 0x000fe20008000f00 */
[----:B------:R-:W-:-:S04]  /*1660*/  UISETP.NE.AND UP0, UPT, UR11, UR8, UPT ;  /* 0x000000080b00728c */ /* 0x000fc8000bf05270 */
[----:B0-----:R0:W-:Y:S05]  /*1670*/  @!P1 STG.E desc[UR12][R4.64], R7 ;  /* 0x0000000704009986 */ /* 0x0011ea000c10190c */
[----:B------:R-:W-:Y:S05]  /*1680*/  BRA.U UP0, `(.L_x_119) ;  /* 0xffffffe900e47547 */ /* 0x000fea000b83ffff */
[----:B------:R-:W-:Y:S05]  /*1690*/  EXIT ;  /* 0x000000000000794d */ /* 0x000fea0003800000 */
.L_x_120:
        /* <DEDUP_REMOVED lines=14> */
.L_x_208:


//--------------------- .text._Z36voxel_furthest_point_sampling_kernelILj512EEviiiPKfS1_PfPi --------------------------
	.section	.text._Z36voxel_furthest_point_sampling_kernelILj512EEviiiPKfS1_PfPi,"ax",@progbits
	.align	128
        .global         _Z36voxel_furthest_point_sampling_kernelILj512EEviiiPKfS1_PfPi
        .type           _Z36voxel_furthest_point_sampling_kernelILj512EEviiiPKfS1_PfPi,@function
        .size           _Z36voxel_furthest_point_sampling_kernelILj512EEviiiPKfS1_PfPi,(.L_x_209 - _Z36voxel_furthest_point_sampling_kernelILj512EEviiiPKfS1_PfPi)
        .other          _Z36voxel_furthest_point_sampling_kernelILj512EEviiiPKfS1_PfPi,@"STO_CUDA_ENTRY STV_DEFAULT"
_Z36voxel_furthest_point_sampling_kernelILj512EEviiiPKfS1_PfPi:
.text._Z36voxel_furthest_point_sampling_kernelILj512EEviiiPKfS1_PfPi:
        /* <DEDUP_REMOVED lines=34> */
.L_x_144:
[----:B0-----:R-:W0:Y:S01]  /*0220*/  LDC R13, c[0x0][0x384] ;  /* 0x0000e100ff0d7b82 */ /* 0x001e220000000800 */
[----:B------:R-:W1:Y:S01]  /*0230*/  LDCU.64 UR6, c[0x0][0x3a0] ;  /* 0x00007400ff0677ac */ /* 0x000e620008000a00 */
[----:B------:R-:W-:Y:S01]  /*0240*/  BSSY.RECONVERGENT B0, `(.L_x_121) ;  /* 0x00000bc000007945 */ /* 0x000fe20003800200 */
[----:B------:R-:W-:Y:S02]  /*0250*/  HFMA2 R21, -RZ, RZ, 0, 0 ;  /* 0x00000000ff157431 */ /* 0x000fe400000001ff */
[----:B------:R-:W-:Y:S01]  /*0260*/  IMAD.MOV.U32 R12, RZ, RZ, -0x40800000 ;  /* 0xbf800000ff0c7424 */ /* 0x000fe200078e00ff */
        /* <DEDUP_REMOVED lines=9> */
[----:B------:R-:W-:Y:S01]  /*0300*/  IMAD.MOV.U32 R21, RZ, RZ, RZ ;  /* 0x000000ffff157224 */ /* 0x000fe200078e00ff */
[----:B------:R-:W-:Y:S01]  /*0310*/  MOV R20, R0 ;  /* 0x0000000000147202 */ /* 0x000fe20000000f00 */
[----:B------:R-:W-:-:S09]  /*0320*/  IMAD.MOV.U32 R12, RZ, RZ, -0x40800000 ;  /* 0xbf800000ff0c7424 */ /* 0x000fd200078e00ff */
[----:B0-----:R-:W-:Y:S05]  /*0330*/  @!P0 BRA `(.L_x_124) ;  /* 0x0000000400848947 */ /* 0x001fea0003800000 */
[----:B------:R-:W-:Y:S01]  /*0340*/  LEA.HI R4, R11, 0x1, RZ, 0x17 ;  /* 0x000000010b047811 */ /* 0x000fe200078fb8ff */
[----:B------:R-:W-:Y:S01]  /*0350*/  IMAD.MOV.U32 R15, RZ, RZ, 0x3 ;  /* 0x00000003ff0f7424 */ /* 0x000fe200078e00ff */
[----:B------:R-:W-:Y:S01]  /*0360*/  MOV R12, 0xbf800000 ;  /* 0xbf800000000c7802 */ /* 0x000fe20000000f00 */
[----:B------:R-:W-:Y:S01]  /*0370*/  IMAD.MOV.U32 R21, RZ, RZ, RZ ;  /* 0x000000ffff157224 */ /* 0x000fe200078e00ff */
[----:B------:R-:W-:Y:S01]  /*0380*/  LOP3.LUT R4, R4, 0xfffffc, RZ, 0xc0, !PT ;  /* 0x00fffffc04047812 */ /* 0x000fe200078ec0ff */
[----:B------:R-:W-:Y:S02]  /*0390*/  IMAD.MOV.U32 R20, RZ, RZ, R0 ;  /* 0x000000ffff147224 */ /* 0x000fe400078e0000 */
[----:B------:R-:W-:Y:S02]  /*03a0*/  IMAD R19, R13, UR14, RZ ;  /* 0x0000000e0d137c24 */ /* 0x000fe4000f8e02ff */
[----:B------:R-:W-:Y:S02]  /*03b0*/  IMAD R15, R0, R15, 0xc00 ;  /* 0x00000c00000f7424 */ /* 0x000fe400078e020f */
[----:B------:R-:W-:-:S07]  /*03c0*/  IMAD.MOV R18, RZ, RZ, -R4 ;  /* 0x000000ffff127224 */ /* 0x000fce00078e0a04 */
.L_x_125:
        /* <DEDUP_REMOVED lines=88> */
.L_x_124:
[----:B------:R-:W-:Y:S05]  /*0950*/  BSYNC.RECONVERGENT B1 ;  /* 0x0000000000017941 */ /* 0x000fea0003800200 */
.L_x_123:
        /* <DEDUP_REMOVED lines=74> */
.L_x_122:
[----:B------:R-:W-:Y:S05]  /*0e00*/  BSYNC.RECONVERGENT B0 ;  /* 0x0000000000007941 */ /* 0x000fea0003800200 */
.L_x_121:
        /* <DEDUP_REMOVED lines=28> */
.L_x_127:
[----:B------:R-:W-:Y:S05]  /*0fd0*/  BSYNC.RECONVERGENT B0 ;  /* 0x0000000000007941 */ /* 0x000fea0003800200 */
.L_x_126:
[----:B------:R-:W-:Y:S01]  /*0fe0*/  BAR.SYNC.DEFER_BLOCKING 0x0 ;  /* 0x0000000000007b1d */ /* 0x000fe20000010000 */
[----:B------:R-:W-:-:S05]  /*0ff0*/  ISETP.GT.U32.AND P6, PT, R0, 0x1, PT ;  /* 0x000000010000780c */ /* 0x000fca0003fc4070 */
        /* <DEDUP_REMOVED lines=11> */
.L_x_129:
[----:B------:R-:W-:Y:S05]  /*10b0*/  BSYNC.RECONVERGENT B0 ;  /* 0x0000000000007941 */ /* 0x000fea0003800200 */
.L_x_128:
        /* <DEDUP_REMOVED lines=12> */
.L_x_131:
[----:B------:R-:W-:Y:S05]  /*1180*/  BSYNC.RECONVERGENT B0 ;  /* 0x0000000000007941 */ /* 0x000fea0003800200 */
.L_x_130:
        /* <DEDUP_REMOVED lines=12> */
.L_x_133:
[----:B------:R-:W-:Y:S05]  /*1250*/  BSYNC.RECONVERGENT B0 ;  /* 0x0000000000007941 */ /* 0x000fea0003800200 */
.L_x_132:
        /* <DEDUP_REMOVED lines=12> */
.L_x_135:
[----:B------:R-:W-:Y:S05]  /*1320*/  BSYNC.RECONVERGENT B0 ;  /* 0x0000000000007941 */ /* 0x000fea0003800200 */
.L_x_134:
        /* <DEDUP_REMOVED lines=12> */
.L_x_137:
[----:B------:R-:W-:Y:S05]  /*13f0*/  BSYNC.RECONVERGENT B0 ;  /* 0x0000000000007941 */ /* 0x000fea0003800200 */
.L_x_136:
        /* <DEDUP_REMOVED lines=12> */
.L_x_139:
[----:B------:R-:W-:Y:S05]  /*14c0*/  BSYNC.RECONVERGENT B0 ;  /* 0x0000000000007941 */ /* 0x000fea0003800200 */
.L_x_138:
        /* <DEDUP_REMOVED lines=12> */
.L_x_141:
[----:B------:R-:W-:Y:S05]  /*1590*/  BSYNC.RECONVERGENT B0 ;  /* 0x0000000000007941 */ /* 0x000fea0003800200 */
.L_x_140:
        /* <DEDUP_REMOVED lines=14> */
.L_x_143:
[----:B------:R-:W-:Y:S05]  /*1680*/  BSYNC.RECONVERGENT B0 ;  /* 0x0000000000007941 */ /* 0x000fea0003800200 */
.L_x_142:
        /* <DEDUP_REMOVED lines=15> */
.L_x_145:
        /* <DEDUP_REMOVED lines=16> */
.L_x_209:


//--------------------- .text._Z36voxel_furthest_point_sampling_kernelILj1024EEviiiPKfS1_PfPi --------------------------
	.section	.text._Z36voxel_furthest_point_sampling_kernelILj1024EEviiiPKfS1_PfPi,"ax",@progbits
	.align	128
        .global         _Z36voxel_furthest_point_sampling_kernelILj1024EEviiiPKfS1_PfPi
        .type           _Z36voxel_furthest_point_sampling_kernelILj1024EEviiiPKfS1_PfPi,@function
        .size           _Z36voxel_furthest_point_sampling_kernelILj1024EEviiiPKfS1_PfPi,(.L_x_210 - _Z36voxel_furthest_point_sampling_kernelILj1024EEviiiPKfS1_PfPi)
        .other          _Z36voxel_furthest_point_sampling_kernelILj1024EEviiiPKfS1_PfPi,@"STO_CUDA_ENTRY STV_DEFAULT"
_Z36voxel_furthest_point_sampling_kernelILj1024EEviiiPKfS1_PfPi:
.text._Z36voxel_furthest_point_sampling_kernelILj1024EEviiiPKfS1_PfPi:
        /* <DEDUP_REMOVED lines=34> */
.L_x_171:
        /* <DEDUP_REMOVED lines=27> */
.L_x_150:
[C---:B------:R-:W-:Y:S01]  /*03d0*/  IADD3 R5, PT, PT, R15.reuse, -0x1800, RZ ;  /* 0xffffe8000f057810 */ /* 0x040fe20007ffe0ff */
[----:B------:R-:W-:-:S04]  /*03e0*/  VIADD R7, R15, 0xfffff400 ;  /* 0xfffff4000f077836 */ /* 0x000fc80000000000 */
[----:B------:R-:W-:-:S04]  /*03f0*/  IMAD.WIDE.U32 R4, R5, 0x4, R2 ;  /* 0x0000000405047825 */ /* 0x000fc800078e0002 */
[--C-:B------:R-:W-:Y:S01]  /*0400*/  IMAD.WIDE.U32 R6, R7, 0x4, R2.reuse ;  /* 0x0000000407067825 */ /* 0x100fe200078e0002 */
[----:B------:R-:W2:Y:S04]  /*0410*/  LDG.E.CONSTANT R28, desc[UR12][R4.64+0x4] ;  /* 0x0000040c041c7981 */ /* 0x000ea8000c1e9900 */
[----:B------:R-:W3:Y:S04]  /*0420*/  LDG.E.CONSTANT R27, desc[UR12][R6.64+0x4] ;  /* 0x0000040c061b7981 */ /* 0x000ee8000c1e9900 */
[----:B------:R-:W4:Y:S01]  /*0430*/  LDG.E.CONSTANT R26, desc[UR12][R4.64] ;  /* 0x0000000c041a7981 */ /* 0x000f22000c1e9900 */
[----:B------:R-:W-:-:S03]  /*0440*/  IMAD.WIDE.U32 R8, R15, 0x4, R2 ;  /* 0x000000040f087825 */ /* 0x000fc600078e0002 */
[----:B------:R-:W4:Y:S04]  /*0450*/  LDG.E.CONSTANT R25, desc[UR12][R6.64] ;  /* 0x0000000c06197981 */ /* 0x000f28000c1e9900 */
[----:B------:R-:W4:Y:S04]  /*0460*/  LDG.E.CONSTANT R24, desc[UR12][R6.64+0x8] ;  /* 0x0000080c06187981 */ /* 0x000f28000c1e9900 */
[----:B------:R0:W4:Y:S04]  /*0470*/  LDG.E.CONSTANT R22, desc[UR12][R4.64+0x8] ;  /* 0x0000080c04167981 */ /* 0x000128000c1e9900 */
[----:B------:R-:W4:Y:S04]  /*0480*/  LDG.E.CONSTANT R29, desc[UR12][R8.64+0x4] ;  /* 0x0000040c081d7981 */ /* 0x000f28000c1e9900 */
[----:B------:R-:W4:Y:S04]  /*0490*/  LDG.E.CONSTANT R23, desc[UR12][R8.64] ;  /* 0x0000000c08177981 */ /* 0x000f28000c1e9900 */
[----:B------:R-:W4:Y:S01]  /*04a0*/  LDG.E.CONSTANT R8, desc[UR12][R8.64+0x8] ;  /* 0x0000080c08087981 */ /* 0x000f22000c1e9900 */
[----:B--2--5:R-:W-:-:S04]  /*04b0*/  FADD R28, -R16, R28 ;  /* 0x0000001c101c7221 */ /* 0x024fc80000000100 */
[----:B0-----:R-:W-:Y:S01]  /*04c0*/  FMUL R5, R28, UR9 ;  /* 0x000000091c057c20 */ /* 0x001fe20008400000 */
[----:B---3--:R-:W-:Y:S01]  /*04d0*/  FADD R27, -R16, R27 ;  /* 0x0000001b101b7221 */ /* 0x008fe20000000100 */
[----:B----4-:R-:W-:Y:S02]  /*04e0*/  FADD R26, -R14, R26 ;  /* 0x0000001a0e1a7221 */ /* 0x010fe40000000100 */
[----:B------:R-:W-:Y:S01]  /*04f0*/  FMUL R5, R28, R5 ;  /* 0x000000051c057220 */ /* 0x000fe20000400000 */
[C---:B------:R-:W-:Y:S01]  /*0500*/  FMUL R4, R27.reuse, UR9 ;  /* 0x000000091b047c20 */ /* 0x040fe20008400000 */
[----:B------:R-:W-:Y:S01]  /*0510*/  FMUL R28, R10, R26 ;  /* 0x0000001a0a1c7220 */ /* 0x000fe20000400000 */
[----:B------:R-:W-:Y:S02]  /*0520*/  FADD R25, -R14, R25 ;  /* 0x000000190e197221 */ /* 0x000fe40000000100 */
[----:B------:R-:W-:Y:S01]  /*0530*/  FMUL R6, R27, R4 ;  /* 0x000000041b067220 */ /* 0x000fe20000400000 */
[----:B------:R-:W-:Y:S01]  /*0540*/  FFMA R26, R26, R28, R5 ;  /* 0x0000001c1a1a7223 */ /* 0x000fe20000000005 */
[----:B------:R-:W-:Y:S01]  /*0550*/  FMUL R4, R10, R25 ;  /* 0x000000190a047220 */ /* 0x000fe20000400000 */
[C---:B------:R-:W-:Y:S01]  /*0560*/  FADD R7, -R17.reuse, R24 ;  /* 0x0000001811077221 */ /* 0x040fe20000000100 */
[----:B------:R-:W-:-:S02]  /*0570*/  FADD R5, -R17, R22 ;  /* 0x0000001611057221 */ /* 0x000fc40000000100 */
[----:B------:R-:W-:Y:S01]  /*0580*/  FFMA R4, R25, R4, R6 ;  /* 0x0000000419047223 */ /* 0x000fe20000000006 */
[----:B------:R-:W-:Y:S01]  /*0590*/  FMUL R24, R7, UR10 ;  /* 0x0000000a07187c20 */ /* 0x000fe20008400000 */
[----:B------:R-:W-:Y:S01]  /*05a0*/  FADD R29, -R16, R29 ;  /* 0x0000001d101d7221 */ /* 0x000fe20000000100 */
[----:B------:R-:W-:Y:S02]  /*05b0*/  FMUL R22, R5, UR10 ;  /* 0x0000000a05167c20 */ /* 0x000fe40008400000 */
[----:B------:R-:W-:Y:S01]  /*05c0*/  FFMA R24, R7, R24, R4 ;  /* 0x0000001807187223 */ /* 0x000fe20000000004 */
[----:B------:R-:W-:Y:S02]  /*05d0*/  VIADD R7, R15, 0xc00 ;  /* 0x00000c000f077836 */ /* 0x000fe40000000000 */
[----:B------:R-:W-:Y:S01]  /*05e0*/  FMUL R6, R29, UR9 ;  /* 0x000000091d067c20 */ /* 0x000fe20008400000 */
[----:B------:R-:W-:Y:S01]  /*05f0*/  FFMA R22, R5, R22, R26 ;  /* 0x0000001605167223 */ /* 0x000fe2000000001a */
[----:B------:R-:W-:-:S02]  /*0600*/  IADD3 R5, P0, PT, R19, R20, RZ ;  /* 0x0000001413057210 */ /* 0x000fc40007f1e0ff */
        /* <DEDUP_REMOVED lines=45> */
[CC--:B------:R-:W-:Y:S02]  /*08e0*/  FSETP.GT.AND P3, PT, R27.reuse, R12.reuse, PT ;  /* 0x0000000c1b00720b */ /* 0x0c0fe40003f64000 */
[C---:B------:R-:W-:Y:S01]  /*08f0*/  @P1 IADD3 R21, PT, PT, R20.reuse, 0x400, RZ ;  /* 0x0000040014151810 */ /* 0x040fe20007ffe0ff */
[----:B------:R-:W-:Y:S01]  /*0900*/  @P2 VIADD R21, R20, 0x800 ;  /* 0x0000080014152836 */ /* 0x000fe20000000000 */
[----:B------:R-:W-:-:S09]  /*0910*/  FSEL R12, R27, R12, P3 ;  /* 0x0000000c1b0c7208 */ /* 0x000fd20001800000 */
[C---:B------:R-:W-:Y:S01]  /*0920*/  @P3 IADD3 R21, PT, PT, R20.reuse, 0xc00, RZ ;  /* 0x00000c0014153810 */ /* 0x040fe20007ffe0ff */
[----:B------:R-:W-:Y:S01]  /*0930*/  VIADD R20, R20, 0x1000 ;  /* 0x0000100014147836 */ /* 0x000fe20000000000 */
[----:B0-----:R-:W-:Y:S06]  /*0940*/  @P0 BRA `(.L_x_150) ;  /* 0xfffffff800a00947 */ /* 0x001fec000383ffff */
.L_x_149:
[----:B------:R-:W-:Y:S05]  /*0950*/  BSYNC.RECONVERGENT B1 ;  /* 0x0000000000017941 */ /* 0x000fea0003800200 */
.L_x_148:
        /* <DEDUP_REMOVED lines=31> */
[----:B------:R-:W-:Y:S02]  /*0b50*/  ISETP.NE.AND P2, PT, R8, 0x2, PT ;  /* 0x000000020800780c */ /* 0x000fe40003f45270 */
[----:B0-----:R-:W-:-:S05]  /*0b60*/  IADD3 R19, PT, PT, R9, 0xc00, RZ ;  /* 0x00000c0009137810 */ /* 0x001fca0007ffe0ff */
[----:B------:R-:W-:-:S05]  /*0b70*/  IMAD.WIDE.U32 R18, R19, 0x4, R2 ;  /* 0x0000000413127825 */ /* 0x000fca00078e0002 */
[----:B------:R-:W2:Y:S01]  /*0b80*/  LDG.E.CONSTANT R23, desc[UR12][R18.64+0x4] ;  /* 0x0000040c12177981 */ /* 0x000ea2000c1e9900 */
[----:B------:R-:W-:-:S03]  /*0b90*/  @P2 VIADD R7, R9, 0x1800 ;  /* 0x0000180009072836 */ /* 0x000fc60000000000 */
[----:B------:R-:W3:Y:S01]  /*0ba0*/  LDG.E.CONSTANT R15, desc[UR12][R18.64] ;  /* 0x0000000c120f7981 */ /* 0x000ee2000c1e9900 */
[----:B------:R-:W-:-:S03]  /*0bb0*/  @P2 IMAD.WIDE.U32 R6, R7, 0x4, R2 ;  /* 0x0000000407062825 */ /* 0x000fc600078e0002 */
[----:B------:R-:W4:Y:S04]  /*0bc0*/  LDG.E.CONSTANT R24, desc[UR12][R18.64+0x8] ;  /* 0x0000080c12187981 */ /* 0x000f28000c1e9900 */
[----:B------:R-:W5:Y:S04]  /*0bd0*/  @P2 LDG.E.CONSTANT R25, desc[UR12][R6.64+0x4] ;  /* 0x0000040c06192981 */ /* 0x000f68000c1e9900 */
[----:B------:R-:W4:Y:S04]  /*0be0*/  @P2 LDG.E.CONSTANT R13, desc[UR12][R6.64] ;  /* 0x0000000c060d2981 */ /* 0x000f28000c1e9900 */
[----:B------:R0:W4:Y:S04]  /*0bf0*/  @P2 LDG.E.CONSTANT R22, desc[UR12][R6.64+0x8] ;  /* 0x0000080c06162981 */ /* 0x000128000c1e9900 */
[----:B------:R-:W4:Y:S04]  /*0c00*/  LDG.E R9, desc[UR12][R4.64+0x1000] ;  /* 0x0010000c04097981 */ /* 0x000f28000c1e1900 */
[----:B------:R-:W4:Y:S01]  /*0c10*/  @P2 LDG.E R8, desc[UR12][R4.64+0x2000] ;  /* 0x0020000c04082981 */ /* 0x000f22000c1e1900 */
[----:B------:R-:W-:Y:S01]  /*0c20*/  PLOP3.LUT P3, PT, PT, PT, PT, 0x8, 0x80 ;  /* 0x000000000080781c */ /* 0x000fe20003f6e170 */
[----:B--2---:R-:W-:-:S04]  /*0c30*/  FADD R23, -R16, R23 ;  /* 0x0000001710177221 */ /* 0x004fc80000000100 */
[----:B------:R-:W-:Y:S01]  /*0c40*/  FMUL R26, R23, UR9 ;  /* 0x00000009171a7c20 */ /* 0x000fe20008400000 */
[----:B---3--:R-:W-:-:S03]  /*0c50*/  FADD R15, -R14, R15 ;  /* 0x0000000f0e0f7221 */ /* 0x008fc60000000100 */
[----:B------:R-:W-:Y:S01]  /*0c60*/  FMUL R26, R23, R26 ;  /* 0x0000001a171a7220 */ /* 0x000fe20000400000 */
[----:B-----5:R-:W-:Y:S01]  /*0c70*/  @P2 FADD R25, -R16, R25 ;  /* 0x0000001910192221 */ /* 0x020fe20000000100 */
[----:B------:R-:W-:Y:S01]  /*0c80*/  FMUL R16, R10, R15 ;  /* 0x0000000f0a107220 */ /* 0x000fe20000400000 */
[----:B----4-:R-:W-:Y:S02]  /*0c90*/  FADD R19, -R17, R24 ;  /* 0x0000001811137221 */ /* 0x010fe40000000100 */
[----:B------:R-:W-:Y:S01]  /*0ca0*/  @P2 FMUL R18, R25, UR9 ;  /* 0x0000000919122c20 */ /* 0x000fe20008400000 */
[----:B------:R-:W-:Y:S01]  /*0cb0*/  @P2 FADD R13, -R14, R13 ;  /* 0x0000000d0e0d2221 */ /* 0x000fe20000000100 */
[----:B------:R-:W-:Y:S01]  /*0cc0*/  FFMA R16, R15, R16, R26 ;  /* 0x000000100f107223 */ /* 0x000fe2000000001a */
[----:B0-----:R-:W-:Y:S01]  /*0cd0*/  FMUL R6, R19, UR10 ;  /* 0x0000000a13067c20 */ /* 0x001fe20008400000 */
[----:B------:R-:W-:Y:S01]  /*0ce0*/  @P2 FMUL R18, R25, R18 ;  /* 0x0000001219122220 */ /* 0x000fe20000400000 */
[----:B------:R-:W-:Y:S01]  /*0cf0*/  @P2 FMUL R14, R10, R13 ;  /* 0x0000000d0a0e2220 */ /* 0x000fe20000400000 */
[----:B------:R-:W-:Y:S01]  /*0d00*/  @P2 FADD R17, -R17, R22 ;  /* 0x0000001611112221 */ /* 0x000fe20000000100 */
[----:B------:R-:W-:-:S02]  /*0d10*/  FFMA R6, R19, R6, R16 ;  /* 0x0000000613067223 */ /* 0x000fc40000000010 */
[----:B------:R-:W-:Y:S01]  /*0d20*/  @P2 FFMA R14, R13, R14, R18 ;  /* 0x0000000e0d0e2223 */ /* 0x000fe20000000012 */
[C---:B------:R-:W-:Y:S02]  /*0d30*/  @P2 FMUL R7, R17.reuse, UR10 ;  /* 0x0000000a11072c20 */ /* 0x040fe40008400000 */
        /* <DEDUP_REMOVED lines=12> */
.L_x_147:
[----:B------:R-:W-:Y:S05]  /*0e00*/  BSYNC.RECONVERGENT B0 ;  /* 0x0000000000007941 */ /* 0x000fea0003800200 */
.L_x_146:
        /* <DEDUP_REMOVED lines=28> */
.L_x_152:
[----:B------:R-:W-:Y:S05]  /*0fd0*/  BSYNC.RECONVERGENT B0 ;  /* 0x0000000000007941 */ /* 0x000fea0003800200 */
.L_x_151:
        /* <DEDUP_REMOVED lines=13> */
.L_x_154:
[----:B------:R-:W-:Y:S05]  /*10b0*/  BSYNC.RECONVERGENT B0 ;  /* 0x0000000000007941 */ /* 0x000fea0003800200 */
.L_x_153:
[----:B------:R-:W-:Y:S01]  /*10c0*/  BAR.SYNC.DEFER_BLOCKING 0x0 ;  /* 0x0000000000007b1d */ /* 0x000fe20000010000 */
[----:B------:R-:W-:-:S05]  /*10d0*/  ISETP.GT.U32.AND P6, PT, R0, 0x1, PT ;  /* 0x000000010000780c */ /* 0x000fca0003fc4070 */
        /* <DEDUP_REMOVED lines=11> */
.L_x_156:
[----:B------:R-:W-:Y:S05]  /*1190*/  BSYNC.RECONVERGENT B0 ;  /* 0x0000000000007941 */ /* 0x000fea0003800200 */
.L_x_155:
        /* <DEDUP_REMOVED lines=12> */
.L_x_158:
[----:B------:R-:W-:Y:S05]  /*1260*/  BSYNC.RECONVERGENT B0 ;  /* 0x0000000000007941 */ /* 0x000fea0003800200 */
.L_x_157:
        /* <DEDUP_REMOVED lines=12> */
.L_x_160:
[----:B------:R-:W-:Y:S05]  /*1330*/  BSYNC.RECONVERGENT B0 ;  /* 0x0000000000007941 */ /* 0x000fea0003800200 */
.L_x_159:
        /* <DEDUP_REMOVED lines=12> */
.L_x_162:
[----:B------:R-:W-:Y:S05]  /*1400*/  BSYNC.RECONVERGENT B0 ;  /* 0x0000000000007941 */ /* 0x000fea0003800200 */
.L_x_161:
        /* <DEDUP_REMOVED lines=12> */
.L_x_164:
[----:B------:R-:W-:Y:S05]  /*14d0*/  BSYNC.RECONVERGENT B0 ;  /* 0x0000000000007941 */ /* 0x000fea0003800200 */
.L_x_163:
        /* <DEDUP_REMOVED lines=12> */
.L_x_166:
[----:B------:R-:W-:Y:S05]  /*15a0*/  BSYNC.RECONVERGENT B0 ;  /* 0x0000000000007941 */ /* 0x000fea0003800200 */
.L_x_165:
        /* <DEDUP_REMOVED lines=12> */
.L_x_168:
[----:B------:R-:W-:Y:S05]  /*1670*/  BSYNC.RECONVERGENT B0 ;  /* 0x0000000000007941 */ /* 0x000fea0003800200 */
.L_x_167:
        /* <DEDUP_REMOVED lines=14> */
.L_x_170:
[----:B------:R-:W-:Y:S05]  /*1760*/  BSYNC.RECONVERGENT B0 ;  /* 0x0000000000007941 */ /* 0x000fea0003800200 */
.L_x_169:
        /* <DEDUP_REMOVED lines=15> */
.L_x_172:
        /* <DEDUP_REMOVED lines=10> */
.L_x_210:


//--------------------- .text._Z36voxel_furthest_point_sampling_kernelILj2048EEviiiPKfS1_PfPi --------------------------
	.section	.text._Z36voxel_furthest_point_sampling_kernelILj2048EEviiiPKfS1_PfPi,"ax",@progbits
	.align	128
        .global         _Z36voxel_furthest_point_sampling_kernelILj2048EEviiiPKfS1_PfPi
        .type           _Z36voxel_furthest_point_sampling_kernelILj2048EEviiiPKfS1_PfPi,@function
        .size           _Z36voxel_furthest_point_sampling_kernelILj2048EEviiiPKfS1_PfPi,(.L_x_211 - _Z36voxel_furthest_point_sampling_kernelILj2048EEviiiPKfS1_PfPi)
        .other          _Z36voxel_furthest_point_sampling_kernelILj2048EEviiiPKfS1_PfPi,@"STO_CUDA_ENTRY STV_DEFAULT"
_Z36voxel_furthest_point_sampling_kernelILj2048EEviiiPKfS1_PfPi:
.text._Z36voxel_furthest_point_sampling_kernelILj2048EEviiiPKfS1_PfPi:
        /* <DEDUP_REMOVED lines=34> */
.L_x_198:
        /* <DEDUP_REMOVED lines=12> */
[C---:B------:R-:W-:Y:S01]  /*02e0*/  ISETP.GE.U32.AND P1, PT, R11.reuse, 0x1800, PT ;  /* 0x000018000b00780c */ /* 0x040fe20003f26070 */
[----:B------:R-:W-:Y:S01]  /*02f0*/  BSSY.RECONVERGENT B1, `(.L_x_175) ;  /* 0x0000069000017945 */ /* 0x000fe20003800200 */
[----:B------:R-:W-:Y:S01]  /*0300*/  LEA.HI R18, R11, 0x1, RZ, 0x15 ;  /* 0x000000010b127811 */ /* 0x000fe200078fa8ff */
[----:B------:R-:W-:Y:S01]  /*0310*/  IMAD.MOV.U32 R20, RZ, RZ, RZ ;  /* 0x000000ffff147224 */ /* 0x000fe200078e00ff */
[----:B------:R-:W-:Y:S01]  /*0320*/  MOV R19, R0 ;  /* 0x0000000000137202 */ /* 0x000fe20000000f00 */
[----:B------:R-:W-:Y:S01]  /*0330*/  IMAD.MOV.U32 R21, RZ, RZ, -0x40800000 ;  /* 0xbf800000ff157424 */ /* 0x000fe200078e00ff */
[----:B------:R-:W-:-:S07]  /*0340*/  LOP3.LUT P0, R18, R18, 0x3, RZ, 0xc0, !PT ;  /* 0x0000000312127812 */ /* 0x000fce000780c0ff */
[----:B0-----:R-:W-:Y:S06]  /*0350*/  @!P1 BRA `(.L_x_176) ;  /* 0x0000000400889947 */ /* 0x001fec0003800000 */
[----:B------:R-:W-:Y:S01]  /*0360*/  LEA.HI R4, R11, 0x1, RZ, 0x15 ;  /* 0x000000010b047811 */ /* 0x000fe200078fa8ff */
[----:B------:R-:W-:Y:S01]  /*0370*/  IMAD R15, R0, 0x3, RZ ;  /* 0x00000003000f7824 */ /* 0x000fe200078e02ff */
[----:B------:R-:W-:Y:S01]  /*0380*/  MOV R19, R0 ;  /* 0x0000000000137202 */ /* 0x000fe20000000f00 */
[----:B------:R-:W-:Y:S01]  /*0390*/  IMAD.MOV.U32 R20, RZ, RZ, RZ ;  /* 0x000000ffff147224 */ /* 0x000fe200078e00ff */
[----:B------:R-:W-:Y:S01]  /*03a0*/  LOP3.LUT R4, R4, 0x3ffffc, RZ, 0xc0, !PT ;  /* 0x003ffffc04047812 */ /* 0x000fe200078ec0ff */
[----:B------:R-:W-:Y:S01]  /*03b0*/  IMAD.MOV.U32 R21, RZ, RZ, -0x40800000 ;  /* 0xbf800000ff157424 */ /* 0x000fe200078e00ff */
[----:B------:R-:W-:-:S03]  /*03c0*/  LOP3.LUT R15, R15, 0x3000, RZ, 0xfc, !PT ;  /* 0x000030000f0f7812 */ /* 0x000fc600078efcff */
[----:B------:R-:W-:-:S07]  /*03d0*/  IMAD.MOV R12, RZ, RZ, -R4 ;  /* 0x000000ffff0c7224 */ /* 0x000fce00078e0a04 */
.L_x_177:
[----:B------:R-:W-:-:S04]  /*03e0*/  VIADD R5, R15, 0xffffd000 ;  /* 0xffffd0000f057836 */ /* 0x000fc80000000000 */
[----:B------:R-:W-:Y:S01]  /*03f0*/  IMAD.WIDE.U32 R4, R5, 0x4, R2 ;  /* 0x0000000405047825 */ /* 0x000fe200078e0002 */
[----:B------:R-:W-:-:S04]  /*0400*/  IADD3 R7, PT, PT, R15, -0x1800, RZ ;  /* 0xffffe8000f077810 */ /* 0x000fc80007ffe0ff */
[----:B------:R-:W2:Y:S04]  /*0410*/  LDG.E.CONSTANT R28, desc[UR12][R4.64+0x4] ;  /* 0x0000040c041c7981 */ /* 0x000ea8000c1e9900 */
[----:B------:R-:W3:Y:S01]  /*0420*/  LDG.E.CONSTANT R24, desc[UR12][R4.64] ;  /* 0x0000000c04187981 */ /* 0x000ee2000c1e9900 */
[----:B------:R-:W-:-:S03]  /*0430*/  IMAD.WIDE.U32 R6, R7, 0x4, R2 ;  /* 0x0000000407067825 */ /* 0x000fc600078e0002 */
[----:B------:R0:W4:Y:S04]  /*0440*/  LDG.E.CONSTANT R22, desc[UR12][R4.64+0x8] ;  /* 0x0000080c04167981 */ /* 0x000128000c1e9900 */
[----:B------:R-:W4:Y:S01]  /*0450*/  LDG.E.CONSTANT R29, desc[UR12][R6.64+0x4] ;  /* 0x0000040c061d7981 */ /* 0x000f22000c1e9900 */
[----:B------:R-:W-:-:S03]  /*0460*/  IMAD.WIDE.U32 R8, R15, 0x4, R2 ;  /* 0x000000040f087825 */ /* 0x000fc600078e0002 */
[----:B------:R-:W4:Y:S04]  /*0470*/  LDG.E.CONSTANT R27, desc[UR12][R6.64] ;  /* 0x0000000c061b7981 */ /* 0x000f28000c1e9900 */
[----:B------:R-:W4:Y:S04]  /*0480*/  LDG.E.CONSTANT R26, desc[UR12][R6.64+0x8] ;  /* 0x0000080c061a7981 */ /* 0x000f28000c1e9900 */
[----:B------:R-:W4:Y:S04]  /*0490*/  LDG.E.CONSTANT R25, desc[UR12][R8.64+0x4] ;  /* 0x0000040c08197981 */ /* 0x000f28000c1e9900 */
[----:B------:R-:W4:Y:S04]  /*04a0*/  LDG.E.CONSTANT R23, desc[UR12][R8.64] ;  /* 0x0000000c08177981 */ /* 0x000f28000c1e9900 */
[----:B------:R-:W4:Y:S01]  /*04b0*/  LDG.E.CONSTANT R8, desc[UR12][R8.64+0x8] ;  /* 0x0000080c08087981 */ /* 0x000f22000c1e9900 */
[----:B--2--5:R-:W-:-:S04]  /*04c0*/  FADD R28, -R16, R28 ;  /* 0x0000001c101c7221 */ /* 0x024fc80000000100 */
[----:B0-----:R-:W-:Y:S01]  /*04d0*/  FMUL R5, R28, UR9 ;  /* 0x000000091c057c20 */ /* 0x001fe20008400000 */
[----:B---3--:R-:W-:-:S03]  /*04e0*/  FADD R24, -R14, R24 ;  /* 0x000000180e187221 */ /* 0x008fc60000000100 */
[----:B------:R-:W-:Y:S01]  /*04f0*/  FMUL R28, R28, R5 ;  /* 0x000000051c1c7220 */ /* 0x000fe20000400000 */
[----:B------:R-:W-:Y:S01]  /*0500*/  FMUL R5, R10, R24 ;  /* 0x000000180a057220 */ /* 0x000fe20000400000 */
[----:B----4-:R-:W-:Y:S01]  /*0510*/  FADD R22, -R17, R22 ;  /* 0x0000001611167221 */ /* 0x010fe20000000100 */
[----:B------:R-:W-:Y:S02]  /*0520*/  FADD R29, -R16, R29 ;  /* 0x0000001d101d7221 */ /* 0x000fe40000000100 */
[----:B------:R-:W-:Y:S01]  /*0530*/  FFMA R5, R24, R5, R28 ;  /* 0x0000000518057223 */ /* 0x000fe2000000001c */
[----:B------:R-:W-:Y:S01]  /*0540*/  FMUL R4, R22, UR10 ;  /* 0x0000000a16047c20 */ /* 0x000fe20008400000 */
[----:B------:R-:W-:-:S03]  /*0550*/  FADD R27, -R14, R27 ;  /* 0x0000001b0e1b7221 */ /* 0x000fc60000000100 */
[----:B------:R-:W-:Y:S01]  /*0560*/  FFMA R22, R22, R4, R5 ;  /* 0x0000000416167223 */ /* 0x000fe20000000005 */
[----:B------:R-:W-:Y:S01]  /*0570*/  FMUL R4, R29, UR9 ;  /* 0x000000091d047c20 */ /* 0x000fe20008400000 */
[----:B------:R-:W-:Y:S01]  /*0580*/  FADD R7, -R17, R26 ;  /* 0x0000001a11077221 */ /* 0x000fe20000000100 */
[----:B------:R-:W-:Y:S02]  /*0590*/  IMAD R26, R13, UR14, RZ ;  /* 0x0000000e0d1a7c24 */ /* 0x000fe4000f8e02ff */
[----:B------:R-:W-:Y:S01]  /*05a0*/  FMUL R6, R29, R4 ;  /* 0x000000041d067220 */ /* 0x000fe20000400000 */
[----:B------:R-:W-:Y:S01]  /*05b0*/  FMUL R4, R10, R27 ;  /* 0x0000001b0a047220 */ /* 0x000fe20000400000 */
[----:B------:R-:W-:Y:S01]  /*05c0*/  FMUL R24, R7, UR10 ;  /* 0x0000000a07187c20 */ /* 0x000fe20008400000 */
[----:B------:R-:W-:Y:S02]  /*05d0*/  FADD R25, -R16, R25 ;  /* 0x0000001910197221 */ /* 0x000fe40000000100 */
[----:B------:R-:W-:Y:S01]  /*05e0*/  FFMA R4, R27, R4, R6 ;  /* 0x000000041b047223 */ /* 0x000fe20000000006 */
[----:B------:R-:W-:Y:S01]  /*05f0*/  IADD3 R5, P1, PT, R26, R19, RZ ;  /* 0x000000131a057210 */ /* 0x000fe20007f3e0ff */
[----:B------:R-:W-:-:S02]  /*0600*/  FMUL R6, R25, UR9 ;  /* 0x0000000919067c20 */ /* 0x000fc40008400000 */
[----:B------:R-:W-:Y:S01]  /*0610*/  FFMA R24, R7, R24, R4 ;  /* 0x0000001807187223 */ /* 0x000fe20000000004 */
[----:B------:R-:W-:Y:S01]  /*0620*/  VIADD R7, R15, 0x1800 ;  /* 0x000018000f077836 */ /* 0x000fe20000000000 */
[----:B------:R-:W-:Y:S01]  /*0630*/  LEA.HI.X.SX32 R26, R26, RZ, 0x1, P1 ;  /* 0x000000ff1a1a7211 */ /* 0x000fe200008f0eff */
[----:B------:R-:W-:Y:S01]  /*0640*/  FADD R23, -R14, R23 ;  /* 0x000000170e177221 */ /* 0x000fe20000000100 */
[----:B------:R-:W-:Y:S01]  /*0650*/  LEA R4, P1, R5, UR6, 0x2 ;  /* 0x0000000605047c11 */ /* 0x000fe2000f8210ff */
[----:B------:R-:W-:Y:S01]  /*0660*/  FMUL R28, R25, R6 ;  /* 0x00000006191c7220 */ /* 0x000fe20000400000 */
[----:B------:R-:W-:Y:S02]  /*0670*/  IMAD.WIDE.U32 R6, R7, 0x4, R2 ;  /* 0x0000000407067825 */ /* 0x000fe400078e0002 */
[----:B------:R-:W-:Y:S02]  /*0680*/  LEA.HI.X R5, R5, UR7, R26, 0x2, P1 ;  /* 0x0000000705057c11 */ /* 0x000fe400088f141a */
[----:B------:R-:W-:Y:S01]  /*0690*/  FMUL R26, R10, R23 ;  /* 0x000000170a1a7220 */ /* 0x000fe20000400000 */
[----:B------:R-:W2:Y:S03]  /*06a0*/  LDG.E.CONSTANT R25, desc[UR12][R6.64+0x4] ;  /* 0x0000040c06197981 */ /* 0x000ea6000c1e9900 */
[----:B------:R-:W-:-:S02]  /*06b0*/  FFMA R26, R23, R26, R28 ;  /* 0x0000001a171a7223 */ /* 0x000fc4000000001c */
[----:B------:R-:W3:Y:S04]  /*06c0*/  LDG.E R23, desc[UR12][R4.64] ;  /* 0x0000000c04177981 */ /* 0x000ee8000c1e1900 */
[----:B------:R-:W4:Y:S01]  /*06d0*/  LDG.E.CONSTANT R9, desc[UR12][R6.64] ;  /* 0x0000000c06097981 */ /* 0x000f22000c1e9900 */
[----:B------:R-:W-:-:S04]  /*06e0*/  FADD R27, -R17, R8 ;  /* 0x00000008111b7221 */ /* 0x000fc80000000100 */
[----:B------:R-:W-:-:S04]  /*06f0*/  FMUL R8, R27, UR10 ;  /* 0x0000000a1b087c20 */ /* 0x000fc80008400000 */
[----:B------:R-:W-:Y:S02]  /*0700*/  FFMA R8, R27, R8, R26 ;  /* 0x000000081b087223 */ /* 0x000fe4000000001a */
[----:B------:R-:W4:Y:S01]  /*0710*/  LDG.E.CONSTANT R26, desc[UR12][R6.64+0x8] ;  /* 0x0000080c061a7981 */ /* 0x000f22000c1e9900 */
[----:B--2---:R-:W-:-:S03]  /*0720*/  FADD R28, -R16, R25 ;  /* 0x00000019101c7221 */ /* 0x004fc60000000100 */
[----:B------:R-:W2:Y:S01]  /*0730*/  LDG.E R25, desc[UR12][R4.64+0x2000] ;  /* 0x0020000c04197981 */ /* 0x000ea2000c1e1900 */
[----:B---3--:R-:W-:Y:S01]  /*0740*/  FMNMX R22, R22, R23, PT ;  /* 0x0000001716167209 */ /* 0x008fe20003800000 */
[----:B------:R-:W-:Y:S01]  /*0750*/  FMUL R23, R28, UR9 ;  /* 0x000000091c177c20 */ /* 0x000fe20008400000 */
[----:B----4-:R-:W-:-:S03]  /*0760*/  FADD R27, -R14, R9 ;  /* 0x000000090e1b7221 */ /* 0x010fc60000000100 */
[----:B------:R-:W-:Y:S01]  /*0770*/  FMUL R23, R28, R23 ;  /* 0x000000171c177220 */ /* 0x000fe20000400000 */
[----:B------:R-:W3:Y:S01]  /*0780*/  LDG.E R9, desc[UR12][R4.64+0x4000] ;  /* 0x0040000c04097981 */ /* 0x000ee2000c1e1900 */
        /* <DEDUP_REMOVED lines=10> */
[----:B------:R-:W-:Y:S01]  /*0830*/  SEL R20, R19, R20, P1 ;  /* 0x0000001413147207 */ /* 0x000fe20000800000 */
        /* <DEDUP_REMOVED lines=10> */
[----:B------:R-:W-:-:S02]  /*08e0*/  FSEL R6, R9, R6, P3 ;  /* 0x0000000609067208 */ /* 0x000fc40001800000 */
[----:B------:R-:W-:Y:S02]  /*08f0*/  @P2 IADD3 R20, PT, PT, R19, 0x800, RZ ;  /* 0x0000080013142810 */ /* 0x000fe40007ffe0ff */
[----:B------:R-:W-:Y:S02]  /*0900*/  ISETP.NE.AND P2, PT, R12, RZ, PT ;  /* 0x000000ff0c00720c */ /* 0x000fe40003f45270 */
[----:B------:R-:W-:Y:S01]  /*0910*/  FSETP.GT.AND P1, PT, R23, R6, PT ;  /* 0x000000061700720b */ /* 0x000fe20003f24000 */
[----:B------:R-:W-:-:S04]  /*0920*/  IMAD.MOV.U32 R8, RZ, RZ, 0x1000 ;  /* 0x00001000ff087424 */ /* 0x000fc800078e00ff */
[----:B------:R-:W-:Y:S01]  /*0930*/  @P3 IMAD.IADD.U32 R20, R19, 0x1, R8 ;  /* 0x0000000113143824 */ /* 0x000fe200078e0008 */
[----:B------:R-:W-:-:S07]  /*0940*/  FSEL R21, R23, R6, P1 ;  /* 0x0000000617157208 */ /* 0x000fce0000800000 */
[C---:B------:R-:W-:Y:S02]  /*0950*/  @P1 IADD3 R20, PT, PT, R19.reuse, 0x1800, RZ ;  /* 0x0000180013141810 */ /* 0x040fe40007ffe0ff */
[----:B------:R-:W-:Y:S01]  /*0960*/  IADD3 R19, PT, PT, R19, 0x2000, RZ ;  /* 0x0000200013137810 */ /* 0x000fe20007ffe0ff */
[----:B0-----:R-:W-:Y:S06]  /*0970*/  @P2 BRA `(.L_x_177) ;  /* 0xfffffff800982947 */ /* 0x001fec000383ffff */
.L_x_176:
[----:B------:R-:W-:Y:S05]  /*0980*/  BSYNC.RECONVERGENT B1 ;  /* 0x0000000000017941 */ /* 0x000fea0003800200 */
.L_x_175:
        /* <DEDUP_REMOVED lines=29> */
[----:B------:R-:W-:Y:S01]  /*0b60*/  VIADD R7, R9, 0x1800 ;  /* 0x0000180009077836 */ /* 0x000fe20000000000 */
[----:B------:R-:W2:Y:S03]  /*0b70*/  LDG.E R23, desc[UR12][R4.64+0x2000] ;  /* 0x0020000c04177981 */ /* 0x000ea6000c1e1900 */
[----:B0-----:R-:W-:-:S05]  /*0b80*/  IMAD.WIDE.U32 R6, R7, 0x4, R2 ;  /* 0x0000000407067825 */ /* 0x001fca00078e0002 */
[----:B------:R-:W3:Y:S04]  /*0b90*/  LDG.E.CONSTANT R15, desc[UR12][R6.64+0x4] ;  /* 0x0000040c060f7981 */ /* 0x000ee8000c1e9900 */
[----:B------:R-:W4:Y:S04]  /*0ba0*/  LDG.E.CONSTANT R13, desc[UR12][R6.64] ;  /* 0x0000000c060d7981 */ /* 0x000f28000c1e9900 */
[----:B------:R-:W5:Y:S01]  /*0bb0*/  LDG.E.CONSTANT R8, desc[UR12][R6.64+0x8] ;  /* 0x0000080c06087981 */ /* 0x000f62000c1e9900 */
[----:B------:R-:W-:Y:S01]  /*0bc0*/  ISETP.NE.AND P1, PT, R18, 0x2, PT ;  /* 0x000000021200780c */ /* 0x000fe20003f25270 */
[----:B---3--:R-:W-:-:S04]  /*0bd0*/  FADD R15, -R16, R15 ;  /* 0x0000000f100f7221 */ /* 0x008fc80000000100 */
[----:B------:R-:W-:Y:S01]  /*0be0*/  FMUL R12, R15, UR9 ;  /* 0x000000090f0c7c20 */ /* 0x000fe20008400000 */
[----:B----4-:R-:W-:-:S03]  /*0bf0*/  FADD R13, -R14, R13 ;  /* 0x0000000d0e0d7221 */ /* 0x010fc60000000100 */
[----:B------:R-:W-:Y:S01]  /*0c00*/  FMUL R12, R15, R12 ;  /* 0x0000000c0f0c7220 */ /* 0x000fe20000400000 */
[----:B-----5:R-:W-:Y:S01]  /*0c10*/  FADD R15, -R17, R8 ;  /* 0x00000008110f7221 */ /* 0x020fe20000000100 */
[----:B------:R-:W-:-:S03]  /*0c20*/  FMUL R8, R10, R13 ;  /* 0x0000000d0a087220 */ /* 0x000fc60000400000 */
[----:B------:R-:W-:Y:S01]  /*0c30*/  FMUL R22, R15, UR10 ;  /* 0x0000000a0f167c20 */ /* 0x000fe20008400000 */
[----:B------:R-:W-:-:S04]  /*0c40*/  FFMA R8, R13, R8, R12 ;  /* 0x000000080d087223 */ /* 0x000fc8000000000c */
[----:B------:R-:W-:-:S05]  /*0c50*/  FFMA R8, R15, R22, R8 ;  /* 0x000000160f087223 */ /* 0x000fca0000000008 */
[----:B--2---:R-:W-:-:S05]  /*0c60*/  FMNMX R8, R8, R23, PT ;  /* 0x0000001708087209 */ /* 0x004fca0003800000 */
[----:B------:R1:W-:Y:S01]  /*0c70*/  STG.E desc[UR12][R4.64+0x2000], R8 ;  /* 0x0020000804007986 */ /* 0x0003e2000c10190c */
[----:B------:R-:W-:-:S04]  /*0c80*/  FSETP.GT.AND P0, PT, R8, R21, PT ;  /* 0x000000150800720b */ /* 0x000fc80003f04000 */
[----:B------:R-:W-:-:S09]  /*0c90*/  FSEL R21, R8, R21, P0 ;  /* 0x0000001508157208 */ /* 0x000fd20000000000 */
[----:B------:R-:W-:Y:S01]  /*0ca0*/  @P0 IADD3 R20, PT, PT, R19, 0x800, RZ ;  /* 0x0000080013140810 */ /* 0x000fe20007ffe0ff */
[----:B-1----:R-:W-:Y:S06]  /*0cb0*/  @!P1 BRA `(.L_x_174) ;  /* 0x0000000000549947 */ /* 0x002fec0003800000 */
[----:B------:R-:W-:Y:S01]  /*0cc0*/  VIADD R7, R9, 0x3000 ;  /* 0x0000300009077836 */ /* 0x000fe20000000000 */
[----:B------:R-:W2:Y:S03]  /*0cd0*/  LDG.E R15, desc[UR12][R4.64+0x4000] ;  /* 0x0040000c040f7981 */ /* 0x000ea6000c1e1900 */
[----:B------:R-:W-:-:S05]  /*0ce0*/  IMAD.WIDE.U32 R6, R7, 0x4, R2 ;  /* 0x0000000407067825 */ /* 0x000fca00078e0002 */
[----:B------:R-:W3:Y:S04]  /*0cf0*/  LDG.E.CONSTANT R13, desc[UR12][R6.64+0x4] ;  /* 0x0000040c060d7981 */ /* 0x000ee8000c1e9900 */
[----:B------:R-:W4:Y:S04]  /*0d00*/  LDG.E.CONSTANT R9, desc[UR12][R6.64] ;  /* 0x0000000c06097981 */ /* 0x000f28000c1e9900 */
[----:B------:R0:W5:Y:S02]  /*0d10*/  LDG.E.CONSTANT R8, desc[UR12][R6.64+0x8] ;  /* 0x0000080c06087981 */ /* 0x000164000c1e9900 */
[----:B0-----:R-:W-:-:S02]  /*0d20*/  HFMA2 R6, -RZ, RZ, 0, 0.00048828125 ;  /* 0x00001000ff067431 */ /* 0x001fc400000001ff */
[----:B---3--:R-:W-:-:S04]  /*0d30*/  FADD R13, -R16, R13 ;  /* 0x0000000d100d7221 */ /* 0x008fc80000000100 */
[----:B------:R-:W-:Y:S01]  /*0d40*/  FMUL R12, R13, UR9 ;  /* 0x000000090d0c7c20 */ /* 0x000fe20008400000 */
[----:B----4-:R-:W-:Y:S01]  /*0d50*/  FADD R9, -R14, R9 ;  /* 0x000000090e097221 */ /* 0x010fe20000000100 */
[----:B-----5:R-:W-:Y:S02]  /*0d60*/  FADD R17, -R17, R8 ;  /* 0x0000000811117221 */ /* 0x020fe40000000100 */
[----:B------:R-:W-:Y:S01]  /*0d70*/  FMUL R12, R13, R12 ;  /* 0x0000000c0d0c7220 */ /* 0x000fe20000400000 */
[----:B------:R-:W-:Y:S01]  /*0d80*/  FMUL R8, R10, R9 ;  /* 0x000000090a087220 */ /* 0x000fe20000400000 */
[----:B------:R-:W-:-:S03]  /*0d90*/  FMUL R13, R17, UR10 ;  /* 0x0000000a110d7c20 */ /* 0x000fc60008400000 */
[----:B------:R-:W-:-:S04]  /*0da0*/  FFMA R8, R9, R8, R12 ;  /* 0x0000000809087223 */ /* 0x000fc8000000000c */
[----:B------:R-:W-:-:S05]  /*0db0*/  FFMA R8, R17, R13, R8 ;  /* 0x0000000d11087223 */ /* 0x000fca0000000008 */
[----:B--2---:R-:W-:-:S05]  /*0dc0*/  FMNMX R8, R8, R15, PT ;  /* 0x0000000f08087209 */ /* 0x004fca0003800000 */
[----:B------:R1:W-:Y:S01]  /*0dd0*/  STG.E desc[UR12][R4.64+0x4000], R8 ;  /* 0x0040000804007986 */ /* 0x0003e2000c10190c */
[----:B------:R-:W-:-:S04]  /*0de0*/  FSETP.GT.AND P0, PT, R8, R21, PT ;  /* 0x000000150800720b */ /* 0x000fc80003f04000 */
[----:B------:R-:W-:-:S09]  /*0df0*/  FSEL R21, R8, R21, P0 ;  /* 0x0000001508157208 */ /* 0x000fd20000000000 */
[----:B-1----:R-:W-:-:S07]  /*0e00*/  @P0 IMAD.IADD.U32 R20, R19, 0x1, R6 ;  /* 0x0000000113140824 */ /* 0x002fce00078e0006 */
.L_x_174:
[----:B------:R-:W-:Y:S05]  /*0e10*/  BSYNC.RECONVERGENT B0 ;  /* 0x0000000000007941 */ /* 0x000fea0003800200 */
.L_x_173:
        /* <DEDUP_REMOVED lines=28> */
.L_x_179:
[----:B------:R-:W-:Y:S05]  /*0fe0*/  BSYNC.RECONVERGENT B0 ;  /* 0x0000000000007941 */ /* 0x000fea0003800200 */
.L_x_178:
[----:B------:R-:W-:Y:S01]  /*0ff0*/  BAR.SYNC.DEFER_BLOCKING 0x0 ;  /* 0x0000000000007b1d */ /* 0x000fe20000010000 */
[----:B------:R-:W-:-:S05]  /*1000*/  ISETP.GT.U32.AND P0, PT, R0, 0x3, PT ;  /* 0x000000030000780c */ /* 0x000fca0003f04070 */
[----:B------:R-:W-:Y:S04]  /*1010*/  BSSY.RECONVERGENT B0, `(.L_x_180) ;  /* 0x000000b000007945 */ /* 0x000fe80003800200 */
[----:B------:R-:W-:Y:S05]  /*1020*/  @P6 BRA `(.L_x_181) ;  /* 0x0000000000246947 */ /* 0x000fea0003800000 */
[----:B------:R-:W-:Y:S04]  /*1030*/  LDS R6, [R4] ;  /* 0x0000000004067984 */ /* 0x000fe80000000800 */
[----:B-1----:R-:W1:Y:S04]  /*1040*/  LDS R7, [R4+0x400] ;  /* 0x0004000004077984 */ /* 0x002e680000000800 */
[----:B------:R-:W-:Y:S04]  /*1050*/  LDS R8, [R5] ;  /* 0x0000000005087984 */ /* 0x000fe80000000800 */
[----:B------:R-:W2:Y:S01]  /*1060*/  LDS R9, [R5+0x400] ;  /* 0x0004000005097984 */ /* 0x000ea20000000800 */
[----:B-1----:R-:W-:-:S02]  /*1070*/  FSETP.GT.AND P6, PT, R7, R6, PT ;  /* 0x000000060700720b */ /* 0x002fc40003fc4000 */
[----:B------:R-:W-:-:S05]  /*1080*/  FMNMX R7, R6, R7, !PT ;  /* 0x0000000706077209 */ /* 0x000fca0007800000 */
[----:B------:R3:W-:Y:S01]  /*1090*/  STS [R4], R7 ;  /* 0x0000000704007388 */ /* 0x0007e20000000800 */
[----:B--2---:R-:W-:-:S05]  /*10a0*/  SEL R8, R9, R8, P6 ;  /* 0x0000000809087207 */ /* 0x004fca0003000000 */
[----:B------:R3:W-:Y:S02]  /*10b0*/  STS [R5], R8 ;  /* 0x0000000805007388 */ /* 0x0007e40000000800 */
.L_x_181:
[----:B------:R-:W-:Y:S05]  /*10c0*/  BSYNC.RECONVERGENT B0 ;  /* 0x0000000000007941 */ /* 0x000fea0003800200 */
.L_x_180:
[----:B------:R-:W-:Y:S01]  /*10d0*/  BAR.SYNC.DEFER_BLOCKING 0x0 ;  /* 0x0000000000007b1d */ /* 0x000fe20000010000 */
[----:B------:R-:W-:-:S05]  /*10e0*/  ISETP.GT.U32.AND P6, PT, R0, 0x1, PT ;  /* 0x000000010000780c */ /* 0x000fca0003fc4070 */
[----:B------:R-:W-:Y:S04]  /*10f0*/  BSSY.RECONVERGENT B0, `(.L_x_182) ;  /* 0x000000b000007945 */ /* 0x000fe80003800200 */
[----:B------:R-:W-:Y:S05]  /*1100*/  @P5 BRA `(.L_x_183) ;  /* 0x0000000000245947 */ /* 0x000fea0003800000 */
[----:B------:R-:W-:Y:S04]  /*1110*/  LDS R6, [R4] ;  /* 0x0000000004067984 */ /* 0x000fe80000000800 */
[----:B-1-3--:R-:W1:Y:S04]  /*1120*/  LDS R7, [R4+0x200] ;  /* 0x0002000004077984 */ /* 0x00ae680000000800 */
[----:B------:R-:W-:Y:S04]  /*1130*/  LDS R8, [R5] ;  /* 0x0000000005087984 */ /* 0x000fe80000000800 */
[----:B------:R-:W2:Y:S01]  /*1140*/  LDS R9, [R5+0x200] ;  /* 0x0002000005097984 */ /* 0x000ea20000000800 */
[----:B-1----:R-:W-:-:S02]  /*1150*/  FSETP.GT.AND P5, PT, R7, R6, PT ;  /* 0x000000060700720b */ /* 0x002fc40003fa4000 */
[----:B------:R-:W-:-:S05]  /*1160*/  FMNMX R7, R6, R7, !PT ;  /* 0x0000000706077209 */ /* 0x000fca0007800000 */
[----:B------:R4:W-:Y:S01]  /*1170*/  STS [R4], R7 ;  /* 0x0000000704007388 */ /* 0x0009e20000000800 */
[----:B--2---:R-:W-:-:S05]  /*1180*/  SEL R8, R9, R8, P5 ;  /* 0x0000000809087207 */ /* 0x004fca0002800000 */
[----:B------:R4:W-:Y:S02]  /*1190*/  STS [R5], R8 ;  /* 0x0000000805007388 */ /* 0x0009e40000000800 */
.L_x_183:
[----:B------:R-:W-:Y:S05]  /*11a0*/  BSYNC.RECONVERGENT B0 ;  /* 0x0000000000007941 */ /* 0x000fea0003800200 */
.L_x_182:
[----:B------:R-:W-:Y:S06]  /*11b0*/  BAR.SYNC.DEFER_BLOCKING 0x0 ;  /* 0x0000000000007b1d */ /* 0x000fec0000010000 */
[----:B------:R-:W-:Y:S04]  /*11c0*/  BSSY.RECONVERGENT B0, `(.L_x_184) ;  /* 0x000000b000007945 */ /* 0x000fe80003800200 */
[----:B------:R-:W-:Y:S05]  /*11d0*/  @P4 BRA `(.L_x_185) ;  /* 0x0000000000244947 */ /* 0x000fea0003800000 */
[----:B------:R-:W-:Y:S04]  /*11e0*/  LDS R6, [R4] ;  /* 0x0000000004067984 */ /* 0x000fe80000000800 */
[----:B-1-34-:R-:W1:Y:S04]  /*11f0*/  LDS R7, [R4+0x100] ;  /* 0x0001000004077984 */ /* 0x01ae680000000800 */
[----:B------:R-:W-:Y:S04]  /*1200*/  LDS R8, [R5] ;  /* 0x0000000005087984 */ /* 0x000fe80000000800 */
[----:B------:R-:W2:Y:S01]  /*1210*/  LDS R9, [R5+0x100] ;  /* 0x0001000005097984 */ /* 0x000ea20000000800 */
[----:B-1----:R-:W-:-:S02]  /*1220*/  FSETP.GT.AND P4, PT, R7, R6, PT ;  /* 0x000000060700720b */ /* 0x002fc40003f84000 */
[----:B------:R-:W-:-:S05]  /*1230*/  FMNMX R7, R6, R7, !PT ;  /* 0x0000000706077209 */ /* 0x000fca0007800000 */
[----:B------:R1:W-:Y:S01]  /*1240*/  STS [R4], R7 ;  /* 0x0000000704007388 */ /* 0x0003e20000000800 */
[----:B--2---:R-:W-:-:S05]  /*1250*/  SEL R8, R9, R8, P4 ;  /* 0x0000000809087207 */ /* 0x004fca0002000000 */
[----:B------:R1:W-:Y:S02]  /*1260*/  STS [R5], R8 ;  /* 0x0000000805007388 */ /* 0x0003e40000000800 */
.L_x_185:
[----:B------:R-:W-:Y:S05]  /*1270*/  BSYNC.RECONVERGENT B0 ;  /* 0x0000000000007941 */ /* 0x000fea0003800200 */
.L_x_184:
        /* <DEDUP_REMOVED lines=12> */
.L_x_187:
[----:B------:R-:W-:Y:S05]  /*1340*/  BSYNC.RECONVERGENT B0 ;  /* 0x0000000000007941 */ /* 0x000fea0003800200 */
.L_x_186:
        /* <DEDUP_REMOVED lines=12> */
.L_x_189:
[----:B------:R-:W-:Y:S05]  /*1410*/  BSYNC.RECONVERGENT B0 ;  /* 0x0000000000007941 */ /* 0x000fea0003800200 */
.L_x_188:
        /* <DEDUP_REMOVED lines=12> */
.L_x_191:
[----:B------:R-:W-:Y:S05]  /*14e0*/  BSYNC.RECONVERGENT B0 ;  /* 0x0000000000007941 */ /* 0x000fea0003800200 */
.L_x_190:
        /* <DEDUP_REMOVED lines=12> */
.L_x_193:
[----:B------:R-:W-:Y:S05]  /*15b0*/  BSYNC.RECONVERGENT B0 ;  /* 0x0000000000007941 */ /* 0x000fea0003800200 */
.L_x_192:
        /* <DEDUP_REMOVED lines=12> */
.L_x_195:
[----:B------:R-:W-:Y:S05]  /*1680*/  BSYNC.RECONVERGENT B0 ;  /* 0x0000000000007941 */ /* 0x000fea0003800200 */
.L_x_194:
        /* <DEDUP_REMOVED lines=14> */
.L_x_197:
[----:B------:R-:W-:Y:S05]  /*1770*/  BSYNC.RECONVERGENT B0 ;  /* 0x0000000000007941 */ /* 0x000fea0003800200 */
.L_x_196:
[----:B------:R-:W0:Y:S08]  /*1780*/  S2UR UR7, SR_CgaCtaId ;  /* 0x00000000000779c3 */ /* 0x000e300000008800 */
[----:B------:R-:W-:Y:S06]  /*1790*/  BAR.SYNC.DEFER_BLOCKING 0x0 ;  /* 0x0000000000007b1d */ /* 0x000fec0000010000 */
[----:B------:R-:W-:Y:S01]  /*17a0*/  UMOV UR6, 0x400 ;  /* 0x0000040000067882 */ /* 0x000fe20000000000 */
[----:B------:R-:W-:Y:S01]  /*17b0*/  VOTEU.ALL UP0, P1 ;  /* 0x0000000000ff7886 */ /* 0x000fe20000800000 */
[----:B------:R-:W2:Y:S01]  /*17c0*/  LDCU UR8, c[0x0][0x388] ;  /* 0x00007100ff0877ac */ /* 0x000ea20008000800 */
[----:B0-----:R-:W-:-:S09]  /*17d0*/  ULEA UR6, UR7, UR6, 0x18 ;  /* 0x0000000607067291 */ /* 0x001fd2000f8ec0ff */
[----:B-1-34-:R-:W0:Y:S01]  /*17e0*/  LDS R7, [UR6+0x2000] ;  /* 0x00200006ff077984 */ /* 0x01ae220008000800 */
[----:B------:R-:W-:Y:S02]  /*17f0*/  @!UP0 UIMAD.WIDE.U32 UR6, UR11, 0x4, UR4 ;  /* 0x000000040b0688a5 */ /* 0x000fe4000f8e0004 */
[----:B------:R-:W-:-:S04]  /*1800*/  UIADD3 UR11, UPT, UPT, UR11, 0x1, URZ ;  /* 0x000000010b0b7890 */ /* 0x000fc8000fffe0ff */
[----:B--2---:R-:W-:Y:S01]  /*1810*/  IMAD.U32 R4, RZ, RZ, UR6 ;  /* 0x00000006ff047e24 */ /* 0x004fe2000f8e00ff */
[----:B------:R-:W-:Y:S01]  /*1820*/  MOV R5, UR7 ;  /* 0x0000000700057c02 */ /* 0x000fe20008000f00 */
[----:B------:R-:W-:-:S04]  /*1830*/  UISETP.NE.AND UP0, UPT, UR11, UR8, UPT ;  /* 0x000000080b00728c */ /* 0x000fc8000bf05270 */
[----:B0-----:R0:W-:Y:S05]  /*1840*/  @!P1 STG.E desc[UR12][R4.64], R7 ;  /* 0x0000000704009986 */ /* 0x0011ea000c10190c */
[----:B------:R-:W-:Y:S05]  /*1850*/  BRA.U UP0, `(.L_x_198) ;  /* 0xffffffe900707547 */ /* 0x000fea000b83ffff */
[----:B------:R-:W-:Y:S05]  /*1860*/  EXIT ;  /* 0x000000000000794d */ /* 0x000fea0003800000 */
.L_x_199:
        /* <DEDUP_REMOVED lines=9> */
.L_x_211:


//--------------------- .nv.shared._Z36voxel_furthest_point_sampling_kernelILj1EEviiiPKfS1_PfPi --------------------------
	.section	.nv.shared._Z36voxel_furthest_point_sampling_kernelILj1EEviiiPKfS1_PfPi,"aw",@nobits
	.sectionflags	@""
	.align	4
.nv.shared._Z36voxel_furthest_point_sampling_kernelILj1EEviiiPKfS1_PfPi:
	.zero		1028


//--------------------- .nv.shared.reserved.0     --------------------------
	.section	.nv.shared.reserved.0,"aw",@nobits
	.weak		__nv_reservedSMEM_offset_0_alias
	.size		__nv_reservedSMEM_offset_0_alias, 0, 64
	.other		__nv_reservedSMEM_offset_0_alias,@"STO_CUDA_RESERVED_SHARED STV_DEFAULT"
__nv_reservedSMEM_offset_0_alias:
	.zero		0
	.zero		64


//--------------------- .nv.shared._Z36voxel_furthest_point_sampling_kernelILj2EEviiiPKfS1_PfPi --------------------------
	.section	.nv.shared._Z36voxel_furthest_point_sampling_kernelILj2EEviiiPKfS1_PfPi,"aw",@nobits
	.sectionflags	@""
	.align	4
.nv.shared._Z36voxel_furthest_point_sampling_kernelILj2EEviiiPKfS1_PfPi:
	.zero		1040


//--------------------- .nv.shared._Z36voxel_furthest_point_sampling_kernelILj4EEviiiPKfS1_PfPi --------------------------
	.section	.nv.shared._Z36voxel_furthest_point_sampling_kernelILj4EEviiiPKfS1_PfPi,"aw",@nobits
	.sectionflags	@""
	.align	4
.nv.shared._Z36voxel_furthest_point_sampling_kernelILj4EEviiiPKfS1_PfPi:
	.zero		1056


//--------------------- .nv.shared._Z36voxel_furthest_point_sampling_kernelILj8EEviiiPKfS1_PfPi --------------------------
	.section	.nv.shared._Z36voxel_furthest_point_sampling_kernelILj8EEviiiPKfS1_PfPi,"aw",@nobits
	.sectionflags	@""
	.align	4
.nv.shared._Z36voxel_furthest_point_sampling_kernelILj8EEviiiPKfS1_PfPi:
	.zero		1088


//--------------------- .nv.shared._Z36voxel_furthest_point_sampling_kernelILj16EEviiiPKfS1_PfPi --------------------------
	.section	.nv.shared._Z36voxel_furthest_point_sampling_kernelILj16EEviiiPKfS1_PfPi,"aw",@nobits
	.sectionflags	@""
	.align	4
.nv.shared._Z36voxel_furthest_point_sampling_kernelILj16EEviiiPKfS1_PfPi:
	.zero		1152


//--------------------- .nv.shared._Z36voxel_furthest_point_sampling_kernelILj32EEviiiPKfS1_PfPi --------------------------
	.section	.nv.shared._Z36voxel_furthest_point_sampling_kernelILj32EEviiiPKfS1_PfPi,"aw",@nobits
	.sectionflags	@""
	.align	4
.nv.shared._Z36voxel_furthest_point_sampling_kernelILj32EEviiiPKfS1_PfPi:
	.zero		1280


//--------------------- .nv.shared._Z36voxel_furthest_point_sampling_kernelILj64EEviiiPKfS1_PfPi --------------------------
	.section	.nv.shared._Z36voxel_furthest_point_sampling_kernelILj64EEviiiPKfS1_PfPi,"aw",@nobits
	.sectionflags	@""
	.align	4
.nv.shared._Z36voxel_furthest_point_sampling_kernelILj64EEviiiPKfS1_PfPi:
	.zero		1536


//--------------------- .nv.shared._Z36voxel_furthest_point_sampling_kernelILj128EEviiiPKfS1_PfPi --------------------------
	.section	.nv.shared._Z36voxel_furthest_point_sampling_kernelILj128EEviiiPKfS1_PfPi,"aw",@nobits
	.sectionflags	@""
	.align	4
.nv.shared._Z36voxel_furthest_point_sampling_kernelILj128EEviiiPKfS1_PfPi:
	.zero		2048


//--------------------- .nv.shared._Z36voxel_furthest_point_sampling_kernelILj256EEviiiPKfS1_PfPi --------------------------
	.section	.nv.shared._Z36voxel_furthest_point_sampling_kernelILj256EEviiiPKfS1_PfPi,"aw",@nobits
	.sectionflags	@""
	.align	4
.nv.shared._Z36voxel_furthest_point_sampling_kernelILj256EEviiiPKfS1_PfPi:
	.zero		3072


//--------------------- .nv.shared._Z36voxel_furthest_point_sampling_kernelILj512EEviiiPKfS1_PfPi --------------------------
	.section	.nv.shared._Z36voxel_furthest_point_sampling_kernelILj512EEviiiPKfS1_PfPi,"aw",@nobits
	.sectionflags	@""
	.align	4
.nv.shared._Z36voxel_furthest_point_sampling_kernelILj512EEviiiPKfS1_PfPi:
	.zero		5120


//--------------------- .nv.shared._Z36voxel_furthest_point_sampling_kernelILj1024EEviiiPKfS1_PfPi --------------------------
	.section	.nv.shared._Z36voxel_furthest_point_sampling_kernelILj1024EEviiiPKfS1_PfPi,"aw",@nobits
	.sectionflags	@""
	.align	4
.nv.shared._Z36voxel_furthest_point_sampling_kernelILj1024EEviiiPKfS1_PfPi:
	.zero		9216


//--------------------- .nv.shared._Z36voxel_furthest_point_sampling_kernelILj2048EEviiiPKfS1_PfPi --------------------------
	.section	.nv.shared._Z36voxel_furthest_point_sampling_kernelILj2048EEviiiPKfS1_PfPi,"aw",@nobits
	.sectionflags	@""
	.align	4
.nv.shared._Z36voxel_furthest_point_sampling_kernelILj2048EEviiiPKfS1_PfPi:
	.zero		17408


//--------------------- .nv.constant0._Z36voxel_furthest_point_sampling_kernelILj1EEviiiPKfS1_PfPi --------------------------
	.section	.nv.constant0._Z36voxel_furthest_point_sampling_kernelILj1EEviiiPKfS1_PfPi,"a",@progbits
	.sectionflags	@""
	.align	4
.nv.constant0._Z36voxel_furthest_point_sampling_kernelILj1EEviiiPKfS1_PfPi:
	.zero		944


//--------------------- .nv.constant0._Z36voxel_furthest_point_sampling_kernelILj2EEviiiPKfS1_PfPi --------------------------
	.section	.nv.constant0._Z36voxel_furthest_point_sampling_kernelILj2EEviiiPKfS1_PfPi,"a",@progbits
	.sectionflags	@""
	.align	4
.nv.constant0._Z36voxel_furthest_point_sampling_kernelILj2EEviiiPKfS1_PfPi:
	.zero		944


//--------------------- .nv.constant0._Z36voxel_furthest_point_sampling_kernelILj4EEviiiPKfS1_PfPi --------------------------
	.section	.nv.constant0._Z36voxel_furthest_point_sampling_kernelILj4EEviiiPKfS1_PfPi,"a",@progbits
	.sectionflags	@""
	.align	4
.nv.constant0._Z36voxel_furthest_point_sampling_kernelILj4EEviiiPKfS1_PfPi:
	.zero		944


//--------------------- .nv.constant0._Z36voxel_furthest_point_sampling_kernelILj8EEviiiPKfS1_PfPi --------------------------
	.section	.nv.constant0._Z36voxel_furthest_point_sampling_kernelILj8EEviiiPKfS1_PfPi,"a",@progbits
	.sectionflags	@""
	.align	4
.nv.constant0._Z36voxel_furthest_point_sampling_kernelILj8EEviiiPKfS1_PfPi:
	.zero		944


//--------------------- .nv.constant0._Z36voxel_furthest_point_sampling_kernelILj16EEviiiPKfS1_PfPi --------------------------
	.section	.nv.constant0._Z36voxel_furthest_point_sampling_kernelILj16EEviiiPKfS1_PfPi,"a",@progbits
	.sectionflags	@""
	.align	4
.nv.constant0._Z36voxel_furthest_point_sampling_kernelILj16EEviiiPKfS1_PfPi:
	.zero		944


//--------------------- .nv.constant0._Z36voxel_furthest_point_sampling_kernelILj32EEviiiPKfS1_PfPi --------------------------
	.section	.nv.constant0._Z36voxel_furthest_point_sampling_kernelILj32EEviiiPKfS1_PfPi,"a",@progbits
	.sectionflags	@""
	.align	4
.nv.constant0._Z36voxel_furthest_point_sampling_kernelILj32EEviiiPKfS1_PfPi:
	.zero		944


//--------------------- .nv.constant0._Z36voxel_furthest_point_sampling_kernelILj64EEviiiPKfS1_PfPi --------------------------
	.section	.nv.constant0._Z36voxel_furthest_point_sampling_kernelILj64EEviiiPKfS1_PfPi,"a",@progbits
	.sectionflags	@""
	.align	4
.nv.constant0._Z36voxel_furthest_point_sampling_kernelILj64EEviiiPKfS1_PfPi:
	.zero		944


//--------------------- .nv.constant0._Z36voxel_furthest_point_sampling_kernelILj128EEviiiPKfS1_PfPi --------------------------
	.section	.nv.constant0._Z36voxel_furthest_point_sampling_kernelILj128EEviiiPKfS1_PfPi,"a",@progbits
	.sectionflags	@""
	.align	4
.nv.constant0._Z36voxel_furthest_point_sampling_kernelILj128EEviiiPKfS1_PfPi:
	.zero		944


//--------------------- .nv.constant0._Z36voxel_furthest_point_sampling_kernelILj256EEviiiPKfS1_PfPi --------------------------
	.section	.nv.constant0._Z36voxel_furthest_point_sampling_kernelILj256EEviiiPKfS1_PfPi,"a",@progbits
	.sectionflags	@""
	.align	4
.nv.constant0._Z36voxel_furthest_point_sampling_kernelILj256EEviiiPKfS1_PfPi:
	.zero		944


//--------------------- .nv.constant0._Z36voxel_furthest_point_sampling_kernelILj512EEviiiPKfS1_PfPi --------------------------
	.section	.nv.constant0._Z36voxel_furthest_point_sampling_kernelILj512EEviiiPKfS1_PfPi,"a",@progbits
	.sectionflags	@""
	.align	4
.nv.constant0._Z36voxel_furthest_point_sampling_kernelILj512EEviiiPKfS1_PfPi:
	.zero		944


//--------------------- .nv.constant0._Z36voxel_furthest_point_sampling_kernelILj1024EEviiiPKfS1_PfPi --------------------------
	.section	.nv.constant0._Z36voxel_furthest_point_sampling_kernelILj1024EEviiiPKfS1_PfPi,"a",@progbits
	.sectionflags	@""
	.align	4
.nv.constant0._Z36voxel_furthest_point_sampling_kernelILj1024EEviiiPKfS1_PfPi:
	.zero		944


//--------------------- .nv.constant0._Z36voxel_furthest_point_sampling_kernelILj2048EEviiiPKfS1_PfPi --------------------------
	.section	.nv.constant0._Z36voxel_furthest_point_sampling_kernelILj2048EEviiiPKfS1_PfPi,"a",@progbits
	.sectionflags	@""
	.align	4
.nv.constant0._Z36voxel_furthest_point_sampling_kernelILj2048EEviiiPKfS1_PfPi:
	.zero		944


//--------------------- SYMBOLS --------------------------

	.type		.nv.reservedSmem.offset0,@object
	.size		.nv.reservedSmem.offset0,0x4
	.type		.nv.reservedSmem.cap,@object
	.size		.nv.reservedSmem.cap,0x4
